	.target	sm_80

	.elftype	@"ET_EXEC"


//--------------------- .note.nv.tkinfo           --------------------------
	.section	.note.nv.tkinfo,"",@"SHT_NOTE"
	.sectionflags	@"SHF_NOTE_NV_TKINFO"
	.tkinfo
        /*0018*/ 	.word	0x00000002
        /*0030*/ 	.string	""
        /*0030*/ 	.string	"ptxas"
        /*0030*/ 	.string	"Cuda compilation tools, release 13.0, V13.0.88"
        /*0030*/ 	.string	"Build cuda_13.0.r13.0/compiler.36424714_0"
        /*0030*/ 	.string	"-v  -suppress-debug-info  -lineinfo  -arch sm_80 "



//--------------------- .note.nv.cuinfo           --------------------------
	.section	.note.nv.cuinfo,"",@"SHT_NOTE"
	.sectionflags	@"SHF_NOTE_NV_CUINFO"
        /*0018*/ 	.short	0x0002
        /*001a*/ 	.short	0x0050
        /*001c*/ 	.short	0x0082
	.zero		2


//--------------------- .nv.info                  --------------------------
	.section	.nv.info,"",@"SHT_CUDA_INFO"
	.align	4


	//----- nvinfo : EIATTR_REGCOUNT
	.align		4
        /*0000*/ 	.byte	0x04, 0x2f
        /*0002*/ 	.short	(.L_1 - .L_0)
	.align		4
.L_0:
        /*0004*/ 	.word	index@(matmul_kernel)
        /*0008*/ 	.word	0x00000020


	//----- nvinfo : EIATTR_FRAME_SIZE
	.align		4
.L_1:
        /*000c*/ 	.byte	0x04, 0x11
        /*000e*/ 	.short	(.L_3 - .L_2)
	.align		4
.L_2:
        /*0010*/ 	.word	index@(matmul_kernel)
        /*0014*/ 	.word	0x00002880


	//----- nvinfo : EIATTR_MIN_STACK_SIZE
	.align		4
.L_3:
        /*0018*/ 	.byte	0x04, 0x12
        /*001a*/ 	.short	(.L_5 - .L_4)
	.align		4
.L_4:
        /*001c*/ 	.word	index@(matmul_kernel)
        /*0020*/ 	.word	0x00002880
.L_5:


//--------------------- .nv.info.matmul_kernel    --------------------------
	.section	.nv.info.matmul_kernel,"",@"SHT_CUDA_INFO"
	.sectionflags	@""
	.align	4


	//----- nvinfo : EIATTR_CUDA_API_VERSION
	.align		4
        /*0000*/ 	.byte	0x04, 0x37
        /*0002*/ 	.short	(.L_7 - .L_6)
.L_6:
        /*0004*/ 	.word	0x00000082


	//----- nvinfo : EIATTR_SW2861232_WAR
	.align		4
.L_7:
        /*0008*/ 	.byte	0x01, 0x35
	.zero		2


	//----- nvinfo : EIATTR_PARAM_CBANK
	.align		4
        /*000c*/ 	.byte	0x04, 0x0a
        /*000e*/ 	.short	(.L_9 - .L_8)
	.align		4
.L_8:
        /*0010*/ 	.word	index@(.nv.constant0.matmul_kernel)
        /*0014*/ 	.short	0x0160
        /*0016*/ 	.short	0x0050


	//----- nvinfo : EIATTR_CBANK_PARAM_SIZE
	.align		4
.L_9:
        /*0018*/ 	.byte	0x03, 0x19
        /*001a*/ 	.short	0x0050


	//----- nvinfo : EIATTR_KPARAM_INFO
	.align		4
        /*001c*/ 	.byte	0x04, 0x17
        /*001e*/ 	.short	(.L_11 - .L_10)
.L_10:
        /*0020*/ 	.word	0x00000000
        /*0024*/ 	.short	0x000d
        /*0026*/ 	.short	0x0048
        /*0028*/ 	.byte	0x00, 0xf4, 0x21, 0x00


	//----- nvinfo : EIATTR_KPARAM_INFO
	.align		4
.L_11:
        /*002c*/ 	.byte	0x04, 0x17
        /*002e*/ 	.short	(.L_13 - .L_12)
.L_12:
        /*0030*/ 	.word	0x00000000
        /*0034*/ 	.short	0x000c
        /*0036*/ 	.short	0x0040
        /*0038*/ 	.byte	0x00, 0xf4, 0x21, 0x00


	//----- nvinfo : EIATTR_KPARAM_INFO
	.align		4
.L_13:
        /*003c*/ 	.byte	0x04, 0x17
        /*003e*/ 	.short	(.L_15 - .L_14)
.L_14:
        /*0040*/ 	.word	0x00000000
        /*0044*/ 	.short	0x000b
        /*0046*/ 	.short	0x0038
        /*0048*/ 	.byte	0x00, 0xf0, 0x11, 0x00


	//----- nvinfo : EIATTR_KPARAM_INFO
	.align		4
.L_15:
        /*004c*/ 	.byte	0x04, 0x17
        /*004e*/ 	.short	(.L_17 - .L_16)
.L_16:
        /*0050*/ 	.word	0x00000000
        /*0054*/ 	.short	0x000a
        /*0056*/ 	.short	0x0034
        /*0058*/ 	.byte	0x00, 0xf0, 0x11, 0x00


	//----- nvinfo : EIATTR_KPARAM_INFO
	.align		4
.L_17:
        /*005c*/ 	.byte	0x04, 0x17
        /*005e*/ 	.short	(.L_19 - .L_18)
.L_18:
        /*0060*/ 	.word	0x00000000
        /*0064*/ 	.short	0x0009
        /*0066*/ 	.short	0x0030
        /*0068*/ 	.byte	0x00, 0xf0, 0x11, 0x00


	//----- nvinfo : EIATTR_KPARAM_INFO
	.align		4
.L_19:
        /*006c*/ 	.byte	0x04, 0x17
        /*006e*/ 	.short	(.L_21 - .L_20)
.L_20:
        /*0070*/ 	.word	0x00000000
        /*0074*/ 	.short	0x0008
        /*0076*/ 	.short	0x002c
        /*0078*/ 	.byte	0x00, 0xf0, 0x11, 0x00


	//----- nvinfo : EIATTR_KPARAM_INFO
	.align		4
.L_21:
        /*007c*/ 	.byte	0x04, 0x17
        /*007e*/ 	.short	(.L_23 - .L_22)
.L_22:
        /*0080*/ 	.word	0x00000000
        /*0084*/ 	.short	0x0007
        /*0086*/ 	.short	0x0028
        /*0088*/ 	.byte	0x00, 0xf0, 0x11, 0x00


	//----- nvinfo : EIATTR_KPARAM_INFO
	.align		4
.L_23:
        /*008c*/ 	.byte	0x04, 0x17
        /*008e*/ 	.short	(.L_25 - .L_24)
.L_24:
        /*0090*/ 	.word	0x00000000
        /*0094*/ 	.short	0x0006
        /*0096*/ 	.short	0x0024
        /*0098*/ 	.byte	0x00, 0xf0, 0x11, 0x00


	//----- nvinfo : EIATTR_KPARAM_INFO
	.align		4
.L_25:
        /*009c*/ 	.byte	0x04, 0x17
        /*009e*/ 	.short	(.L_27 - .L_26)
.L_26:
        /*00a0*/ 	.word	0x00000000
        /*00a4*/ 	.short	0x0005
        /*00a6*/ 	.short	0x0020
        /*00a8*/ 	.byte	0x00, 0xf0, 0x11, 0x00


	//----- nvinfo : EIATTR_KPARAM_INFO
	.align		4
.L_27:
        /*00ac*/ 	.byte	0x04, 0x17
        /*00ae*/ 	.short	(.L_29 - .L_28)
.L_28:
        /*00b0*/ 	.word	0x00000000
        /*00b4*/ 	.short	0x0004
        /*00b6*/ 	.short	0x001c
        /*00b8*/ 	.byte	0x00, 0xf0, 0x11, 0x00


	//----- nvinfo : EIATTR_KPARAM_INFO
	.align		4
.L_29:
        /*00bc*/ 	.byte	0x04, 0x17
        /*00be*/ 	.short	(.L_31 - .L_30)
.L_30:
        /*00c0*/ 	.word	0x00000000
        /*00c4*/ 	.short	0x0003
        /*00c6*/ 	.short	0x0018
        /*00c8*/ 	.byte	0x00, 0xf0, 0x11, 0x00


	//----- nvinfo : EIATTR_KPARAM_INFO
	.align		4
.L_31:
        /*00cc*/ 	.byte	0x04, 0x17
        /*00ce*/ 	.short	(.L_33 - .L_32)
.L_32:
        /*00d0*/ 	.word	0x00000000
        /*00d4*/ 	.short	0x0002
        /*00d6*/ 	.short	0x0010
        /*00d8*/ 	.byte	0x00, 0xf4, 0x21, 0x00


	//----- nvinfo : EIATTR_KPARAM_INFO
	.align		4
.L_33:
        /*00dc*/ 	.byte	0x04, 0x17
        /*00de*/ 	.short	(.L_35 - .L_34)
.L_34:
        /*00e0*/ 	.word	0x00000000
        /*00e4*/ 	.short	0x0001
        /*00e6*/ 	.short	0x0008
        /*00e8*/ 	.byte	0x00, 0xf4, 0x21, 0x00


	//----- nvinfo : EIATTR_KPARAM_INFO
	.align		4
.L_35:
        /*00ec*/ 	.byte	0x04, 0x17
        /*00ee*/ 	.short	(.L_37 - .L_36)
.L_36:
        /*00f0*/ 	.word	0x00000000
        /*00f4*/ 	.short	0x0000
        /*00f6*/ 	.short	0x0000
        /*00f8*/ 	.byte	0x00, 0xf4, 0x21, 0x00


	//----- nvinfo : EIATTR_MAXREG_COUNT
	.align		4
.L_37:
        /*00fc*/ 	.byte	0x03, 0x1b
        /*00fe*/ 	.short	0x00ff


	//----- nvinfo : EIATTR_NUM_BARRIERS
	.align		4
        /*0100*/ 	.byte	0x02, 0x4c
        /*0102*/ 	.byte	0x01
	.zero		1


	//----- nvinfo : EIATTR_ANNOTATIONS
	.align		4
        /*0104*/ 	.byte	0x04, 0x55
        /*0106*/ 	.short	(.L_39 - .L_38)


	//   ....[0]....
.L_38:
        /*0108*/ 	.word	0x00000001
        /*010c*/ 	.byte	0x20, 0x05, 0x00, 0x00, 0x01, 0x00, 0x00, 0x00, 0x50, 0x05, 0x00, 0x00, 0x01, 0x00, 0x00, 0x00
        /* <DEDUP_REMOVED lines=1450> */
        /*5bbc*/ 	.byte	0xd0, 0x88, 0x02, 0x00


	//----- nvinfo : EIATTR_MERCURY_ISA_VERSION
	.align		4
.L_39:
        /*5bc0*/ 	.byte	0x03, 0x5f
        /*5bc2*/ 	.short	0x0000


	//----- nvinfo : EIATTR_EXIT_INSTR_OFFSETS
	.align		4
        /*5bc4*/ 	.byte	0x04, 0x1c
        /*5bc6*/ 	.short	(.L_41 - .L_40)


	//   ....[0]....
.L_40:
        /*5bc8*/ 	.word	0x00061220


	//   ....[1]....
        /*5bcc*/ 	.word	0x00061250


	//----- nvinfo : EIATTR_REQNTID
	.align		4
.L_41:
        /*5bd0*/ 	.byte	0x04, 0x10
        /*5bd2*/ 	.short	(.L_43 - .L_42)
.L_42:
        /*5bd4*/ 	.word	0x00000080
        /*5bd8*/ 	.word	0x00000001
        /*5bdc*/ 	.word	0x00000001
.L_43:


//--------------------- .nv.callgraph             --------------------------
	.section	.nv.callgraph,"",@"SHT_CUDA_CALLGRAPH"
	.align	4
	.sectionentsize	8
	.align		4
        /*0000*/ 	.word	0x00000000
	.align		4
        /*0004*/ 	.word	0xffffffff
	.align		4
        /*0008*/ 	.word	0x00000000
	.align		4
        /*000c*/ 	.word	0xfffffffe
	.align		4
        /*0010*/ 	.word	0x00000000
	.align		4
        /*0014*/ 	.word	0xfffffffd
	.align		4
        /*0018*/ 	.word	0x00000000
	.align		4
        /*001c*/ 	.word	0xfffffffc


//--------------------- .nv.rel.action            --------------------------
	.section	.nv.rel.action,"",@"SHT_CUDA_RELOCINFO"
	.align	8
	.sectionentsize	8
        /*0000*/ 	.byte	0x73, 0x00, 0x00, 0x00, 0x00, 0x00, 0x00, 0x00, 0x00, 0x00, 0x00, 0x11, 0x25, 0x00, 0x05, 0x36


//--------------------- .nv.constant0.matmul_kernel --------------------------
	.section	.nv.constant0.matmul_kernel,"a",@progbits
	.sectionflags	@""
	.align	4
.nv.constant0.matmul_kernel:
	.zero		432


//--------------------- .text.matmul_kernel       --------------------------
	.section	.text.matmul_kernel,"ax",@progbits
	.sectioninfo	@"SHI_REGISTERS=32"
	.align	128
        .global         matmul_kernel
        .type           matmul_kernel,@function
        .size           matmul_kernel,(.L_x_5 - matmul_kernel)
        .other          matmul_kernel,@"STO_CUDA_ENTRY STV_DEFAULT"
matmul_kernel:
.text.matmul_kernel:
[----:B------:R-:W-:-:S03]  /*0000*/  IMAD.MOV.U32 R1, RZ, RZ, c[0x0][0x28] ;  /* 0x00000a00ff017624 */ /* 0x000fc600078e00ff */
[----:B------:R-:W-:Y:S01]  /*0010*/  IMAD.MOV.U32 R0, RZ, RZ, c[0x0][0x17c] ;  /* 0x00005f00ff007624 */ /* 0x000fe200078e00ff */
[----:B------:R-:W0:Y:S01]  /*0020*/  S2R R11, SR_TID.X ;  /* 0x00000000000b7919 */ /* 0x000e220000002100 */
[----:B------:R-:W-:Y:S01]  /*0030*/  IADD3 R1, R1, -0x2880, RZ ;  /* 0xffffd78001017810 */ /* 0x000fe20007ffe0ff */
[----:B------:R-:W-:Y:S02]  /*0040*/  ULDC.64 UR10, c[0x0][0x118] ;  /* 0x00004600000a7ab9 */ /* 0x000fe40000000a00 */
[----:B------:R-:W-:-:S04]  /*0050*/  IADD3 R0, R0, 0x1ff, RZ ;  /* 0x000001ff00007810 */ /* 0x000fc80007ffe0ff */
[----:B------:R-:W-:-:S04]  /*0060*/  SHF.R.S32.HI R3, RZ, 0x1f, R0 ;  /* 0x0000001fff037819 */ /* 0x000fc80000011400 */
[----:B------:R-:W-:-:S04]  /*0070*/  LEA.HI R3, R3, R0, RZ, 0x9 ;  /* 0x0000000003037211 */ /* 0x000fc800078f48ff */
[----:B------:R-:W-:Y:S02]  /*0080*/  SHF.R.S32.HI R0, RZ, 0x9, R3 ;  /* 0x00000009ff007819 */ /* 0x000fe40000011403 */
[----:B------:R-:W1:Y:S03]  /*0090*/  S2R R3, SR_CTAID.X ;  /* 0x0000000000037919 */ /* 0x000e660000002500 */
[----:B------:R-:W-:-:S05]  /*00a0*/  IMAD.SHL.U32 R0, R0, 0x8, RZ ;  /* 0x0000000800007824 */ /* 0x000fca00078e00ff */
[-C--:B------:R-:W-:Y:S02]  /*00b0*/  IABS R7, R0.reuse ;  /* 0x0000000000077213 */ /* 0x080fe40000000000 */
[----:B------:R-:W-:Y:S02]  /*00c0*/  IABS R10, R0 ;  /* 0x00000000000a7213 */ /* 0x000fe40000000000 */
[----:B------:R-:W2:Y:S01]  /*00d0*/  I2F.RP R2, R7 ;  /* 0x0000000700027306 */ /* 0x000ea20000209400 */
[----:B-1----:R-:W-:-:S07]  /*00e0*/  IABS R8, R3 ;  /* 0x0000000300087213 */ /* 0x002fce0000000000 */
[----:B--2---:R-:W1:Y:S02]  /*00f0*/  MUFU.RCP R2, R2 ;  /* 0x0000000200027308 */ /* 0x004e640000001000 */
[----:B-1----:R-:W-:Y:S01]  /*0100*/  IADD3 R4, R2, 0xffffffe, RZ ;  /* 0x0ffffffe02047810 */ /* 0x002fe20007ffe0ff */
[----:B------:R-:W-:-:S05]  /*0110*/  IMAD.MOV R2, RZ, RZ, -R10 ;  /* 0x000000ffff027224 */ /* 0x000fca00078e0a0a */
[----:B------:R1:W2:Y:S02]  /*0120*/  F2I.FTZ.U32.TRUNC.NTZ R5, R4 ;  /* 0x0000000400057305 */ /* 0x0002a4000021f000 */
[----:B-1----:R-:W-:Y:S02]  /*0130*/  IMAD.MOV.U32 R4, RZ, RZ, RZ ;  /* 0x000000ffff047224 */ /* 0x002fe400078e00ff */
[----:B--2---:R-:W-:-:S04]  /*0140*/  IMAD.MOV R6, RZ, RZ, -R5 ;  /* 0x000000ffff067224 */ /* 0x004fc800078e0a05 */
[----:B------:R-:W-:Y:S02]  /*0150*/  IMAD R9, R6, R7, RZ ;  /* 0x0000000706097224 */ /* 0x000fe400078e02ff */
[----:B------:R-:W-:Y:S02]  /*0160*/  IMAD.MOV.U32 R6, RZ, RZ, R8 ;  /* 0x000000ffff067224 */ /* 0x000fe400078e0008 */
[----:B------:R-:W-:-:S06]  /*0170*/  IMAD.HI.U32 R5, R5, R9, R4 ;  /* 0x0000000905057227 */ /* 0x000fcc00078e0004 */
[----:B------:R-:W-:-:S04]  /*0180*/  IMAD.HI.U32 R5, R5, R6, RZ ;  /* 0x0000000605057227 */ /* 0x000fc800078e00ff */
[----:B------:R-:W-:-:S05]  /*0190*/  IMAD R2, R5, R2, R6 ;  /* 0x0000000205027224 */ /* 0x000fca00078e0206 */
[----:B------:R-:W-:-:S13]  /*01a0*/  ISETP.GT.U32.AND P1, PT, R7, R2, PT ;  /* 0x000000020700720c */ /* 0x000fda0003f24070 */
[----:B------:R-:W-:Y:S01]  /*01b0*/  @!P1 IMAD.IADD R2, R2, 0x1, -R7 ;  /* 0x0000000102029824 */ /* 0x000fe200078e0a07 */
[----:B------:R-:W-:Y:S02]  /*01c0*/  @!P1 IADD3 R5, R5, 0x1, RZ ;  /* 0x0000000105059810 */ /* 0x000fe40007ffe0ff */
[----:B------:R-:W-:Y:S02]  /*01d0*/  ISETP.NE.AND P1, PT, R0, RZ, PT ;  /* 0x000000ff0000720c */ /* 0x000fe40003f25270 */
[----:B------:R-:W-:Y:S02]  /*01e0*/  ISETP.GE.U32.AND P0, PT, R2, R7, PT ;  /* 0x000000070200720c */ /* 0x000fe40003f06070 */
[----:B------:R-:W-:-:S04]  /*01f0*/  LOP3.LUT R2, R3, R0, RZ, 0x3c, !PT ;  /* 0x0000000003027212 */ /* 0x000fc800078e3cff */
[----:B------:R-:W-:Y:S01]  /*0200*/  ISETP.GE.AND P2, PT, R2, RZ, PT ;  /* 0x000000ff0200720c */ /* 0x000fe20003f46270 */
[----:B------:R-:W-:-:S05]  /*0210*/  IMAD.MOV.U32 R2, RZ, RZ, c[0x0][0x178] ;  /* 0x00005e00ff027624 */ /* 0x000fca00078e00ff */
[----:B------:R-:W-:Y:S02]  /*0220*/  IADD3 R2, R2, 0xf, RZ ;  /* 0x0000000f02027810 */ /* 0x000fe40007ffe0ff */
[----:B------:R-:W-:-:S05]  /*0230*/  @P0 IADD3 R5, R5, 0x1, RZ ;  /* 0x0000000105050810 */ /* 0x000fca0007ffe0ff */
[----:B------:R-:W-:Y:S01]  /*0240*/  IMAD.MOV.U32 R4, RZ, RZ, R5 ;  /* 0x000000ffff047224 */ /* 0x000fe200078e0005 */
[----:B------:R-:W-:-:S03]  /*0250*/  SHF.R.S32.HI R5, RZ, 0x1f, R2 ;  /* 0x0000001fff057819 */ /* 0x000fc60000011402 */
[----:B------:R-:W-:Y:S01]  /*0260*/  @!P2 IMAD.MOV R4, RZ, RZ, -R4 ;  /* 0x000000ffff04a224 */ /* 0x000fe200078e0a04 */
[----:B------:R-:W-:Y:S02]  /*0270*/  @!P1 LOP3.LUT R4, RZ, R0, RZ, 0x33, !PT ;  /* 0x00000000ff049212 */ /* 0x000fe400078e33ff */
[----:B------:R-:W-:-:S03]  /*0280*/  LEA.HI R5, R5, R2, RZ, 0x4 ;  /* 0x0000000205057211 */ /* 0x000fc600078f20ff */
[----:B------:R-:W-:Y:S02]  /*0290*/  IMAD.SHL.U32 R2, R4, 0x8, RZ ;  /* 0x0000000804027824 */ /* 0x000fe400078e00ff */
[----:B------:R-:W-:-:S03]  /*02a0*/  IMAD.MOV R4, RZ, RZ, -R4 ;  /* 0x000000ffff047224 */ /* 0x000fc600078e0a04 */
[----:B------:R-:W-:Y:S01]  /*02b0*/  LEA.HI.SX32 R5, R5, -R2, 0x1c ;  /* 0x8000000205057211 */ /* 0x000fe200078fe2ff */
[----:B------:R-:W-:Y:S02]  /*02c0*/  IMAD R9, R0, R4, R3 ;  /* 0x0000000400097224 */ /* 0x000fe400078e0203 */
[----:B------:R-:W-:Y:S01]  /*02d0*/  IMAD.MOV.U32 R4, RZ, RZ, RZ ;  /* 0x000000ffff047224 */ /* 0x000fe200078e00ff */
[----:B------:R-:W-:-:S04]  /*02e0*/  IMNMX R10, R5, 0x8, PT ;  /* 0x00000008050a7817 */ /* 0x000fc80003800200 */
[-C--:B------:R-:W-:Y:S02]  /*02f0*/  IABS R8, R10.reuse ;  /* 0x0000000a00087213 */ /* 0x080fe40000000000 */
[----:B------:R-:W-:Y:S02]  /*0300*/  IABS R0, R10 ;  /* 0x0000000a00007213 */ /* 0x000fe40000000000 */
[----:B------:R-:W1:Y:S08]  /*0310*/  I2F.RP R6, R8 ;  /* 0x0000000800067306 */ /* 0x000e700000209400 */
[----:B-1----:R-:W1:Y:S02]  /*0320*/  MUFU.RCP R6, R6 ;  /* 0x0000000600067308 */ /* 0x002e640000001000 */
[----:B-1----:R-:W-:-:S06]  /*0330*/  IADD3 R5, R6, 0xffffffe, RZ ;  /* 0x0ffffffe06057810 */ /* 0x002fcc0007ffe0ff */
[----:B------:R-:W1:Y:S02]  /*0340*/  F2I.FTZ.U32.TRUNC.NTZ R5, R5 ;  /* 0x0000000500057305 */ /* 0x000e64000021f000 */
[----:B-1----:R-:W-:-:S04]  /*0350*/  IMAD.MOV R7, RZ, RZ, -R5 ;  /* 0x000000ffff077224 */ /* 0x002fc800078e0a05 */
[----:B------:R-:W-:Y:S01]  /*0360*/  IMAD.MOV.U32 R3, RZ, RZ, R7 ;  /* 0x000000ffff037224 */ /* 0x000fe200078e0007 */
[----:B------:R-:W-:-:S03]  /*0370*/  IABS R7, R9 ;  /* 0x0000000900077213 */ /* 0x000fc60000000000 */
[----:B------:R-:W-:-:S04]  /*0380*/  IMAD R3, R3, R8, RZ ;  /* 0x0000000803037224 */ /* 0x000fc800078e02ff */
[----:B------:R-:W-:-:S04]  /*0390*/  IMAD.HI.U32 R4, R5, R3, R4 ;  /* 0x0000000305047227 */ /* 0x000fc800078e0004 */
[----:B------:R-:W-:Y:S02]  /*03a0*/  IMAD.MOV R3, RZ, RZ, -R0 ;  /* 0x000000ffff037224 */ /* 0x000fe400078e0a00 */
[----:B------:R-:W-:Y:S01]  /*03b0*/  IMAD.HI.U32 R0, R4, R7, RZ ;  /* 0x0000000704007227 */ /* 0x000fe200078e00ff */
[----:B0-----:R-:W-:-:S03]  /*03c0*/  LOP3.LUT R4, R11, 0xf, RZ, 0xc0, !PT ;  /* 0x0000000f0b047812 */ /* 0x001fc600078ec0ff */
[----:B------:R-:W-:Y:S02]  /*03d0*/  IMAD R3, R0, R3, R7 ;  /* 0x0000000300037224 */ /* 0x000fe400078e0207 */
[----:B------:R-:W-:-:S03]  /*03e0*/  IMAD.MOV.U32 R5, RZ, RZ, 0x7f ;  /* 0x0000007fff057424 */ /* 0x000fc600078e00ff */
[----:B------:R-:W-:Y:S02]  /*03f0*/  ISETP.GT.U32.AND P1, PT, R8, R3, PT ;  /* 0x000000030800720c */ /* 0x000fe40003f24070 */
[----:B------:R-:W-:-:S11]  /*0400*/  IADD3 R12, R5, c[0x0][0x180], RZ ;  /* 0x00006000050c7a10 */ /* 0x000fd60007ffe0ff */
[----:B------:R-:W-:Y:S01]  /*0410*/  @!P1 IMAD.IADD R3, R3, 0x1, -R8 ;  /* 0x0000000103039824 */ /* 0x000fe200078e0a08 */
[----:B------:R-:W-:Y:S02]  /*0420*/  @!P1 IADD3 R0, R0, 0x1, RZ ;  /* 0x0000000100009810 */ /* 0x000fe40007ffe0ff */
[----:B------:R-:W-:Y:S02]  /*0430*/  ISETP.NE.AND P1, PT, R10, RZ, PT ;  /* 0x000000ff0a00720c */ /* 0x000fe40003f25270 */
[----:B------:R-:W-:Y:S02]  /*0440*/  ISETP.GE.U32.AND P0, PT, R3, R8, PT ;  /* 0x000000080300720c */ /* 0x000fe40003f06070 */
[----:B------:R-:W-:-:S04]  /*0450*/  LOP3.LUT R3, R9, R10, RZ, 0x3c, !PT ;  /* 0x0000000a09037212 */ /* 0x000fc800078e3cff */
[----:B------:R-:W-:-:S07]  /*0460*/  ISETP.GE.AND P2, PT, R3, RZ, PT ;  /* 0x000000ff0300720c */ /* 0x000fce0003f46270 */
[----:B------:R-:W-:Y:S02]  /*0470*/  @P0 IADD3 R0, R0, 0x1, RZ ;  /* 0x0000000100000810 */ /* 0x000fe40007ffe0ff */
[----:B------:R-:W-:-:S04]  /*0480*/  ISETP.GT.AND P0, PT, R12, 0x7f, PT ;  /* 0x0000007f0c00780c */ /* 0x000fc80003f04270 */
[----:B------:R-:W-:Y:S01]  /*0490*/  @!P2 IMAD.MOV R0, RZ, RZ, -R0 ;  /* 0x000000ffff00a224 */ /* 0x000fe200078e0a00 */
[----:B------:R-:W-:-:S05]  /*04a0*/  @!P1 LOP3.LUT R0, RZ, R10, RZ, 0x33, !PT ;  /* 0x0000000aff009212 */ /* 0x000fca00078e33ff */
[----:B------:R-:W-:Y:S02]  /*04b0*/  IMAD.MOV R3, RZ, RZ, -R0 ;  /* 0x000000ffff037224 */ /* 0x000fe400078e0a00 */
[----:B------:R-:W-:Y:S02]  /*04c0*/  IMAD.SHL.U32 R28, R0, 0x200, RZ ;  /* 0x00000200001c7824 */ /* 0x000fe400078e00ff */
[----:B------:R-:W-:-:S04]  /*04d0*/  IMAD R3, R10, R3, R9 ;  /* 0x000000030a037224 */ /* 0x000fc800078e0209 */
[----:B------:R-:W-:Y:S01]  /*04e0*/  IMAD.IADD R3, R2, 0x1, R3 ;  /* 0x0000000102037824 */ /* 0x000fe200078e0203 */
[----:B------:R-:W-:-:S03]  /*04f0*/  SHF.R.U32.HI R2, RZ, 0x4, R11 ;  /* 0x00000004ff027819 */ /* 0x000fc6000001160b */
[----:B------:R-:W-:Y:S01]  /*0500*/  IMAD R3, R3, 0x10, R4 ;  /* 0x0000001003037824 */ /* 0x000fe200078e0204 */
[----:B------:R-:W-:-:S04]  /*0510*/  SGXT.U32 R2, R2, 0x3 ;  /* 0x000000030202781a */ /* 0x000fc80000000000 */
[----:B------:R0:W-:Y:S01]  /*0520*/  STL [R1+0x1688], R3 ;  /* 0x0016880301007387 */ /* 0x0001e20000100800 */
[C---:B------:R-:W-:Y:S02]  /*0530*/  LOP3.LUT R5, R2.reuse, 0x8, RZ, 0xfc, !PT ;  /* 0x0000000802057812 */ /* 0x040fe400078efcff */
[C---:B------:R-:W-:Y:S01]  /*0540*/  LOP3.LUT R4, R2.reuse, 0x10, RZ, 0xfc, !PT ;  /* 0x0000001002047812 */ /* 0x040fe200078efcff */
[----:B------:R1:W-:Y:S01]  /*0550*/  STL [R1+0x2b0], R28 ;  /* 0x0002b01c01007387 */ /* 0x0003e20000100800 */
[C---:B------:R-:W-:Y:S02]  /*0560*/  LOP3.LUT R5, R2.reuse, 0x20, RZ, 0xfc, !PT ;  /* 0x0000002002057812 */ /* 0x040fe400078efcff */
[C---:B------:R-:W-:Y:S02]  /*0570*/  LOP3.LUT R4, R2.reuse, 0x28, RZ, 0xfc, !PT ;  /* 0x0000002802047812 */ /* 0x040fe400078efcff */
[C---:B------:R-:W-:Y:S02]  /*0580*/  LOP3.LUT R5, R2.reuse, 0x40, RZ, 0xfc, !PT ;  /* 0x0000004002057812 */ /* 0x040fe400078efcff */
[----:B0-----:R-:W-:-:S02]  /*0590*/  LOP3.LUT R3, R2, 0x18, RZ, 0xfc, !PT ;  /* 0x0000001802037812 */ /* 0x001fc400078efcff */
[C---:B------:R-:W-:Y:S02]  /*05a0*/  LOP3.LUT R3, R2.reuse, 0x30, RZ, 0xfc, !PT ;  /* 0x0000003002037812 */ /* 0x040fe400078efcff */
[C---:B------:R-:W-:Y:S02]  /*05b0*/  LOP3.LUT R4, R2.reuse, 0x48, RZ, 0xfc, !PT ;  /* 0x0000004802047812 */ /* 0x040fe400078efcff */
[C---:B------:R-:W-:Y:S02]  /*05c0*/  LOP3.LUT R3, R2.reuse, 0x50, RZ, 0xfc, !PT ;  /* 0x0000005002037812 */ /* 0x040fe400078efcff */
[C---:B------:R-:W-:Y:S02]  /*05d0*/  LOP3.LUT R5, R2.reuse, 0x58, RZ, 0xfc, !PT ;  /* 0x0000005802057812 */ /* 0x040fe400078efcff */
[C---:B------:R-:W-:Y:S02]  /*05e0*/  LOP3.LUT R4, R2.reuse, 0x60, RZ, 0xfc, !PT ;  /* 0x0000006002047812 */ /* 0x040fe400078efcff */
[----:B------:R-:W-:-:S02]  /*05f0*/  LOP3.LUT R3, R2, 0x68, RZ, 0xfc, !PT ;  /* 0x0000006802037812 */ /* 0x000fc400078efcff */
[----:B------:R-:W-:Y:S01]  /*0600*/  LOP3.LUT R2, R2, 0x70, RZ, 0xfc, !PT ;  /* 0x0000007002027812 */ /* 0x000fe200078efcff */
[----:B------:R-:W-:Y:S05]  /*0610*/  @P0 BRA `(.L_x_0) ;  /* 0x000001a000000947 */ /* 0x000fea0003800000 */
[C---:B-1----:R-:W-:Y:S01]  /*0620*/  IMAD.SHL.U32 R2, R11.reuse, 0x10, RZ ;  /* 0x000000100b027824 */ /* 0x042fe200078e00ff */
[----:B------:R-:W-:Y:S01]  /*0630*/  CS2R R24, SRZ ;  /* 0x0000000000187805 */ /* 0x000fe2000001ff00 */
[----:B------:R-:W-:Y:S01]  /*0640*/  IMAD.SHL.U32 R0, R11, 0x20, RZ ;  /* 0x000000200b007824 */ /* 0x000fe200078e00ff */
[----:B------:R-:W-:Y:S01]  /*0650*/  CS2R R26, SRZ ;  /* 0x00000000001a7805 */ /* 0x000fe2000001ff00 */
[----:B------:R-:W-:Y:S01]  /*0660*/  CS2R R20, SRZ ;  /* 0x0000000000147805 */ /* 0x000fe2000001ff00 */
[----:B------:R0:W-:Y:S01]  /*0670*/  STL [R1+0x1678], R2 ;  /* 0x0016780201007387 */ /* 0x0001e20000100800 */
[----:B------:R-:W-:Y:S01]  /*0680*/  CS2R R22, SRZ ;  /* 0x0000000000167805 */ /* 0x000fe2000001ff00 */
[----:B------:R-:W-:Y:S01]  /*0690*/  LOP3.LUT R0, R0, 0x60, RZ, 0xc0, !PT ;  /* 0x0000006000007812 */ /* 0x000fe200078ec0ff */
[----:B------:R-:W-:Y:S01]  /*06a0*/  CS2R R16, SRZ ;  /* 0x0000000000107805 */ /* 0x000fe2000001ff00 */
[----:B------:R0:W-:Y:S01]  /*06b0*/  STL [R1], RZ ;  /* 0x000000ff01007387 */ /* 0x0001e20000100800 */
[----:B------:R-:W-:Y:S01]  /*06c0*/  CS2R R18, SRZ ;  /* 0x0000000000127805 */ /* 0x000fe2000001ff00 */
[----:B------:R-:W-:Y:S01]  /*06d0*/  CS2R R12, SRZ ;  /* 0x00000000000c7805 */ /* 0x000fe2000001ff00 */
[----:B------:R-:W-:Y:S01]  /*06e0*/  CS2R R14, SRZ ;  /* 0x00000000000e7805 */ /* 0x000fe2000001ff00 */
[----:B------:R0:W-:Y:S01]  /*06f0*/  STL [R1+0x4], RZ ;  /* 0x000004ff01007387 */ /* 0x0001e20000100800 */
[----:B------:R-:W-:Y:S01]  /*0700*/  CS2R R8, SRZ ;  /* 0x0000000000087805 */ /* 0x000fe2000001ff00 */
[----:B------:R-:W-:Y:S01]  /*0710*/  CS2R R10, SRZ ;  /* 0x00000000000a7805 */ /* 0x000fe2000001ff00 */
[----:B------:R-:W-:Y:S01]  /*0720*/  CS2R R4, SRZ ;  /* 0x0000000000047805 */ /* 0x000fe2000001ff00 */
[----:B------:R0:W-:Y:S01]  /*0730*/  STL [R1+0x8], RZ ;  /* 0x000008ff01007387 */ /* 0x0001e20000100800 */
[----:B------:R-:W-:-:S03]  /*0740*/  CS2R R6, SRZ ;  /* 0x0000000000067805 */ /* 0x000fc6000001ff00 */
[----:B------:R0:W-:Y:S04]  /*0750*/  STL [R1+0xc], RZ ;  /* 0x00000cff01007387 */ /* 0x0001e80000100800 */
[----:B------:R0:W-:Y:S04]  /*0760*/  STL [R1+0x10], RZ ;  /* 0x000010ff01007387 */ /* 0x0001e80000100800 */
[----:B------:R0:W-:Y:S04]  /*0770*/  STL [R1+0x14], RZ ;  /* 0x000014ff01007387 */ /* 0x0001e80000100800 */
[----:B------:R0:W-:Y:S04]  /*0780*/  STL [R1+0x18], RZ ;  /* 0x000018ff01007387 */ /* 0x0001e80000100800 */
[----:B------:R0:W-:Y:S04]  /*0790*/  STL [R1+0x1c], RZ ;  /* 0x00001cff01007387 */ /* 0x0001e80000100800 */
[----:B------:R0:W-:Y:S01]  /*07a0*/  STL [R1+0x167c], R0 ;  /* 0x00167c0001007387 */ /* 0x0001e20000100800 */
[----:B------:R-:W-:Y:S05]  /*07b0*/  BRA `(.L_x_1) ;  /* 0x0005e46000007947 */ /* 0x000fea0003800000 */
.L_x_0:
[----:B-1----:R-:W-:Y:S01]  /*07c0*/  IABS R7, c[0x0][0x17c] ;  /* 0x00005f0000077a13 */ /* 0x002fe20000000000 */
[----:B------:R-:W-:Y:S01]  /*07d0*/  ULDC.64 UR6, c[0x0][0x188] ;  /* 0x0000620000067ab9 */ /* 0x000fe20000000a00 */
[----:B------:R-:W-:-:S02]  /*07e0*/  IADD3 R4, R28, 0x1ff, RZ ;  /* 0x000001ff1c047810 */ /* 0x000fc40007ffe0ff */
[----:B------:R-:W0:Y:S01]  /*07f0*/  I2F.RP R0, R7 ;  /* 0x0000000700007306 */ /* 0x000e220000209400 */
[----:B------:R-:W-:Y:S02]  /*0800*/  IADD3 R13, R28, 0x1f9, RZ ;  /* 0x000001f91c0d7810 */ /* 0x000fe40007ffe0ff */
[----:B------:R-:W-:Y:S02]  /*0810*/  IABS R10, R4 ;  /* 0x00000004000a7213 */ /* 0x000fe40000000000 */
[----:B------:R-:W-:Y:S02]  /*0820*/  ISETP.GE.AND P3, PT, R4, RZ, PT ;  /* 0x000000ff0400720c */ /* 0x000fe40003f66270 */
[----:B------:R-:W-:Y:S01]  /*0830*/  IADD3 R17, R28, 0x1ed, RZ ;  /* 0x000001ed1c117810 */ /* 0x000fe20007ffe0ff */
[----:B0-----:R-:W0:Y:S02]  /*0840*/  MUFU.RCP R0, R0 ;  /* 0x0000000000007308 */ /* 0x001e240000001000 */
[----:B0-----:R-:W-:-:S06]  /*0850*/  IADD3 R2, R0, 0xffffffe, RZ ;  /* 0x0ffffffe00027810 */ /* 0x001fcc0007ffe0ff */
[----:B------:R0:W1:Y:S02]  /*0860*/  F2I.FTZ.U32.TRUNC.NTZ R3, R2 ;  /* 0x0000000200037305 */ /* 0x000064000021f000 */
[----:B0-----:R-:W-:Y:S02]  /*0870*/  IMAD.MOV.U32 R2, RZ, RZ, RZ ;  /* 0x000000ffff027224 */ /* 0x001fe400078e00ff */
[----:B-1----:R-:W-:-:S04]  /*0880*/  IMAD.MOV R6, RZ, RZ, -R3 ;  /* 0x000000ffff067224 */ /* 0x002fc800078e0a03 */
[----:B------:R-:W-:Y:S01]  /*0890*/  IMAD R27, R6, R7, RZ ;  /* 0x00000007061b7224 */ /* 0x000fe200078e02ff */
[----:B------:R-:W-:-:S03]  /*08a0*/  IADD3 R6, R28, 0x1fd, RZ ;  /* 0x000001fd1c067810 */ /* 0x000fc60007ffe0ff */
[----:B------:R-:W-:Y:S01]  /*08b0*/  IMAD.HI.U32 R27, R3, R27, R2 ;  /* 0x0000001b031b7227 */ /* 0x000fe200078e0002 */
[----:B------:R-:W-:-:S04]  /*08c0*/  IADD3 R3, R28, 0x1fe, RZ ;  /* 0x000001fe1c037810 */ /* 0x000fc80007ffe0ff */
[----:B------:R-:W-:Y:S01]  /*08d0*/  IABS R0, R3 ;  /* 0x0000000300007213 */ /* 0x000fe20000000000 */
[----:B------:R-:W-:Y:S01]  /*08e0*/  IMAD.HI.U32 R5, R27, R10, RZ ;  /* 0x0000000a1b057227 */ /* 0x000fe200078e00ff */
[----:B------:R-:W-:Y:S02]  /*08f0*/  ISETP.GE.AND P2, PT, R3, RZ, PT ;  /* 0x000000ff0300720c */ /* 0x000fe40003f46270 */
[----:B------:R-:W-:Y:S01]  /*0900*/  IADD3 R3, R28, 0x1fb, RZ ;  /* 0x000001fb1c037810 */ /* 0x000fe20007ffe0ff */
[----:B------:R-:W-:Y:S01]  /*0910*/  IMAD.MOV R2, RZ, RZ, -R5 ;  /* 0x000000ffff027224 */ /* 0x000fe200078e0a05 */
[----:B------:R-:W-:Y:S01]  /*0920*/  IABS R5, R6 ;  /* 0x0000000600057213 */ /* 0x000fe20000000000 */
[----:B------:R-:W-:Y:S01]  /*0930*/  IMAD.HI.U32 R8, R27, R0, RZ ;  /* 0x000000001b087227 */ /* 0x000fe200078e00ff */
[----:B------:R-:W-:-:S03]  /*0940*/  IABS R9, R3 ;  /* 0x0000000300097213 */ /* 0x000fc60000000000 */
[----:B------:R-:W-:Y:S02]  /*0950*/  IMAD R10, R7, R2, R10 ;  /* 0x00000002070a7224 */ /* 0x000fe400078e020a */
[----:B------:R-:W-:Y:S02]  /*0960*/  IMAD.MOV R8, RZ, RZ, -R8 ;  /* 0x000000ffff087224 */ /* 0x000fe400078e0a08 */
[----:B------:R-:W-:Y:S01]  /*0970*/  IMAD.HI.U32 R2, R27, R5, RZ ;  /* 0x000000051b027227 */ /* 0x000fe200078e00ff */
[----:B------:R-:W-:-:S03]  /*0980*/  ISETP.GT.U32.AND P0, PT, R7, R10, PT ;  /* 0x0000000a0700720c */ /* 0x000fc60003f04070 */
[----:B------:R-:W-:Y:S01]  /*0990*/  IMAD R0, R7, R8, R0 ;  /* 0x0000000807007224 */ /* 0x000fe200078e0200 */
[----:B------:R-:W-:Y:S01]  /*09a0*/  IADD3 R8, R28, 0x1fc, RZ ;  /* 0x000001fc1c087810 */ /* 0x000fe20007ffe0ff */
[----:B------:R-:W-:-:S03]  /*09b0*/  IMAD.MOV R2, RZ, RZ, -R2 ;  /* 0x000000ffff027224 */ /* 0x000fc600078e0a02 */
[C---:B------:R-:W-:Y:S01]  /*09c0*/  ISETP.GT.U32.AND P5, PT, R7.reuse, R0, PT ;  /* 0x000000000700720c */ /* 0x040fe20003fa4070 */
[C---:B------:R-:W-:Y:S01]  /*09d0*/  IMAD R5, R7.reuse, R2, R5 ;  /* 0x0000000207057224 */ /* 0x040fe200078e0205 */
[----:B------:R-:W-:Y:S02]  /*09e0*/  IABS R4, R8 ;  /* 0x0000000800047213 */ /* 0x000fe40000000000 */
[----:B------:R-:W-:Y:S01]  /*09f0*/  ISETP.GE.AND P1, PT, R8, RZ, PT ;  /* 0x000000ff0800720c */ /* 0x000fe20003f26270 */
[----:B------:R-:W-:Y:S01]  /*0a00*/  @!P0 IMAD.IADD R10, R10, 0x1, -R7 ;  /* 0x000000010a0a8824 */ /* 0x000fe200078e0a07 */
[----:B------:R-:W-:Y:S01]  /*0a10*/  ISETP.GT.U32.AND P6, PT, R7, R5, PT ;  /* 0x000000050700720c */ /* 0x000fe20003fc4070 */
[----:B------:R-:W-:Y:S01]  /*0a20*/  IMAD.HI.U32 R11, R27, R4, RZ ;  /* 0x000000041b0b7227 */ /* 0x000fe200078e00ff */
[----:B------:R-:W-:Y:S02]  /*0a30*/  IADD3 R2, R28, 0x1fa, RZ ;  /* 0x000001fa1c027810 */ /* 0x000fe40007ffe0ff */
[----:B------:R-:W-:Y:S01]  /*0a40*/  ISETP.GT.U32.AND P4, PT, R7, R10, PT ;  /* 0x0000000a0700720c */ /* 0x000fe20003f84070 */
[----:B------:R-:W-:Y:S01]  /*0a50*/  IMAD.MOV.U32 R8, RZ, RZ, R9 ;  /* 0x000000ffff087224 */ /* 0x000fe200078e0009 */
[----:B------:R-:W-:Y:S01]  /*0a60*/  ISETP.GE.AND P0, PT, R6, RZ, PT ;  /* 0x000000ff0600720c */ /* 0x000fe20003f06270 */
[----:B------:R-:W-:Y:S01]  /*0a70*/  @!P5 IMAD.IADD R0, R0, 0x1, -R7 ;  /* 0x000000010000d824 */ /* 0x000fe200078e0a07 */
[----:B------:R-:W-:Y:S01]  /*0a80*/  IABS R6, R2 ;  /* 0x0000000200067213 */ /* 0x000fe20000000000 */
[----:B------:R-:W-:-:S03]  /*0a90*/  IMAD.MOV R11, RZ, RZ, -R11 ;  /* 0x000000ffff0b7224 */ /* 0x000fc600078e0a0b */
[----:B------:R-:W-:Y:S01]  /*0aa0*/  ISETP.GT.U32.AND P5, PT, R7, R0, PT ;  /* 0x000000000700720c */ /* 0x000fe20003fa4070 */
[--C-:B------:R-:W-:Y:S02]  /*0ab0*/  @!P6 IMAD.IADD R5, R5, 0x1, -R7.reuse ;  /* 0x000000010505e824 */ /* 0x100fe400078e0a07 */
[C---:B------:R-:W-:Y:S01]  /*0ac0*/  IMAD R4, R7.reuse, R11, R4 ;  /* 0x0000000b07047224 */ /* 0x040fe200078e0204 */
[----:B------:R-:W-:Y:S01]  /*0ad0*/  IADD3 R11, R28, 0x1f8, RZ ;  /* 0x000001f81c0b7810 */ /* 0x000fe20007ffe0ff */
[----:B------:R-:W-:Y:S01]  /*0ae0*/  @!P4 IMAD.IADD R10, R10, 0x1, -R7 ;  /* 0x000000010a0ac824 */ /* 0x000fe200078e0a07 */
[----:B------:R-:W-:Y:S01]  /*0af0*/  ISETP.GT.U32.AND P6, PT, R7, R5, PT ;  /* 0x000000050700720c */ /* 0x000fe20003fc4070 */
[----:B------:R-:W-:Y:S01]  /*0b00*/  IMAD.HI.U32 R9, R27, R6, RZ ;  /* 0x000000061b097227 */ /* 0x000fe200078e00ff */
[----:B------:R-:W-:-:S03]  /*0b10*/  ISETP.GE.AND P4, PT, R3, RZ, PT ;  /* 0x000000ff0300720c */ /* 0x000fc60003f86270 */
[----:B------:R-:W-:-:S04]  /*0b20*/  IMAD.HI.U32 R3, R27, R8, RZ ;  /* 0x000000081b037227 */ /* 0x000fc800078e00ff */
[----:B------:R-:W-:Y:S02]  /*0b30*/  IMAD.MOV R3, RZ, RZ, -R3 ;  /* 0x000000ffff037224 */ /* 0x000fe400078e0a03 */
[----:B------:R-:W-:Y:S01]  /*0b40*/  @!P5 IMAD.IADD R0, R0, 0x1, -R7 ;  /* 0x000000010000d824 */ /* 0x000fe200078e0a07 */
[C---:B------:R-:W-:Y:S01]  /*0b50*/  ISETP.GT.U32.AND P5, PT, R7.reuse, R4, PT ;  /* 0x000000040700720c */ /* 0x040fe20003fa4070 */
[----:B------:R-:W-:Y:S02]  /*0b60*/  IMAD.MOV.U32 R12, RZ, RZ, R10 ;  /* 0x000000ffff0c7224 */ /* 0x000fe400078e000a */
[----:B------:R-:W-:Y:S02]  /*0b70*/  IMAD R8, R7, R3, R8 ;  /* 0x0000000307087224 */ /* 0x000fe400078e0208 */
[----:B------:R-:W-:Y:S02]  /*0b80*/  IMAD.MOV.U32 R10, RZ, RZ, R0 ;  /* 0x000000ffff0a7224 */ /* 0x000fe400078e0000 */
[----:B------:R-:W-:-:S02]  /*0b90*/  IMAD.MOV R9, RZ, RZ, -R9 ;  /* 0x000000ffff097224 */ /* 0x000fc400078e0a09 */
[----:B------:R-:W-:Y:S01]  /*0ba0*/  @!P6 IMAD.IADD R5, R5, 0x1, -R7 ;  /* 0x000000010505e824 */ /* 0x000fe200078e0a07 */
[----:B------:R-:W-:Y:S01]  /*0bb0*/  ISETP.GE.AND P6, PT, R13, RZ, PT ;  /* 0x000000ff0d00720c */ /* 0x000fe20003fc6270 */
[----:B------:R-:W-:Y:S01]  /*0bc0*/  @!P2 IMAD.MOV R10, RZ, RZ, -R10 ;  /* 0x000000ffff0aa224 */ /* 0x000fe200078e0a0a */
[C---:B------:R-:W-:Y:S01]  /*0bd0*/  ISETP.GT.U32.AND P2, PT, R7.reuse, R8, PT ;  /* 0x000000080700720c */ /* 0x040fe20003f44070 */
[C---:B------:R-:W-:Y:S01]  /*0be0*/  IMAD R6, R7.reuse, R9, R6 ;  /* 0x0000000907067224 */ /* 0x040fe200078e0206 */
[----:B------:R-:W-:Y:S01]  /*0bf0*/  IABS R13, R13 ;  /* 0x0000000d000d7213 */ /* 0x000fe20000000000 */
[----:B------:R-:W-:Y:S01]  /*0c00*/  IMAD.MOV.U32 R15, RZ, RZ, R5 ;  /* 0x000000ffff0f7224 */ /* 0x000fe200078e0005 */
[----:B------:R-:W-:Y:S01]  /*0c10*/  IADD3 R9, R28, 0x1f6, RZ ;  /* 0x000001f61c097810 */ /* 0x000fe20007ffe0ff */
[----:B------:R-:W-:Y:S02]  /*0c20*/  @!P5 IMAD.IADD R4, R4, 0x1, -R7 ;  /* 0x000000010404d824 */ /* 0x000fe400078e0a07 */
[----:B------:R-:W-:Y:S01]  /*0c30*/  @!P0 IMAD.MOV R15, RZ, RZ, -R15 ;  /* 0x000000ffff0f8224 */ /* 0x000fe200078e0a0f */
[C---:B------:R-:W-:Y:S01]  /*0c40*/  ISETP.GT.U32.AND P0, PT, R7.reuse, R6, PT ;  /* 0x000000060700720c */ /* 0x040fe20003f04070 */
[----:B------:R-:W-:Y:S01]  /*0c50*/  @!P3 IMAD.MOV R12, RZ, RZ, -R12 ;  /* 0x000000ffff0cb224 */ /* 0x000fe200078e0a0c */
[----:B------:R-:W-:Y:S01]  /*0c60*/  ISETP.GT.U32.AND P5, PT, R7, R4, PT ;  /* 0x000000040700720c */ /* 0x000fe20003fa4070 */
[----:B------:R-:W-:Y:S01]  /*0c70*/  IMAD.HI.U32 R14, R27, R13, RZ ;  /* 0x0000000d1b0e7227 */ /* 0x000fe200078e00ff */
[----:B------:R-:W-:-:S02]  /*0c80*/  IABS R0, R9 ;  /* 0x0000000900007213 */ /* 0x000fc40000000000 */
[----:B------:R0:W-:Y:S01]  /*0c90*/  STL [R1+0x19c], R12 ;  /* 0x00019c0c01007387 */ /* 0x0001e20000100800 */
[--C-:B------:R-:W-:Y:S01]  /*0ca0*/  @!P2 IMAD.IADD R8, R8, 0x1, -R7.reuse ;  /* 0x000000010808a824 */ /* 0x100fe200078e0a07 */
[----:B------:R-:W-:Y:S01]  /*0cb0*/  ISETP.GE.AND P3, PT, R2, RZ, PT ;  /* 0x000000ff0200720c */ /* 0x000fe20003f66270 */
[----:B------:R-:W-:Y:S01]  /*0cc0*/  IMAD.MOV R14, RZ, RZ, -R14 ;  /* 0x000000ffff0e7224 */ /* 0x000fe200078e0a0e */
[----:B------:R1:W-:Y:S01]  /*0cd0*/  STL [R1+0xd8], R10 ;  /* 0x0000d80a01007387 */ /* 0x0003e20000100800 */
[----:B------:R-:W-:Y:S02]  /*0ce0*/  IADD3 R2, R28, 0x1f7, RZ ;  /* 0x000001f71c027810 */ /* 0x000fe40007ffe0ff */
[C---:B------:R-:W-:Y:S01]  /*0cf0*/  ISETP.GT.U32.AND P2, PT, R7.reuse, R8, PT ;  /* 0x000000080700720c */ /* 0x040fe20003f44070 */
[--C-:B------:R-:W-:Y:S01]  /*0d00*/  @!P0 IMAD.IADD R6, R6, 0x1, -R7.reuse ;  /* 0x0000000106068824 */ /* 0x100fe200078e0a07 */
[----:B------:R-:W-:Y:S01]  /*0d10*/  IABS R3, R2 ;  /* 0x0000000200037213 */ /* 0x000fe20000000000 */
[----:B------:R-:W-:Y:S01]  /*0d20*/  @!P5 IMAD.IADD R4, R4, 0x1, -R7 ;  /* 0x000000010404d824 */ /* 0x000fe200078e0a07 */
[----:B0-----:R-:W-:Y:S01]  /*0d30*/  IABS R12, R11 ;  /* 0x0000000b000c7213 */ /* 0x001fe20000000000 */
[----:B------:R0:W-:Y:S01]  /*0d40*/  STL [R1+0x8c], R15 ;  /* 0x00008c0f01007387 */ /* 0x0001e20000100800 */
[----:B------:R-:W-:Y:S01]  /*0d50*/  ISETP.GT.U32.AND P0, PT, R7, R6, PT ;  /* 0x000000060700720c */ /* 0x000fe20003f04070 */
[----:B------:R-:W-:Y:S01]  /*0d60*/  IMAD.MOV.U32 R16, RZ, RZ, R4 ;  /* 0x000000ffff107224 */ /* 0x000fe200078e0004 */
[----:B------:R-:W-:Y:S01]  /*0d70*/  ISETP.GE.AND P5, PT, R11, RZ, PT ;  /* 0x000000ff0b00720c */ /* 0x000fe20003fa6270 */
[----:B-1----:R-:W-:-:S04]  /*0d80*/  IMAD.HI.U32 R10, R27, R12, RZ ;  /* 0x0000000c1b0a7227 */ /* 0x002fc800078e00ff */
[C---:B------:R-:W-:Y:S02]  /*0d90*/  IMAD R11, R7.reuse, R14, R13 ;  /* 0x0000000e070b7224 */ /* 0x040fe400078e020d */
[----:B------:R-:W-:Y:S02]  /*0da0*/  IMAD.MOV R10, RZ, RZ, -R10 ;  /* 0x000000ffff0a7224 */ /* 0x000fe400078e0a0a */
[----:B------:R-:W-:Y:S01]  /*0db0*/  @!P2 IMAD.IADD R8, R8, 0x1, -R7 ;  /* 0x000000010808a824 */ /* 0x000fe200078e0a07 */
[C---:B------:R-:W-:Y:S01]  /*0dc0*/  ISETP.GT.U32.AND P2, PT, R7.reuse, R11, PT ;  /* 0x0000000b0700720c */ /* 0x040fe20003f44070 */
[----:B------:R-:W-:Y:S02]  /*0dd0*/  IMAD R12, R7, R10, R12 ;  /* 0x0000000a070c7224 */ /* 0x000fe400078e020c */
[----:B------:R-:W-:-:S04]  /*0de0*/  IMAD.HI.U32 R10, R27, R0, RZ ;  /* 0x000000001b0a7227 */ /* 0x000fc800078e00ff */
[----:B------:R-:W-:Y:S02]  /*0df0*/  IMAD.MOV R4, RZ, RZ, -R10 ;  /* 0x000000ffff047224 */ /* 0x000fe400078e0a0a */
[----:B------:R-:W-:Y:S02]  /*0e00*/  @!P0 IMAD.IADD R6, R6, 0x1, -R7 ;  /* 0x0000000106068824 */ /* 0x000fe400078e0a07 */
[----:B0-----:R-:W-:Y:S02]  /*0e10*/  IMAD.MOV.U32 R15, RZ, RZ, R8 ;  /* 0x000000ffff0f7224 */ /* 0x001fe400078e0008 */
[----:B------:R-:W-:Y:S01]  /*0e20*/  @!P1 IMAD.MOV R16, RZ, RZ, -R16 ;  /* 0x000000ffff109224 */ /* 0x000fe200078e0a10 */
[C---:B------:R-:W-:Y:S01]  /*0e30*/  ISETP.GT.U32.AND P1, PT, R7.reuse, R12, PT ;  /* 0x0000000c0700720c */ /* 0x040fe20003f24070 */
[----:B------:R-:W-:Y:S01]  /*0e40*/  IMAD R0, R7, R4, R0 ;  /* 0x0000000407007224 */ /* 0x000fe200078e0200 */
[----:B------:R-:W-:Y:S01]  /*0e50*/  IADD3 R4, R28, 0x1f4, RZ ;  /* 0x000001f41c047810 */ /* 0x000fe20007ffe0ff */
[----:B------:R-:W-:Y:S01]  /*0e60*/  IMAD.MOV.U32 R8, RZ, RZ, R6 ;  /* 0x000000ffff087224 */ /* 0x000fe200078e0006 */
[----:B------:R0:W-:Y:S01]  /*0e70*/  STL [R1+0x28], R16 ;  /* 0x0000281001007387 */ /* 0x0001e20000100800 */
[----:B------:R-:W-:Y:S01]  /*0e80*/  IMAD.HI.U32 R5, R27, R3, RZ ;  /* 0x000000031b057227 */ /* 0x000fe200078e00ff */
[----:B------:R-:W-:-:S03]  /*0e90*/  IABS R6, R4 ;  /* 0x0000000400067213 */ /* 0x000fc60000000000 */
[----:B------:R-:W-:Y:S02]  /*0ea0*/  @!P2 IMAD.IADD R11, R11, 0x1, -R7 ;  /* 0x000000010b0ba824 */ /* 0x000fe400078e0a07 */
[----:B------:R-:W-:Y:S01]  /*0eb0*/  @!P3 IMAD.MOV R8, RZ, RZ, -R8 ;  /* 0x000000ffff08b224 */ /* 0x000fe200078e0a08 */
[C---:B------:R-:W-:Y:S01]  /*0ec0*/  ISETP.GT.U32.AND P3, PT, R7.reuse, R0, PT ;  /* 0x000000000700720c */ /* 0x040fe20003f64070 */
[----:B------:R-:W-:Y:S01]  /*0ed0*/  IMAD.MOV R5, RZ, RZ, -R5 ;  /* 0x000000ffff057224 */ /* 0x000fe200078e0a05 */
[C---:B------:R-:W-:Y:S01]  /*0ee0*/  ISETP.GT.U32.AND P2, PT, R7.reuse, R11, PT ;  /* 0x0000000b0700720c */ /* 0x040fe20003f44070 */
[----:B------:R-:W-:Y:S01]  /*0ef0*/  @!P4 IMAD.MOV R15, RZ, RZ, -R15 ;  /* 0x000000ffff0fc224 */ /* 0x000fe200078e0a0f */
[----:B------:R-:W-:Y:S01]  /*0f00*/  ISETP.GE.AND P4, PT, R2, RZ, PT ;  /* 0x000000ff0200720c */ /* 0x000fe20003f86270 */
[----:B------:R-:W-:Y:S01]  /*0f10*/  IMAD R2, R7, R5, R3 ;  /* 0x0000000507027224 */ /* 0x000fe200078e0203 */
[----:B------:R-:W-:Y:S01]  /*0f20*/  IADD3 R3, R28, 0x1f5, RZ ;  /* 0x000001f51c037810 */ /* 0x000fe20007ffe0ff */
[----:B------:R-:W-:Y:S01]  /*0f30*/  @!P1 IMAD.IADD R12, R12, 0x1, -R7 ;  /* 0x000000010c0c9824 */ /* 0x000fe200078e0a07 */
[----:B------:R-:W-:Y:S01]  /*0f40*/  STL [R1+0x24], R15 ;  /* 0x0000240f01007387 */ /* 0x000fe20000100800 */
[----:B------:R-:W-:-:S02]  /*0f50*/  IADD3 R5, R28, 0x1f3, RZ ;  /* 0x000001f31c057810 */ /* 0x000fc40007ffe0ff */
[----:B------:R-:W-:Y:S01]  /*0f60*/  IABS R10, R3 ;  /* 0x00000003000a7213 */ /* 0x000fe20000000000 */
[----:B------:R1:W-:Y:S01]  /*0f70*/  STL [R1+0x20], R8 ;  /* 0x0000200801007387 */ /* 0x0003e20000100800 */
[C---:B------:R-:W-:Y:S01]  /*0f80*/  ISETP.GT.U32.AND P0, PT, R7.reuse, R2, PT ;  /* 0x000000020700720c */ /* 0x040fe20003f04070 */
[--C-:B------:R-:W-:Y:S01]  /*0f90*/  @!P3 IMAD.IADD R0, R0, 0x1, -R7.reuse ;  /* 0x000000010000b824 */ /* 0x100fe200078e0a07 */
[----:B------:R-:W-:Y:S01]  /*0fa0*/  ISETP.GT.U32.AND P1, PT, R7, R12, PT ;  /* 0x0000000c0700720c */ /* 0x000fe20003f24070 */
[----:B------:R-:W-:Y:S01]  /*0fb0*/  IMAD.HI.U32 R13, R27, R10, RZ ;  /* 0x0000000a1b0d7227 */ /* 0x000fe200078e00ff */
[----:B0-----:R-:W-:Y:S02]  /*0fc0*/  IADD3 R16, R28, 0x1ee, RZ ;  /* 0x000001ee1c107810 */ /* 0x001fe40007ffe0ff */
[----:B------:R-:W-:Y:S01]  /*0fd0*/  ISETP.GT.U32.AND P3, PT, R7, R0, PT ;  /* 0x000000000700720c */ /* 0x000fe20003f64070 */
[----:B------:R-:W-:Y:S01]  /*0fe0*/  @!P2 IMAD.IADD R11, R11, 0x1, -R7 ;  /* 0x000000010b0ba824 */ /* 0x000fe200078e0a07 */
[----:B------:R-:W-:Y:S01]  /*0ff0*/  ISETP.GE.AND P2, PT, R9, RZ, PT ;  /* 0x000000ff0900720c */ /* 0x000fe20003f46270 */
[----:B------:R-:W-:Y:S01]  /*1000*/  IMAD.MOV R13, RZ, RZ, -R13 ;  /* 0x000000ffff0d7224 */ /* 0x000fe200078e0a0d */
[----:B-1----:R-:W-:Y:S01]  /*1010*/  IABS R8, R5 ;  /* 0x0000000500087213 */ /* 0x002fe20000000000 */
[----:B------:R-:W-:-:S04]  /*1020*/  IMAD.HI.U32 R9, R27, R6, RZ ;  /* 0x000000061b097227 */ /* 0x000fc800078e00ff */
[C---:B------:R-:W-:Y:S02]  /*1030*/  IMAD R10, R7.reuse, R13, R10 ;  /* 0x0000000d070a7224 */ /* 0x040fe400078e020a */
[----:B------:R-:W-:Y:S02]  /*1040*/  IMAD.MOV R9, RZ, RZ, -R9 ;  /* 0x000000ffff097224 */ /* 0x000fe400078e0a09 */
[--C-:B------:R-:W-:Y:S02]  /*1050*/  @!P0 IMAD.IADD R2, R2, 0x1, -R7.reuse ;  /* 0x0000000102028824 */ /* 0x100fe400078e0a07 */
[--C-:B------:R-:W-:Y:S01]  /*1060*/  @!P1 IMAD.IADD R12, R12, 0x1, -R7.reuse ;  /* 0x000000010c0c9824 */ /* 0x100fe200078e0a07 */
[C---:B------:R-:W-:Y:S01]  /*1070*/  ISETP.GT.U32.AND P1, PT, R7.reuse, R10, PT ;  /* 0x0000000a0700720c */ /* 0x040fe20003f24070 */
[C---:B------:R-:W-:Y:S01]  /*1080*/  IMAD R6, R7.reuse, R9, R6 ;  /* 0x0000000907067224 */ /* 0x040fe200078e0206 */
[----:B------:R-:W-:Y:S01]  /*1090*/  ISETP.GT.U32.AND P0, PT, R7, R2, PT ;  /* 0x000000020700720c */ /* 0x000fe20003f04070 */
[----:B------:R-:W-:-:S02]  /*10a0*/  @!P3 IMAD.IADD R0, R0, 0x1, -R7 ;  /* 0x000000010000b824 */ /* 0x000fc400078e0a07 */
[----:B------:R-:W-:Y:S01]  /*10b0*/  IMAD.MOV.U32 R15, RZ, RZ, R11 ;  /* 0x000000ffff0f7224 */ /* 0x000fe200078e000b */
[----:B------:R-:W-:Y:S01]  /*10c0*/  ISETP.GT.U32.AND P3, PT, R7, R6, PT ;  /* 0x000000060700720c */ /* 0x000fe20003f64070 */
[----:B------:R-:W-:Y:S02]  /*10d0*/  IMAD.MOV.U32 R14, RZ, RZ, R12 ;  /* 0x000000ffff0e7224 */ /* 0x000fe400078e000c */
[----:B------:R-:W-:Y:S01]  /*10e0*/  @!P6 IMAD.MOV R15, RZ, RZ, -R15 ;  /* 0x000000ffff0fe224 */ /* 0x000fe200078e0a0f */
[----:B------:R-:W-:Y:S01]  /*10f0*/  ISETP.GE.AND P6, PT, R3, RZ, PT ;  /* 0x000000ff0300720c */ /* 0x000fe20003fc6270 */
[----:B------:R-:W-:Y:S01]  /*1100*/  IMAD.HI.U32 R11, R27, R8, RZ ;  /* 0x000000081b0b7227 */ /* 0x000fe200078e00ff */
[----:B------:R-:W-:Y:S02]  /*1110*/  IADD3 R3, R28, 0x1f2, RZ ;  /* 0x000001f21c037810 */ /* 0x000fe40007ffe0ff */
[----:B------:R0:W-:Y:S01]  /*1120*/  STL [R1+0x7ac], R15 ;  /* 0x0007ac0f01007387 */ /* 0x0001e20000100800 */
[----:B------:R-:W-:-:S02]  /*1130*/  @!P1 IMAD.IADD R10, R10, 0x1, -R7 ;  /* 0x000000010a0a9824 */ /* 0x000fc400078e0a07 */
[--C-:B------:R-:W-:Y:S01]  /*1140*/  @!P0 IMAD.IADD R2, R2, 0x1, -R7.reuse ;  /* 0x0000000102028824 */ /* 0x100fe200078e0a07 */
[----:B------:R-:W-:Y:S01]  /*1150*/  ISETP.GE.AND P0, PT, R5, RZ, PT ;  /* 0x000000ff0500720c */ /* 0x000fe20003f06270 */
[----:B------:R-:W-:Y:S01]  /*1160*/  @!P3 IMAD.IADD R6, R6, 0x1, -R7 ;  /* 0x000000010606b824 */ /* 0x000fe200078e0a07 */
[----:B------:R-:W-:Y:S01]  /*1170*/  ISETP.GT.U32.AND P1, PT, R7, R10, PT ;  /* 0x0000000a0700720c */ /* 0x000fe20003f24070 */
[----:B------:R-:W-:Y:S01]  /*1180*/  IMAD.MOV.U32 R13, RZ, RZ, R2 ;  /* 0x000000ffff0d7224 */ /* 0x000fe200078e0002 */
[----:B------:R-:W-:Y:S01]  /*1190*/  IABS R5, R3 ;  /* 0x0000000300057213 */ /* 0x000fe20000000000 */
[----:B------:R-:W-:Y:S01]  /*11a0*/  @!P5 IMAD.MOV R14, RZ, RZ, -R14 ;  /* 0x000000ffff0ed224 */ /* 0x000fe200078e0a0e */
[----:B------:R-:W-:Y:S01]  /*11b0*/  IADD3 R2, R28, 0x1f1, RZ ;  /* 0x000001f11c027810 */ /* 0x000fe20007ffe0ff */
[----:B------:R-:W-:Y:S01]  /*11c0*/  IMAD.MOV R11, RZ, RZ, -R11 ;  /* 0x000000ffff0b7224 */ /* 0x000fe200078e0a0b */
[----:B------:R-:W-:Y:S01]  /*11d0*/  ISETP.GE.AND P5, PT, R4, RZ, PT ;  /* 0x000000ff0400720c */ /* 0x000fe20003fa6270 */
[----:B------:R-:W-:Y:S01]  /*11e0*/  IMAD.HI.U32 R4, R27, R5, RZ ;  /* 0x000000051b047227 */ /* 0x000fe200078e00ff */
[C---:B------:R-:W-:Y:S01]  /*11f0*/  ISETP.GT.U32.AND P3, PT, R7.reuse, R6, PT ;  /* 0x000000060700720c */ /* 0x040fe20003f64070 */
[----:B------:R-:W-:Y:S01]  /*1200*/  STL [R1+0x7b0], R14 ;  /* 0x0007b00e01007387 */ /* 0x000fe20000100800 */
[----:B------:R-:W-:Y:S01]  /*1210*/  IABS R18, R2 ;  /* 0x0000000200127213 */ /* 0x000fe20000000000 */
[----:B------:R-:W-:Y:S01]  /*1220*/  IMAD R8, R7, R11, R8 ;  /* 0x0000000b07087224 */ /* 0x000fe200078e0208 */
[----:B0-----:R-:W-:Y:S01]  /*1230*/  IADD3 R15, R28, 0x1eb, RZ ;  /* 0x000001eb1c0f7810 */ /* 0x001fe20007ffe0ff */
[----:B------:R-:W-:-:S02]  /*1240*/  IMAD.MOV.U32 R12, RZ, RZ, R0 ;  /* 0x000000ffff0c7224 */ /* 0x000fc400078e0000 */
[----:B------:R-:W-:Y:S02]  /*1250*/  IMAD.MOV R4, RZ, RZ, -R4 ;  /* 0x000000ffff047224 */ /* 0x000fe400078e0a04 */
[----:B------:R-:W-:-:S04]  /*1260*/  IMAD.HI.U32 R0, R27, R18, RZ ;  /* 0x000000121b007227 */ /* 0x000fc800078e00ff */
[----:B------:R-:W-:Y:S01]  /*1270*/  @!P4 IMAD.MOV R13, RZ, RZ, -R13 ;  /* 0x000000ffff0dc224 */ /* 0x000fe200078e0a0d */
[----:B------:R-:W-:Y:S01]  /*1280*/  ISETP.GE.AND P4, PT, R3, RZ, PT ;  /* 0x000000ff0300720c */ /* 0x000fe20003f86270 */
[----:B------:R-:W-:Y:S01]  /*1290*/  @!P1 IMAD.IADD R10, R10, 0x1, -R7 ;  /* 0x000000010a0a9824 */ /* 0x000fe200078e0a07 */
[C---:B------:R-:W-:Y:S01]  /*12a0*/  ISETP.GT.U32.AND P1, PT, R7.reuse, R8, PT ;  /* 0x000000080700720c */ /* 0x040fe20003f24070 */
[----:B------:R-:W-:Y:S01]  /*12b0*/  @!P2 IMAD.MOV R12, RZ, RZ, -R12 ;  /* 0x000000ffff0ca224 */ /* 0x000fe200078e0a0c */
[----:B------:R0:W-:Y:S01]  /*12c0*/  STL [R1+0x7b4], R13 ;  /* 0x0007b40d01007387 */ /* 0x0001e20000100800 */
[C---:B------:R-:W-:Y:S01]  /*12d0*/  IMAD R5, R7.reuse, R4, R5 ;  /* 0x0000000407057224 */ /* 0x040fe200078e0205 */
[----:B------:R-:W-:Y:S01]  /*12e0*/  ISETP.GE.AND P2, PT, R2, RZ, PT ;  /* 0x000000ff0200720c */ /* 0x000fe20003f46270 */
[----:B------:R-:W-:Y:S01]  /*12f0*/  IMAD.MOV R0, RZ, RZ, -R0 ;  /* 0x000000ffff007224 */ /* 0x000fe200078e0a00 */
[----:B------:R1:W-:Y:S01]  /*1300*/  STL [R1+0x7b8], R12 ;  /* 0x0007b80c01007387 */ /* 0x0003e20000100800 */
[--C-:B------:R-:W-:Y:S01]  /*1310*/  @!P3 IMAD.IADD R6, R6, 0x1, -R7.reuse ;  /* 0x000000010606b824 */ /* 0x100fe200078e0a07 */
[C---:B------:R-:W-:Y:S01]  /*1320*/  ISETP.GT.U32.AND P3, PT, R7.reuse, R5, PT ;  /* 0x000000050700720c */ /* 0x040fe20003f64070 */
[C---:B------:R-:W-:Y:S01]  /*1330*/  IMAD R18, R7.reuse, R0, R18 ;  /* 0x0000000007127224 */ /* 0x040fe200078e0212 */
[C---:B------:R-:W-:Y:S01]  /*1340*/  IADD3 R2, R28.reuse, 0x1f0, RZ ;  /* 0x000001f01c027810 */ /* 0x040fe20007ffe0ff */
[----:B------:R-:W-:Y:S01]  /*1350*/  IMAD.MOV.U32 R11, RZ, RZ, R6 ;  /* 0x000000ffff0b7224 */ /* 0x000fe200078e0006 */
[----:B------:R-:W-:Y:S01]  /*1360*/  IADD3 R3, R28, 0x1ef, RZ ;  /* 0x000001ef1c037810 */ /* 0x000fe20007ffe0ff */
[----:B------:R-:W-:Y:S01]  /*1370*/  @!P1 IMAD.IADD R8, R8, 0x1, -R7 ;  /* 0x0000000108089824 */ /* 0x000fe200078e0a07 */
[----:B------:R-:W-:Y:S01]  /*1380*/  IABS R9, R2 ;  /* 0x0000000200097213 */ /* 0x000fe20000000000 */
[----:B------:R-:W-:Y:S01]  /*1390*/  @!P5 IMAD.MOV R11, RZ, RZ, -R11 ;  /* 0x000000ffff0bd224 */ /* 0x000fe200078e0a0b */
[----:B0-----:R-:W-:Y:S01]  /*13a0*/  IABS R13, R3 ;  /* 0x00000003000d7213 */ /* 0x001fe20000000000 */
[----:B-1----:R-:W-:Y:S01]  /*13b0*/  IMAD.MOV.U32 R12, RZ, RZ, R10 ;  /* 0x000000ffff0c7224 */ /* 0x002fe200078e000a */
[----:B------:R-:W-:Y:S01]  /*13c0*/  ISETP.GT.U32.AND P1, PT, R7, R8, PT ;  /* 0x000000080700720c */ /* 0x000fe20003f24070 */
[----:B------:R-:W-:Y:S01]  /*13d0*/  IMAD.HI.U32 R4, R27, R9, RZ ;  /* 0x000000091b047227 */ /* 0x000fe200078e00ff */
[----:B------:R-:W-:-:S02]  /*13e0*/  ISETP.GE.AND P5, PT, R2, RZ, PT ;  /* 0x000000ff0200720c */ /* 0x000fc40003fa6270 */
[C---:B------:R-:W-:Y:S01]  /*13f0*/  IADD3 R2, R28.reuse, 0x1ec, RZ ;  /* 0x000001ec1c027810 */ /* 0x040fe20007ffe0ff */
[----:B------:R-:W-:Y:S01]  /*1400*/  @!P6 IMAD.MOV R12, RZ, RZ, -R12 ;  /* 0x000000ffff0ce224 */ /* 0x000fe200078e0a0c */
[----:B------:R-:W-:Y:S01]  /*1410*/  ISETP.GT.U32.AND P6, PT, R7, R18, PT ;  /* 0x000000120700720c */ /* 0x000fe20003fc4070 */
[--C-:B------:R-:W-:Y:S01]  /*1420*/  @!P3 IMAD.IADD R5, R5, 0x1, -R7.reuse ;  /* 0x000000010505b824 */ /* 0x100fe200078e0a07 */
[----:B------:R-:W-:Y:S01]  /*1430*/  IABS R14, R2 ;  /* 0x00000002000e7213 */ /* 0x000fe20000000000 */
[----:B------:R-:W-:Y:S01]  /*1440*/  IMAD.MOV R4, RZ, RZ, -R4 ;  /* 0x000000ffff047224 */ /* 0x000fe200078e0a04 */
[----:B------:R0:W-:Y:S01]  /*1450*/  STL [R1+0x7bc], R12 ;  /* 0x0007bc0c01007387 */ /* 0x0001e20000100800 */
[----:B------:R-:W-:Y:S01]  /*1460*/  IMAD.HI.U32 R0, R27, R13, RZ ;  /* 0x0000000d1b007227 */ /* 0x000fe200078e00ff */
[----:B------:R-:W-:Y:S02]  /*1470*/  ISETP.GT.U32.AND P3, PT, R7, R5, PT ;  /* 0x000000050700720c */ /* 0x000fe40003f64070 */
[----:B------:R-:W-:Y:S01]  /*1480*/  IADD3 R10, R28, 0x1ea, RZ ;  /* 0x000001ea1c0a7810 */ /* 0x000fe20007ffe0ff */
[----:B------:R-:W-:Y:S01]  /*1490*/  @!P1 IMAD.IADD R8, R8, 0x1, -R7 ;  /* 0x0000000108089824 */ /* 0x000fe200078e0a07 */
[----:B------:R-:W-:Y:S01]  /*14a0*/  ISETP.GE.AND P1, PT, R3, RZ, PT ;  /* 0x000000ff0300720c */ /* 0x000fe20003f26270 */
[----:B------:R-:W-:Y:S01]  /*14b0*/  IMAD R9, R7, R4, R9 ;  /* 0x0000000407097224 */ /* 0x000fe200078e0209 */
[----:B------:R-:W-:Y:S01]  /*14c0*/  IABS R3, R16 ;  /* 0x0000001000037213 */ /* 0x000fe20000000000 */
[--C-:B------:R-:W-:Y:S01]  /*14d0*/  @!P6 IMAD.IADD R18, R18, 0x1, -R7.reuse ;  /* 0x000000011212e824 */ /* 0x100fe200078e0a07 */
[----:B0-----:R-:W-:Y:S01]  /*14e0*/  IABS R12, R17 ;  /* 0x00000011000c7213 */ /* 0x001fe20000000000 */
[----:B------:R-:W-:Y:S01]  /*14f0*/  IMAD.MOV R0, RZ, RZ, -R0 ;  /* 0x000000ffff007224 */ /* 0x000fe200078e0a00 */
[----:B------:R-:W-:Y:S01]  /*1500*/  IABS R4, R15 ;  /* 0x0000000f00047213 */ /* 0x000fe20000000000 */
[----:B------:R-:W-:Y:S01]  /*1510*/  IMAD.HI.U32 R6, R27, R3, RZ ;  /* 0x000000031b067227 */ /* 0x000fe200078e00ff */
[----:B------:R-:W-:Y:S01]  /*1520*/  ISETP.GT.U32.AND P6, PT, R7, R18, PT ;  /* 0x000000120700720c */ /* 0x000fe20003fc4070 */
[----:B------:R0:W-:Y:S02]  /*1530*/  STL [R1+0x7c0], R11 ;  /* 0x0007c00b01007387 */ /* 0x0001e40000100800 */
[----:B------:R-:W-:Y:S01]  /*1540*/  @!P3 IMAD.IADD R5, R5, 0x1, -R7 ;  /* 0x000000010505b824 */ /* 0x000fe200078e0a07 */
[C---:B------:R-:W-:Y:S01]  /*1550*/  ISETP.GT.U32.AND P3, PT, R7.reuse, R9, PT ;  /* 0x000000090700720c */ /* 0x040fe20003f64070 */
[----:B------:R-:W-:Y:S01]  /*1560*/  IMAD R13, R7, R0, R13 ;  /* 0x00000000070d7224 */ /* 0x000fe200078e020d */
[----:B------:R-:W-:Y:S01]  /*1570*/  IABS R0, R10 ;  /* 0x0000000a00007213 */ /* 0x000fe20000000000 */
[----:B------:R-:W-:-:S02]  /*1580*/  IMAD.MOV R6, RZ, RZ, -R6 ;  /* 0x000000ffff067224 */ /* 0x000fc400078e0a06 */
[----:B------:R-:W-:-:S04]  /*1590*/  IMAD.HI.U32 R20, R27, R12, RZ ;  /* 0x0000000c1b147227 */ /* 0x000fc800078e00ff */
[----:B------:R-:W-:Y:S01]  /*15a0*/  @!P6 IMAD.IADD R18, R18, 0x1, -R7 ;  /* 0x000000011212e824 */ /* 0x000fe200078e0a07 */
[C---:B------:R-:W-:Y:S01]  /*15b0*/  ISETP.GT.U32.AND P6, PT, R7.reuse, R13, PT ;  /* 0x0000000d0700720c */ /* 0x040fe20003fc4070 */
[----:B------:R-:W-:Y:S02]  /*15c0*/  IMAD R3, R7, R6, R3 ;  /* 0x0000000607037224 */ /* 0x000fe400078e0203 */
[----:B------:R-:W-:Y:S02]  /*15d0*/  IMAD.MOV R20, RZ, RZ, -R20 ;  /* 0x000000ffff147224 */ /* 0x000fe400078e0a14 */
[----:B------:R-:W-:Y:S01]  /*15e0*/  @!P3 IMAD.IADD R9, R9, 0x1, -R7 ;  /* 0x000000010909b824 */ /* 0x000fe200078e0a07 */
[C---:B------:R-:W-:Y:S01]  /*15f0*/  ISETP.GT.U32.AND P3, PT, R7.reuse, R3, PT ;  /* 0x000000030700720c */ /* 0x040fe20003f64070 */
[----:B------:R-:W-:Y:S02]  /*1600*/  IMAD R12, R7, R20, R12 ;  /* 0x00000014070c7224 */ /* 0x000fe400078e020c */
[----:B------:R-:W-:-:S04]  /*1610*/  IMAD.HI.U32 R19, R27, R14, RZ ;  /* 0x0000000e1b137227 */ /* 0x000fc800078e00ff */
[----:B------:R-:W-:Y:S01]  /*1620*/  @!P6 IMAD.IADD R13, R13, 0x1, -R7 ;  /* 0x000000010d0de824 */ /* 0x000fe200078e0a07 */
[----:B------:R-:W-:Y:S01]  /*1630*/  ISETP.GT.U32.AND P6, PT, R7, R12, PT ;  /* 0x0000000c0700720c */ /* 0x000fe20003fc4070 */
[----:B------:R-:W-:-:S04]  /*1640*/  IMAD.HI.U32 R6, R27, R4, RZ ;  /* 0x000000041b067227 */ /* 0x000fc800078e00ff */
[----:B------:R-:W-:Y:S02]  /*1650*/  IMAD.MOV R19, RZ, RZ, -R19 ;  /* 0x000000ffff137224 */ /* 0x000fe400078e0a13 */
[----:B------:R-:W-:Y:S01]  /*1660*/  @!P3 IMAD.IADD R3, R3, 0x1, -R7 ;  /* 0x000000010303b824 */ /* 0x000fe200078e0a07 */
[C---:B------:R-:W-:Y:S01]  /*1670*/  ISETP.GT.U32.AND P3, PT, R7.reuse, R9, PT ;  /* 0x000000090700720c */ /* 0x040fe20003f64070 */
[----:B------:R-:W-:Y:S01]  /*1680*/  IMAD.MOV.U32 R21, RZ, RZ, R8 ;  /* 0x000000ffff157224 */ /* 0x000fe200078e0008 */
[----:B------:R-:W-:Y:S01]  /*1690*/  IADD3 R8, R28, 0x1e8, RZ ;  /* 0x000001e81c087810 */ /* 0x000fe20007ffe0ff */
[----:B------:R-:W-:Y:S02]  /*16a0*/  IMAD.MOV R20, RZ, RZ, -R6 ;  /* 0x000000ffff147224 */ /* 0x000fe400078e0a06 */
[C---:B------:R-:W-:Y:S02]  /*16b0*/  IMAD R6, R7.reuse, R19, R14 ;  /* 0x0000001307067224 */ /* 0x040fe400078e020e */
[----:B------:R-:W-:Y:S01]  /*16c0*/  @!P0 IMAD.MOV R21, RZ, RZ, -R21 ;  /* 0x000000ffff158224 */ /* 0x000fe200078e0a15 */
[C---:B------:R-:W-:Y:S01]  /*16d0*/  ISETP.GT.U32.AND P0, PT, R7.reuse, R13, PT ;  /* 0x0000000d0700720c */ /* 0x040fe20003f04070 */
[----:B------:R-:W-:Y:S01]  /*16e0*/  @!P6 IMAD.IADD R12, R12, 0x1, -R7 ;  /* 0x000000010c0ce824 */ /* 0x000fe200078e0a07 */
[----:B------:R-:W-:Y:S01]  /*16f0*/  ISETP.GT.U32.AND P6, PT, R7, R3, PT ;  /* 0x000000030700720c */ /* 0x000fe20003fc4070 */
[----:B0-----:R-:W-:Y:S01]  /*1700*/  IMAD.HI.U32 R11, R27, R0, RZ ;  /* 0x000000001b0b7227 */ /* 0x001fe200078e00ff */
[----:B------:R-:W-:Y:S03]  /*1710*/  STL [R1+0x1c], R21 ;  /* 0x00001c1501007387 */ /* 0x000fe60000100800 */
[----:B------:R-:W-:Y:S01]  /*1720*/  @!P2 IMAD.MOV R18, RZ, RZ, -R18 ;  /* 0x000000ffff12a224 */ /* 0x000fe200078e0a12 */
[C---:B------:R-:W-:Y:S01]  /*1730*/  ISETP.GT.U32.AND P2, PT, R7.reuse, R6, PT ;  /* 0x000000060700720c */ /* 0x040fe20003f44070 */
[----:B------:R-:W-:-:S02]  /*1740*/  IMAD R4, R7, R20, R4 ;  /* 0x0000001407047224 */ /* 0x000fc400078e0204 */
[----:B------:R-:W-:Y:S01]  /*1750*/  IMAD.MOV.U32 R19, RZ, RZ, R5 ;  /* 0x000000ffff137224 */ /* 0x000fe200078e0005 */
[----:B------:R-:W-:Y:S01]  /*1760*/  IABS R5, R8 ;  /* 0x0000000800057213 */ /* 0x000fe20000000000 */
[----:B------:R-:W-:Y:S01]  /*1770*/  IMAD.MOV R14, RZ, RZ, -R11 ;  /* 0x000000ffff0e7224 */ /* 0x000fe200078e0a0b */
[----:B------:R-:W-:Y:S01]  /*1780*/  IADD3 R11, R28, 0x1e9, RZ ;  /* 0x000001e91c0b7810 */ /* 0x000fe20007ffe0ff */
[----:B------:R-:W-:Y:S01]  /*1790*/  @!P3 IMAD.IADD R9, R9, 0x1, -R7 ;  /* 0x000000010909b824 */ /* 0x000fe200078e0a07 */
[C---:B------:R-:W-:Y:S01]  /*17a0*/  ISETP.GT.U32.AND P3, PT, R7.reuse, R4, PT ;  /* 0x000000040700720c */ /* 0x040fe20003f64070 */
[----:B------:R-:W-:Y:S01]  /*17b0*/  @!P4 IMAD.MOV R19, RZ, RZ, -R19 ;  /* 0x000000ffff13c224 */ /* 0x000fe200078e0a13 */
[C---:B------:R-:W-:Y:S01]  /*17c0*/  ISETP.GT.U32.AND P4, PT, R7.reuse, R12, PT ;  /* 0x0000000c0700720c */ /* 0x040fe20003f84070 */
[----:B------:R-:W-:Y:S01]  /*17d0*/  IMAD R0, R7, R14, R0 ;  /* 0x0000000e07007224 */ /* 0x000fe200078e0200 */
[----:B------:R-:W-:Y:S01]  /*17e0*/  IABS R14, R11 ;  /* 0x0000000b000e7213 */ /* 0x000fe20000000000 */
[--C-:B------:R-:W-:Y:S01]  /*17f0*/  @!P0 IMAD.IADD R13, R13, 0x1, -R7.reuse ;  /* 0x000000010d0d8824 */ /* 0x100fe200078e0a07 */
[----:B------:R-:W-:Y:S01]  /*1800*/  STL [R1+0xc], R19 ;  /* 0x00000c1301007387 */ /* 0x000fe20000100800 */
[--C-:B------:R-:W-:Y:S01]  /*1810*/  @!P6 IMAD.IADD R3, R3, 0x1, -R7.reuse ;  /* 0x000000010303e824 */ /* 0x100fe200078e0a07 */
[----:B------:R-:W-:Y:S01]  /*1820*/  ISETP.GE.AND P0, PT, R16, RZ, PT ;  /* 0x000000ff1000720c */ /* 0x000fe20003f06270 */
[----:B------:R-:W-:Y:S01]  /*1830*/  @!P2 IMAD.IADD R6, R6, 0x1, -R7 ;  /* 0x000000010606a824 */ /* 0x000fe200078e0a07 */
[----:B------:R0:W-:Y:S01]  /*1840*/  STL [R1+0x7a8], R18 ;  /* 0x0007a81201007387 */ /* 0x0001e20000100800 */
[----:B------:R-:W-:Y:S01]  /*1850*/  ISETP.GT.U32.AND P6, PT, R7, R0, PT ;  /* 0x000000000700720c */ /* 0x000fe20003fc4070 */
[----:B------:R-:W-:Y:S01]  /*1860*/  IMAD.MOV.U32 R20, RZ, RZ, R9 ;  /* 0x000000ffff147224 */ /* 0x000fe200078e0009 */
[----:B------:R-:W-:Y:S01]  /*1870*/  ISETP.GE.AND P2, PT, R2, RZ, PT ;  /* 0x000000ff0200720c */ /* 0x000fe20003f46270 */
[----:B------:R-:W-:Y:S01]  /*1880*/  IMAD.HI.U32 R16, R27, R5, RZ ;  /* 0x000000051b107227 */ /* 0x000fe200078e00ff */
[----:B------:R-:W-:-:S03]  /*1890*/  IADD3 R9, R28, 0x1e7, RZ ;  /* 0x000001e71c097810 */ /* 0x000fc60007ffe0ff */
[----:B------:R-:W-:Y:S01]  /*18a0*/  @!P5 IMAD.MOV R20, RZ, RZ, -R20 ;  /* 0x000000ffff14d224 */ /* 0x000fe200078e0a14 */
[----:B------:R-:W-:Y:S01]  /*18b0*/  ISETP.GT.U32.AND P5, PT, R7, R6, PT ;  /* 0x000000060700720c */ /* 0x000fe20003fa4070 */
[----:B0-----:R-:W-:-:S03]  /*18c0*/  IMAD.HI.U32 R18, R27, R14, RZ ;  /* 0x0000000e1b127227 */ /* 0x001fc600078e00ff */
[----:B------:R-:W-:Y:S01]  /*18d0*/  STL [R1+0x8], R20 ;  /* 0x0000081401007387 */ /* 0x000fe20000100800 */
[----:B------:R-:W-:Y:S02]  /*18e0*/  IMAD.MOV R18, RZ, RZ, -R18 ;  /* 0x000000ffff127224 */ /* 0x000fe400078e0a12 */
[----:B------:R-:W-:Y:S01]  /*18f0*/  @!P3 IMAD.IADD R4, R4, 0x1, -R7 ;  /* 0x000000010404b824 */ /* 0x000fe200078e0a07 */
[----:B------:R-:W-:Y:S01]  /*1900*/  ISETP.GE.AND P3, PT, R15, RZ, PT ;  /* 0x000000ff0f00720c */ /* 0x000fe20003f66270 */
[----:B------:R-:W-:Y:S02]  /*1910*/  IMAD.MOV.U32 R19, RZ, RZ, R13 ;  /* 0x000000ffff137224 */ /* 0x000fe400078e000d */
[----:B------:R-:W-:Y:S02]  /*1920*/  IMAD R2, R7, R18, R14 ;  /* 0x0000001207027224 */ /* 0x000fe400078e020e */
[----:B------:R-:W-:Y:S01]  /*1930*/  IMAD.MOV.U32 R13, RZ, RZ, R3 ;  /* 0x000000ffff0d7224 */ /* 0x000fe200078e0003 */
[----:B------:R-:W-:Y:S01]  /*1940*/  IADD3 R3, R28, 0x1e6, RZ ;  /* 0x000001e61c037810 */ /* 0x000fe20007ffe0ff */
[----:B------:R-:W-:Y:S01]  /*1950*/  @!P4 IMAD.IADD R12, R12, 0x1, -R7 ;  /* 0x000000010c0cc824 */ /* 0x000fe200078e0a07 */
[----:B------:R-:W-:Y:S01]  /*1960*/  ISETP.GE.AND P4, PT, R17, RZ, PT ;  /* 0x000000ff1100720c */ /* 0x000fe20003f86270 */
[----:B------:R-:W-:-:S02]  /*1970*/  IMAD.MOV R16, RZ, RZ, -R16 ;  /* 0x000000ffff107224 */ /* 0x000fc400078e0a10 */
[----:B------:R-:W-:Y:S01]  /*1980*/  @!P1 IMAD.MOV R19, RZ, RZ, -R19 ;  /* 0x000000ffff139224 */ /* 0x000fe200078e0a13 */
[C---:B------:R-:W-:Y:S01]  /*1990*/  ISETP.GT.U32.AND P1, PT, R7.reuse, R4, PT ;  /* 0x000000040700720c */ /* 0x040fe20003f24070 */
[----:B------:R-:W-:Y:S02]  /*19a0*/  @!P6 IMAD.IADD R0, R0, 0x1, -R7 ;  /* 0x000000010000e824 */ /* 0x000fe400078e0a07 */
[----:B------:R-:W-:Y:S01]  /*19b0*/  @!P0 IMAD.MOV R13, RZ, RZ, -R13 ;  /* 0x000000ffff0d8224 */ /* 0x000fe200078e0a0d */
[C---:B------:R-:W-:Y:S01]  /*19c0*/  ISETP.GT.U32.AND P0, PT, R7.reuse, R2, PT ;  /* 0x000000020700720c */ /* 0x040fe20003f04070 */
[C---:B------:R-:W-:Y:S01]  /*19d0*/  IMAD R5, R7.reuse, R16, R5 ;  /* 0x0000001007057224 */ /* 0x040fe200078e0205 */
[C---:B------:R-:W-:Y:S01]  /*19e0*/  ISETP.GT.U32.AND P6, PT, R7.reuse, R0, PT ;  /* 0x000000000700720c */ /* 0x040fe20003fc4070 */
[--C-:B------:R-:W-:Y:S01]  /*19f0*/  @!P5 IMAD.IADD R6, R6, 0x1, -R7.reuse ;  /* 0x000000010606d824 */ /* 0x100fe200078e0a07 */
[----:B------:R-:W-:Y:S01]  /*1a00*/  STL [R1+0x4], R19 ;  /* 0x0000041301007387 */ /* 0x000fe20000100800 */
[----:B------:R-:W-:Y:S01]  /*1a10*/  @!P4 IMAD.MOV R12, RZ, RZ, -R12 ;  /* 0x000000ffff0cc224 */ /* 0x000fe200078e0a0c */
[----:B------:R-:W-:Y:S01]  /*1a20*/  ISETP.GT.U32.AND P5, PT, R7, R5, PT ;  /* 0x000000050700720c */ /* 0x000fe20003fa4070 */
[----:B------:R-:W-:Y:S01]  /*1a30*/  IMAD.MOV.U32 R14, RZ, RZ, R6 ;  /* 0x000000ffff0e7224 */ /* 0x000fe200078e0006 */
[----:B------:R0:W-:Y:S01]  /*1a40*/  STL [R1+0x73c], R13 ;  /* 0x00073c0d01007387 */ /* 0x0001e20000100800 */
[--C-:B------:R-:W-:Y:S01]  /*1a50*/  @!P1 IMAD.IADD R4, R4, 0x1, -R7.reuse ;  /* 0x0000000104049824 */ /* 0x100fe200078e0a07 */
[----:B------:R-:W-:Y:S01]  /*1a60*/  ISETP.GE.AND P4, PT, R10, RZ, PT ;  /* 0x000000ff0a00720c */ /* 0x000fe20003f86270 */
[----:B------:R-:W-:Y:S01]  /*1a70*/  @!P2 IMAD.MOV R14, RZ, RZ, -R14 ;  /* 0x000000ffff0ea224 */ /* 0x000fe200078e0a0e */
[----:B------:R-:W-:Y:S01]  /*1a80*/  ISETP.GE.AND P1, PT, R11, RZ, PT ;  /* 0x000000ff0b00720c */ /* 0x000fe20003f26270 */
[--C-:B------:R-:W-:Y:S01]  /*1a90*/  @!P0 IMAD.IADD R2, R2, 0x1, -R7.reuse ;  /* 0x0000000102028824 */ /* 0x100fe200078e0a07 */
[----:B------:R1:W-:Y:S01]  /*1aa0*/  STL [R1+0x748], R12 ;  /* 0x0007480c01007387 */ /* 0x0003e20000100800 */
[----:B------:R-:W-:Y:S01]  /*1ab0*/  @!P6 IMAD.IADD R0, R0, 0x1, -R7 ;  /* 0x000000010000e824 */ /* 0x000fe200078e0a07 */
[----:B------:R-:W-:-:S02]  /*1ac0*/  IABS R10, R3 ;  /* 0x00000003000a7213 */ /* 0x000fc40000000000 */
[----:B0-----:R-:W-:Y:S01]  /*1ad0*/  IABS R13, R9 ;  /* 0x00000009000d7213 */ /* 0x001fe20000000000 */
[----:B------:R-:W-:Y:S01]  /*1ae0*/  @!P5 IMAD.IADD R5, R5, 0x1, -R7 ;  /* 0x000000010505d824 */ /* 0x000fe200078e0a07 */
[----:B------:R-:W-:Y:S01]  /*1af0*/  ISETP.GT.U32.AND P2, PT, R7, R2, PT ;  /* 0x000000020700720c */ /* 0x000fe20003f44070 */
[----:B------:R0:W-:Y:S01]  /*1b00*/  STL [R1+0x78c], R14 ;  /* 0x00078c0e01007387 */ /* 0x0001e20000100800 */
[----:B------:R-:W-:Y:S01]  /*1b10*/  ISETP.GE.AND P6, PT, R8, RZ, PT ;  /* 0x000000ff0800720c */ /* 0x000fe20003fc6270 */
[----:B------:R-:W-:Y:S01]  /*1b20*/  IMAD.HI.U32 R11, R27, R13, RZ ;  /* 0x0000000d1b0b7227 */ /* 0x000fe200078e00ff */
[----:B------:R-:W-:Y:S02]  /*1b30*/  ISETP.GT.U32.AND P5, PT, R7, R5, PT ;  /* 0x000000050700720c */ /* 0x000fe40003fa4070 */
[----:B------:R-:W-:Y:S01]  /*1b40*/  ISETP.GE.AND P0, PT, R9, RZ, PT ;  /* 0x000000ff0900720c */ /* 0x000fe20003f06270 */
[----:B------:R-:W-:Y:S01]  /*1b50*/  IMAD.MOV R11, RZ, RZ, -R11 ;  /* 0x000000ffff0b7224 */ /* 0x000fe200078e0a0b */
[----:B------:R-:W-:Y:S01]  /*1b60*/  IADD3 R9, R28, 0x1e1, RZ ;  /* 0x000001e11c097810 */ /* 0x000fe20007ffe0ff */
[----:B-1----:R-:W-:-:S02]  /*1b70*/  IMAD.MOV.U32 R12, RZ, RZ, R4 ;  /* 0x000000ffff0c7224 */ /* 0x002fc400078e0004 */
[----:B------:R-:W-:Y:S01]  /*1b80*/  IMAD R13, R7, R11, R13 ;  /* 0x0000000b070d7224 */ /* 0x000fe200078e020d */
[----:B0-----:R-:W-:Y:S01]  /*1b90*/  IABS R14, R9 ;  /* 0x00000009000e7213 */ /* 0x001fe20000000000 */
[----:B------:R-:W-:Y:S01]  /*1ba0*/  IMAD.MOV.U32 R4, RZ, RZ, R0 ;  /* 0x000000ffff047224 */ /* 0x000fe200078e0000 */
[----:B------:R-:W-:Y:S01]  /*1bb0*/  IADD3 R0, R28, 0x1e4, RZ ;  /* 0x000001e41c007810 */ /* 0x000fe20007ffe0ff */
[----:B------:R-:W-:-:S03]  /*1bc0*/  IMAD.HI.U32 R8, R27, R10, RZ ;  /* 0x0000000a1b087227 */ /* 0x000fc600078e00ff */
[----:B------:R-:W-:Y:S01]  /*1bd0*/  IABS R6, R0 ;  /* 0x0000000000067213 */ /* 0x000fe20000000000 */
[----:B------:R-:W-:Y:S01]  /*1be0*/  @!P4 IMAD.MOV R4, RZ, RZ, -R4 ;  /* 0x000000ffff04c224 */ /* 0x000fe200078e0a04 */
[----:B------:R-:W-:Y:S01]  /*1bf0*/  ISETP.GT.U32.AND P4, PT, R7, R13, PT ;  /* 0x0000000d0700720c */ /* 0x000fe20003f84070 */
[----:B------:R-:W-:Y:S01]  /*1c00*/  @!P3 IMAD.MOV R12, RZ, RZ, -R12 ;  /* 0x000000ffff0cb224 */ /* 0x000fe200078e0a0c */
[----:B------:R-:W-:Y:S01]  /*1c10*/  ISETP.GE.AND P3, PT, R3, RZ, PT ;  /* 0x000000ff0300720c */ /* 0x000fe20003f66270 */
[----:B------:R-:W-:Y:S01]  /*1c20*/  IMAD.MOV R8, RZ, RZ, -R8 ;  /* 0x000000ffff087224 */ /* 0x000fe200078e0a08 */
[----:B------:R-:W-:Y:S01]  /*1c30*/  IADD3 R3, R28, 0x1e3, RZ ;  /* 0x000001e31c037810 */ /* 0x000fe20007ffe0ff */
[--C-:B------:R-:W-:Y:S01]  /*1c40*/  @!P2 IMAD.IADD R2, R2, 0x1, -R7.reuse ;  /* 0x000000010202a824 */ /* 0x100fe200078e0a07 */
[----:B------:R0:W-:Y:S01]  /*1c50*/  STL [R1+0x790], R12 ;  /* 0x0007900c01007387 */ /* 0x0001e20000100800 */
[----:B------:R-:W-:Y:S01]  /*1c60*/  IMAD R10, R7, R8, R10 ;  /* 0x00000008070a7224 */ /* 0x000fe200078e020a */
[----:B------:R-:W-:Y:S01]  /*1c70*/  IABS R8, R3 ;  /* 0x0000000300087213 */ /* 0x000fe20000000000 */
[--C-:B------:R-:W-:Y:S01]  /*1c80*/  @!P5 IMAD.IADD R5, R5, 0x1, -R7.reuse ;  /* 0x000000010505d824 */ /* 0x100fe200078e0a07 */
[----:B------:R1:W-:Y:S02]  /*1c90*/  STL [R1+0x798], R4 ;  /* 0x0007980401007387 */ /* 0x0003e40000100800 */
[----:B------:R-:W-:Y:S01]  /*1ca0*/  ISETP.GT.U32.AND P5, PT, R7, R10, PT ;  /* 0x0000000a0700720c */ /* 0x000fe20003fa4070 */
[----:B------:R-:W-:-:S02]  /*1cb0*/  @!P4 IMAD.IADD R13, R13, 0x1, -R7 ;  /* 0x000000010d0dc824 */ /* 0x000fc400078e0a07 */
[----:B------:R-:W-:Y:S01]  /*1cc0*/  @!P6 IMAD.MOV R5, RZ, RZ, -R5 ;  /* 0x000000ffff05e224 */ /* 0x000fe200078e0a05 */
[----:B0-----:R-:W-:Y:S02]  /*1cd0*/  IADD3 R12, R28, 0x1e5, RZ ;  /* 0x000001e51c0c7810 */ /* 0x001fe40007ffe0ff */
[----:B------:R-:W-:Y:S01]  /*1ce0*/  ISETP.GT.U32.AND P4, PT, R7, R13, PT ;  /* 0x0000000d0700720c */ /* 0x000fe20003f84070 */
[----:B-1----:R-:W-:Y:S01]  /*1cf0*/  IMAD.MOV.U32 R4, RZ, RZ, R2 ;  /* 0x000000ffff047224 */ /* 0x002fe200078e0002 */
[----:B------:R-:W-:Y:S01]  /*1d00*/  ISETP.GE.AND P2, PT, R12, RZ, PT ;  /* 0x000000ff0c00720c */ /* 0x000fe20003f46270 */
[----:B------:R-:W-:Y:S01]  /*1d10*/  IMAD.HI.U32 R2, R27, R6, RZ ;  /* 0x000000061b027227 */ /* 0x000fe200078e00ff */
[----:B------:R-:W-:Y:S02]  /*1d20*/  IABS R12, R12 ;  /* 0x0000000c000c7213 */ /* 0x000fe40000000000 */
[----:B------:R-:W-:Y:S01]  /*1d30*/  ISETP.GE.AND P6, PT, R3, RZ, PT ;  /* 0x000000ff0300720c */ /* 0x000fe20003fc6270 */
[----:B------:R-:W-:Y:S01]  /*1d40*/  @!P1 IMAD.MOV R4, RZ, RZ, -R4 ;  /* 0x000000ffff049224 */ /* 0x000fe200078e0a04 */
[----:B------:R-:W-:Y:S01]  /*1d50*/  ISETP.GE.AND P1, PT, R0, RZ, PT ;  /* 0x000000ff0000720c */ /* 0x000fe20003f26270 */
[----:B------:R-:W-:-:S02]  /*1d60*/  @!P5 IMAD.IADD R10, R10, 0x1, -R7 ;  /* 0x000000010a0ad824 */ /* 0x000fc400078e0a07 */
[----:B------:R-:W-:Y:S01]  /*1d70*/  IMAD.HI.U32 R0, R27, R8, RZ ;  /* 0x000000081b007227 */ /* 0x000fe200078e00ff */
[----:B------:R0:W-:Y:S02]  /*1d80*/  STL [R1+0x7a4], R4 ;  /* 0x0007a40401007387 */ /* 0x0001e40000100800 */
[----:B------:R-:W-:Y:S01]  /*1d90*/  ISETP.GT.U32.AND P5, PT, R7, R10, PT ;  /* 0x0000000a0700720c */ /* 0x000fe20003fa4070 */
[----:B------:R-:W-:Y:S01]  /*1da0*/  @!P4 IMAD.IADD R13, R13, 0x1, -R7 ;  /* 0x000000010d0dc824 */ /* 0x000fe200078e0a07 */
[----:B------:R1:W-:Y:S01]  /*1db0*/  STL [R1+0x7a0], R5 ;  /* 0x0007a00501007387 */ /* 0x0003e20000100800 */
[----:B------:R-:W-:Y:S01]  /*1dc0*/  IMAD.MOV R3, RZ, RZ, -R0 ;  /* 0x000000ffff037224 */ /* 0x000fe200078e0a00 */
[C---:B------:R-:W-:Y:S01]  /*1dd0*/  IADD3 R0, R28.reuse, 0x1e2, RZ ;  /* 0x000001e21c007810 */ /* 0x040fe20007ffe0ff */
[----:B------:R-:W-:Y:S02]  /*1de0*/  IMAD.MOV R2, RZ, RZ, -R2 ;  /* 0x000000ffff027224 */ /* 0x000fe400078e0a02 */
[----:B------:R-:W-:Y:S01]  /*1df0*/  IMAD R8, R7, R3, R8 ;  /* 0x0000000307087224 */ /* 0x000fe200078e0208 */
[----:B------:R-:W-:Y:S01]  /*1e00*/  IABS R3, R0 ;  /* 0x0000000000037213 */ /* 0x000fe20000000000 */
[----:B0-----:R-:W-:Y:S01]  /*1e10*/  IMAD.HI.U32 R4, R27, R12, RZ ;  /* 0x0000000c1b047227 */ /* 0x001fe200078e00ff */
[----:B-1----:R-:W-:-:S03]  /*1e20*/  IADD3 R5, R28, 0x1e0, RZ ;  /* 0x000001e01c057810 */ /* 0x002fc60007ffe0ff */
[----:B------:R-:W-:Y:S02]  /*1e30*/  IMAD.MOV R4, RZ, RZ, -R4 ;  /* 0x000000ffff047224 */ /* 0x000fe400078e0a04 */
[----:B------:R-:W-:Y:S01]  /*1e40*/  IMAD.MOV.U32 R15, RZ, RZ, R13 ;  /* 0x000000ffff0f7224 */ /* 0x000fe200078e000d */
[----:B------:R-:W-:Y:S01]  /*1e50*/  IABS R11, R5 ;  /* 0x00000005000b7213 */ /* 0x000fe20000000000 */
[C---:B------:R-:W-:Y:S02]  /*1e60*/  IMAD R12, R7.reuse, R4, R12 ;  /* 0x00000004070c7224 */ /* 0x040fe400078e020c */
[C---:B------:R-:W-:Y:S01]  /*1e70*/  IMAD R6, R7.reuse, R2, R6 ;  /* 0x0000000207067224 */ /* 0x040fe200078e0206 */
[----:B------:R-:W-:Y:S01]  /*1e80*/  IADD3 R2, R28, 0x1df, RZ ;  /* 0x000001df1c027810 */ /* 0x000fe20007ffe0ff */
[----:B------:R-:W-:Y:S01]  /*1e90*/  @!P0 IMAD.MOV R15, RZ, RZ, -R15 ;  /* 0x000000ffff0f8224 */ /* 0x000fe200078e0a0f */
[C---:B------:R-:W-:Y:S01]  /*1ea0*/  ISETP.GT.U32.AND P4, PT, R7.reuse, R12, PT ;  /* 0x0000000c0700720c */ /* 0x040fe20003f84070 */
[----:B------:R-:W-:Y:S01]  /*1eb0*/  @!P5 IMAD.IADD R10, R10, 0x1, -R7 ;  /* 0x000000010a0ad824 */ /* 0x000fe200078e0a07 */
[C---:B------:R-:W-:Y:S01]  /*1ec0*/  ISETP.GT.U32.AND P0, PT, R7.reuse, R8, PT ;  /* 0x000000080700720c */ /* 0x040fe20003f04070 */
[----:B------:R-:W-:Y:S01]  /*1ed0*/  IMAD.MOV.U32 R13, RZ, RZ, R14 ;  /* 0x000000ffff0d7224 */ /* 0x000fe200078e000e */
[----:B------:R-:W-:Y:S01]  /*1ee0*/  ISETP.GT.U32.AND P5, PT, R7, R6, PT ;  /* 0x000000060700720c */ /* 0x000fe20003fa4070 */
[----:B------:R-:W-:Y:S01]  /*1ef0*/  IMAD.HI.U32 R14, R27, R3, RZ ;  /* 0x000000031b0e7227 */ /* 0x000fe200078e00ff */
[----:B------:R0:W-:Y:S01]  /*1f00*/  STL [R1+0x79c], R15 ;  /* 0x00079c0f01007387 */ /* 0x0001e20000100800 */
[----:B------:R-:W-:-:S02]  /*1f10*/  IABS R4, R2 ;  /* 0x0000000200047213 */ /* 0x000fc40000000000 */
[----:B------:R-:W-:-:S04]  /*1f20*/  IMAD.MOV R14, RZ, RZ, -R14 ;  /* 0x000000ffff0e7224 */ /* 0x000fc800078e0a0e */
[--C-:B------:R-:W-:Y:S02]  /*1f30*/  @!P4 IMAD.IADD R12, R12, 0x1, -R7.reuse ;  /* 0x000000010c0cc824 */ /* 0x100fe400078e0a07 */
[--C-:B------:R-:W-:Y:S02]  /*1f40*/  @!P0 IMAD.IADD R8, R8, 0x1, -R7.reuse ;  /* 0x0000000108088824 */ /* 0x100fe400078e0a07 */
[----:B0-----:R-:W-:Y:S01]  /*1f50*/  IMAD.MOV.U32 R15, RZ, RZ, R10 ;  /* 0x000000ffff0f7224 */ /* 0x001fe200078e000a */
[C---:B------:R-:W-:Y:S01]  /*1f60*/  ISETP.GT.U32.AND P4, PT, R7.reuse, R12, PT ;  /* 0x0000000c0700720c */ /* 0x040fe20003f84070 */
[----:B------:R-:W-:Y:S01]  /*1f70*/  @!P5 IMAD.IADD R6, R6, 0x1, -R7 ;  /* 0x000000010606d824 */ /* 0x000fe200078e0a07 */
[C---:B------:R-:W-:Y:S01]  /*1f80*/  ISETP.GT.U32.AND P0, PT, R7.reuse, R8, PT ;  /* 0x000000080700720c */ /* 0x040fe20003f04070 */
[----:B------:R-:W-:Y:S01]  /*1f90*/  @!P3 IMAD.MOV R15, RZ, RZ, -R15 ;  /* 0x000000ffff0fb224 */ /* 0x000fe200078e0a0f */
[----:B------:R-:W-:Y:S01]  /*1fa0*/  ISETP.GE.AND P3, PT, R0, RZ, PT ;  /* 0x000000ff0000720c */ /* 0x000fe20003f66270 */
[C---:B------:R-:W-:Y:S01]  /*1fb0*/  IMAD R0, R7.reuse, R14, R3 ;  /* 0x0000000e07007224 */ /* 0x040fe200078e0203 */
[----:B------:R-:W-:Y:S01]  /*1fc0*/  ISETP.GT.U32.AND P5, PT, R7, R6, PT ;  /* 0x000000060700720c */ /* 0x000fe20003fa4070 */
[----:B------:R-:W-:Y:S01]  /*1fd0*/  IMAD.MOV.U32 R10, RZ, RZ, R11 ;  /* 0x000000ffff0a7224 */ /* 0x000fe200078e000b */
[----:B------:R0:W-:Y:S01]  /*1fe0*/  STL [R1+0x794], R15 ;  /* 0x0007940f01007387 */ /* 0x0001e20000100800 */
[----:B------:R-:W-:-:S04]  /*1ff0*/  IMAD.HI.U32 R14, R27, R13, RZ ;  /* 0x0000000d1b0e7227 */ /* 0x000fc800078e00ff */
[----:B------:R-:W-:Y:S01]  /*2000*/  @!P4 IMAD.IADD R12, R12, 0x1, -R7 ;  /* 0x000000010c0cc824 */ /* 0x000fe200078e0a07 */
[----:B------:R-:W-:Y:S01]  /*2010*/  ISETP.GT.U32.AND P4, PT, R7, R0, PT ;  /* 0x000000000700720c */ /* 0x000fe20003f84070 */
[----:B------:R-:W-:-:S04]  /*2020*/  IMAD.HI.U32 R3, R27, R10, RZ ;  /* 0x0000000a1b037227 */ /* 0x000fc800078e00ff */
[----:B------:R-:W-:-:S04]  /*2030*/  IMAD.HI.U32 R11, R27, R4, RZ ;  /* 0x000000041b0b7227 */ /* 0x000fc800078e00ff */
[----:B------:R-:W-:Y:S02]  /*2040*/  IMAD.MOV R3, RZ, RZ, -R3 ;  /* 0x000000ffff037224 */ /* 0x000fe400078e0a03 */
[----:B------:R-:W-:Y:S02]  /*2050*/  IMAD.MOV R14, RZ, RZ, -R14 ;  /* 0x000000ffff0e7224 */ /* 0x000fe400078e0a0e */
[----:B------:R-:W-:Y:S02]  /*2060*/  IMAD.MOV R11, RZ, RZ, -R11 ;  /* 0x000000ffff0b7224 */ /* 0x000fe400078e0a0b */
[----:B------:R-:W-:Y:S01]  /*2070*/  IMAD R10, R7, R3, R10 ;  /* 0x00000003070a7224 */ /* 0x000fe200078e020a */
[----:B------:R-:W-:Y:S01]  /*2080*/  IADD3 R3, R28, 0x1de, RZ ;  /* 0x000001de1c037810 */ /* 0x000fe20007ffe0ff */
[--C-:B------:R-:W-:Y:S02]  /*2090*/  @!P0 IMAD.IADD R8, R8, 0x1, -R7.reuse ;  /* 0x0000000108088824 */ /* 0x100fe400078e0a07 */
[----:B------:R-:W-:Y:S01]  /*20a0*/  @!P5 IMAD.IADD R6, R6, 0x1, -R7 ;  /* 0x000000010606d824 */ /* 0x000fe200078e0a07 */
[----:B------:R-:W-:Y:S01]  /*20b0*/  ISETP.GE.AND P5, PT, R9, RZ, PT ;  /* 0x000000ff0900720c */ /* 0x000fe20003fa6270 */
[----:B0-----:R-:W-:Y:S01]  /*20c0*/  IMAD.MOV.U32 R15, RZ, RZ, R12 ;  /* 0x000000ffff0f7224 */ /* 0x001fe200078e000c */
[C---:B------:R-:W-:Y:S01]  /*20d0*/  ISETP.GT.U32.AND P0, PT, R7.reuse, R10, PT ;  /* 0x0000000a0700720c */ /* 0x040fe20003f04070 */
[----:B------:R-:W-:-:S02]  /*20e0*/  IMAD R9, R7, R14, R13 ;  /* 0x0000000e07097224 */ /* 0x000fc400078e020d */
[----:B------:R-:W-:Y:S02]  /*20f0*/  @!P4 IMAD.IADD R0, R0, 0x1, -R7 ;  /* 0x000000010000c824 */ /* 0x000fe400078e0a07 */
[C---:B------:R-:W-:Y:S01]  /*2100*/  IMAD R4, R7.reuse, R11, R4 ;  /* 0x0000000b07047224 */ /* 0x040fe200078e0204 */
[----:B------:R-:W-:Y:S01]  /*2110*/  IABS R11, R3 ;  /* 0x00000003000b7213 */ /* 0x000fe20000000000 */
[----:B------:R-:W-:Y:S01]  /*2120*/  IMAD.MOV.U32 R12, RZ, RZ, R8 ;  /* 0x000000ffff0c7224 */ /* 0x000fe200078e0008 */
[C---:B------:R-:W-:Y:S01]  /*2130*/  ISETP.GT.U32.AND P4, PT, R7.reuse, R0, PT ;  /* 0x000000000700720c */ /* 0x040fe20003f84070 */
[----:B------:R-:W-:Y:S01]  /*2140*/  @!P2 IMAD.MOV R15, RZ, RZ, -R15 ;  /* 0x000000ffff0fa224 */ /* 0x000fe200078e0a0f */
[C---:B------:R-:W-:Y:S01]  /*2150*/  ISETP.GT.U32.AND P2, PT, R7.reuse, R9, PT ;  /* 0x000000090700720c */ /* 0x040fe20003f44070 */
[----:B------:R-:W-:Y:S01]  /*2160*/  @!P6 IMAD.MOV R12, RZ, RZ, -R12 ;  /* 0x000000ffff0ce224 */ /* 0x000fe200078e0a0c */
[----:B------:R-:W-:Y:S01]  /*2170*/  ISETP.GT.U32.AND P6, PT, R7, R4, PT ;  /* 0x000000040700720c */ /* 0x000fe20003fc4070 */
[----:B------:R-:W-:Y:S01]  /*2180*/  IMAD.MOV.U32 R13, RZ, RZ, R6 ;  /* 0x000000ffff0d7224 */ /* 0x000fe200078e0006 */
[----:B------:R-:W-:Y:S01]  /*2190*/  STL [R1+0x778], R15 ;  /* 0x0007780f01007387 */ /* 0x000fe20000100800 */
[----:B------:R-:W-:-:S02]  /*21a0*/  IMAD.MOV.U32 R6, RZ, RZ, R11 ;  /* 0x000000ffff067224 */ /* 0x000fc400078e000b */
[----:B------:R-:W-:Y:S01]  /*21b0*/  @!P1 IMAD.MOV R13, RZ, RZ, -R13 ;  /* 0x000000ffff0d9224 */ /* 0x000fe200078e0a0d */
[----:B------:R-:W-:Y:S01]  /*21c0*/  ISETP.GE.AND P1, PT, R5, RZ, PT ;  /* 0x000000ff0500720c */ /* 0x000fe20003f26270 */
[--C-:B------:R-:W-:Y:S01]  /*21d0*/  @!P0 IMAD.IADD R10, R10, 0x1, -R7.reuse ;  /* 0x000000010a0a8824 */ /* 0x100fe200078e0a07 */
[----:B------:R-:W-:Y:S01]  /*21e0*/  IADD3 R5, R28, 0x1dd, RZ ;  /* 0x000001dd1c057810 */ /* 0x000fe20007ffe0ff */
[--C-:B------:R-:W-:Y:S01]  /*21f0*/  @!P4 IMAD.IADD R0, R0, 0x1, -R7.reuse ;  /* 0x000000010000c824 */ /* 0x100fe200078e0a07 */
[----:B------:R-:W-:Y:S01]  /*2200*/  ISETP.GE.AND P4, PT, R2, RZ, PT ;  /* 0x000000ff0200720c */ /* 0x000fe20003f86270 */
[--C-:B------:R-:W-:Y:S01]  /*2210*/  @!P2 IMAD.IADD R9, R9, 0x1, -R7.reuse ;  /* 0x000000010909a824 */ /* 0x100fe200078e0a07 */
[----:B------:R-:W-:Y:S01]  /*2220*/  IABS R11, R5 ;  /* 0x00000005000b7213 */ /* 0x000fe20000000000 */
[----:B------:R-:W-:Y:S01]  /*2230*/  @!P6 IMAD.IADD R4, R4, 0x1, -R7 ;  /* 0x000000010404e824 */ /* 0x000fe200078e0a07 */
[C---:B------:R-:W-:Y:S01]  /*2240*/  ISETP.GT.U32.AND P6, PT, R7.reuse, R10, PT ;  /* 0x0000000a0700720c */ /* 0x040fe20003fc4070 */
[----:B------:R-:W-:Y:S01]  /*2250*/  STL [R1+0x780], R13 ;  /* 0x0007800d01007387 */ /* 0x000fe20000100800 */
[----:B------:R-:W-:Y:S01]  /*2260*/  ISETP.GT.U32.AND P0, PT, R7, R9, PT ;  /* 0x000000090700720c */ /* 0x000fe20003f04070 */
[----:B------:R-:W-:Y:S01]  /*2270*/  IMAD.HI.U32 R2, R27, R11, RZ ;  /* 0x0000000b1b027227 */ /* 0x000fe200078e00ff */
[----:B------:R-:W-:Y:S01]  /*2280*/  ISETP.GE.AND P2, PT, R3, RZ, PT ;  /* 0x000000ff0300720c */ /* 0x000fe20003f46270 */
[----:B------:R0:W-:Y:S01]  /*2290*/  STL [R1+0x784], R12 ;  /* 0x0007840c01007387 */ /* 0x0001e20000100800 */
[----:B------:R-:W-:Y:S01]  /*22a0*/  IADD3 R3, R28, 0x1dc, RZ ;  /* 0x000001dc1c037810 */ /* 0x000fe20007ffe0ff */
[----:B------:R-:W-:-:S04]  /*22b0*/  IMAD.HI.U32 R8, R27, R6, RZ ;  /* 0x000000061b087227 */ /* 0x000fc800078e00ff */
[----:B------:R-:W-:Y:S02]  /*22c0*/  IMAD.MOV R2, RZ, RZ, -R2 ;  /* 0x000000ffff027224 */ /* 0x000fe400078e0a02 */
[----:B------:R-:W-:Y:S02]  /*22d0*/  IMAD.MOV R8, RZ, RZ, -R8 ;  /* 0x000000ffff087224 */ /* 0x000fe400078e0a08 */
[----:B0-----:R-:W-:Y:S01]  /*22e0*/  IMAD.MOV.U32 R12, RZ, RZ, R0 ;  /* 0x000000ffff0c7224 */ /* 0x001fe200078e0000 */
[C---:B------:R-:W-:Y:S01]  /*22f0*/  IADD3 R0, R28.reuse, 0x1db, RZ ;  /* 0x000001db1c007810 */ /* 0x040fe20007ffe0ff */
[C---:B------:R-:W-:Y:S02]  /*2300*/  IMAD R11, R7.reuse, R2, R11 ;  /* 0x00000002070b7224 */ /* 0x040fe400078e020b */
[----:B------:R-:W-:Y:S01]  /*2310*/  @!P3 IMAD.MOV R12, RZ, RZ, -R12 ;  /* 0x000000ffff0cb224 */ /* 0x000fe200078e0a0c */
[C---:B------:R-:W-:Y:S01]  /*2320*/  ISETP.GT.U32.AND P3, PT, R7.reuse, R4, PT ;  /* 0x000000040700720c */ /* 0x040fe20003f64070 */
[C---:B------:R-:W-:Y:S01]  /*2330*/  IMAD R6, R7.reuse, R8, R6 ;  /* 0x0000000807067224 */ /* 0x040fe200078e0206 */
[----:B------:R-:W-:Y:S01]  /*2340*/  IADD3 R8, R28, 0x1da, RZ ;  /* 0x000001da1c087810 */ /* 0x000fe20007ffe0ff */
[--C-:B------:R-:W-:Y:S01]  /*2350*/  @!P6 IMAD.IADD R10, R10, 0x1, -R7.reuse ;  /* 0x000000010a0ae824 */ /* 0x100fe200078e0a07 */
[----:B------:R-:W-:Y:S01]  /*2360*/  ISETP.GT.U32.AND P6, PT, R7, R11, PT ;  /* 0x0000000b0700720c */ /* 0x000fe20003fc4070 */
[----:B------:R-:W-:Y:S01]  /*2370*/  @!P0 IMAD.IADD R9, R9, 0x1, -R7 ;  /* 0x0000000109098824 */ /* 0x000fe200078e0a07 */
[----:B------:R-:W-:Y:S01]  /*2380*/  ISETP.GT.U32.AND P0, PT, R7, R6, PT ;  /* 0x000000060700720c */ /* 0x000fe20003f04070 */
[----:B------:R0:W-:Y:S01]  /*2390*/  STL [R1+0x788], R12 ;  /* 0x0007880c01007387 */ /* 0x0001e20000100800 */
[----:B------:R-:W-:Y:S01]  /*23a0*/  IABS R13, R8 ;  /* 0x00000008000d7213 */ /* 0x000fe20000000000 */
[----:B------:R-:W-:Y:S01]  /*23b0*/  IMAD.MOV.U32 R15, RZ, RZ, R9 ;  /* 0x000000ffff0f7224 */ /* 0x000fe200078e0009 */
[----:B------:R-:W-:Y:S01]  /*23c0*/  IABS R2, R0 ;  /* 0x0000000000027213 */ /* 0x000fe20000000000 */
[----:B------:R-:W-:-:S02]  /*23d0*/  @!P1 IMAD.MOV R10, RZ, RZ, -R10 ;  /* 0x000000ffff0a9224 */ /* 0x000fc400078e0a0a */
[----:B------:R-:W-:Y:S01]  /*23e0*/  @!P3 IMAD.IADD R4, R4, 0x1, -R7 ;  /* 0x000000010404b824 */ /* 0x000fe200078e0a07 */
[----:B------:R-:W-:Y:S01]  /*23f0*/  ISETP.GE.AND P3, PT, R5, RZ, PT ;  /* 0x000000ff0500720c */ /* 0x000fe20003f66270 */
[----:B------:R-:W-:Y:S01]  /*2400*/  IMAD.MOV.U32 R5, RZ, RZ, R13 ;  /* 0x000000ffff057224 */ /* 0x000fe200078e000d */
[----:B0-----:R-:W-:Y:S01]  /*2410*/  IABS R12, R3 ;  /* 0x00000003000c7213 */ /* 0x001fe20000000000 */
[----:B------:R-:W-:Y:S02]  /*2420*/  @!P6 IMAD.IADD R11, R11, 0x1, -R7 ;  /* 0x000000010b0be824 */ /* 0x000fe400078e0a07 */
[----:B------:R-:W-:-:S03]  /*2430*/  IMAD.HI.U32 R14, R27, R2, RZ ;  /* 0x000000021b0e7227 */ /* 0x000fc600078e00ff */
[----:B------:R-:W-:Y:S01]  /*2440*/  ISETP.GT.U32.AND P6, PT, R7, R11, PT ;  /* 0x0000000b0700720c */ /* 0x000fe20003fc4070 */
[----:B------:R-:W-:-:S04]  /*2450*/  IMAD.HI.U32 R13, R27, R12, RZ ;  /* 0x0000000c1b0d7227 */ /* 0x000fc800078e00ff */
[----:B------:R-:W-:Y:S02]  /*2460*/  IMAD.MOV R13, RZ, RZ, -R13 ;  /* 0x000000ffff0d7224 */ /* 0x000fe400078e0a0d */
[----:B------:R-:W-:Y:S01]  /*2470*/  @!P0 IMAD.IADD R6, R6, 0x1, -R7 ;  /* 0x0000000106068824 */ /* 0x000fe200078e0a07 */
[----:B------:R-:W-:Y:S01]  /*2480*/  ISETP.GE.AND P0, PT, R3, RZ, PT ;  /* 0x000000ff0300720c */ /* 0x000fe20003f06270 */
[----:B------:R-:W-:-:S04]  /*2490*/  IMAD.HI.U32 R3, R27, R5, RZ ;  /* 0x000000051b037227 */ /* 0x000fc800078e00ff */
[----:B------:R-:W-:Y:S02]  /*24a0*/  IMAD.MOV R9, RZ, RZ, -R14 ;  /* 0x000000ffff097224 */ /* 0x000fe400078e0a0e */
[C---:B------:R-:W-:Y:S01]  /*24b0*/  IMAD R12, R7.reuse, R13, R12 ;  /* 0x0000000d070c7224 */ /* 0x040fe200078e020c */
[C---:B------:R-:W-:Y:S01]  /*24c0*/  IADD3 R13, R28.reuse, 0x1d9, RZ ;  /* 0x000001d91c0d7810 */ /* 0x040fe20007ffe0ff */
[----:B------:R-:W-:Y:S01]  /*24d0*/  @!P5 IMAD.MOV R15, RZ, RZ, -R15 ;  /* 0x000000ffff0fd224 */ /* 0x000fe200078e0a0f */
[C---:B------:R-:W-:Y:S01]  /*24e0*/  ISETP.GT.U32.AND P5, PT, R7.reuse, R6, PT ;  /* 0x000000060700720c */ /* 0x040fe20003fa4070 */
[----:B------:R-:W-:Y:S01]  /*24f0*/  IMAD.MOV R3, RZ, RZ, -R3 ;  /* 0x000000ffff037224 */ /* 0x000fe200078e0a03 */
[C---:B------:R-:W-:Y:S01]  /*2500*/  ISETP.GT.U32.AND P1, PT, R7.reuse, R12, PT ;  /* 0x0000000c0700720c */ /* 0x040fe20003f24070 */
[C---:B------:R-:W-:Y:S01]  /*2510*/  IMAD R2, R7.reuse, R9, R2 ;  /* 0x0000000907027224 */ /* 0x040fe200078e0202 */
[----:B------:R0:W-:Y:S01]  /*2520*/  STL [R1+0x77c], R15 ;  /* 0x00077c0f01007387 */ /* 0x0001e20000100800 */
[C---:B------:R-:W-:Y:S01]  /*2530*/  IMAD R5, R7.reuse, R3, R5 ;  /* 0x0000000307057224 */ /* 0x040fe200078e0205 */
[----:B------:R-:W-:Y:S01]  /*2540*/  IABS R3, R13 ;  /* 0x0000000d00037213 */ /* 0x000fe20000000000 */
[----:B------:R-:W-:Y:S01]  /*2550*/  @!P4 IMAD.MOV R4, RZ, RZ, -R4 ;  /* 0x000000ffff04c224 */ /* 0x000fe200078e0a04 */
[----:B------:R-:W-:Y:S01]  /*2560*/  ISETP.GT.U32.AND P4, PT, R7, R2, PT ;  /* 0x000000020700720c */ /* 0x000fe20003f84070 */
[--C-:B------:R-:W-:Y:S01]  /*2570*/  @!P6 IMAD.IADD R11, R11, 0x1, -R7.reuse ;  /* 0x000000010b0be824 */ /* 0x100fe200078e0a07 */
[----:B------:R-:W-:Y:S01]  /*2580*/  ISETP.GT.U32.AND P6, PT, R7, R5, PT ;  /* 0x000000050700720c */ /* 0x000fe20003fc4070 */
[----:B------:R-:W-:Y:S01]  /*2590*/  STL [R1+0x76c], R10 ;  /* 0x00076c0a01007387 */ /* 0x000fe20000100800 */
[----:B------:R-:W-:Y:S01]  /*25a0*/  IADD3 R9, R28, 0x1d7, RZ ;  /* 0x000001d71c097810 */ /* 0x000fe20007ffe0ff */
[--C-:B------:R-:W-:Y:S01]  /*25b0*/  @!P5 IMAD.IADD R6, R6, 0x1, -R7.reuse ;  /* 0x000000010606d824 */ /* 0x100fe200078e0a07 */
[----:B------:R-:W-:Y:S01]  /*25c0*/  ISETP.GE.AND P5, PT, R0, RZ, PT ;  /* 0x000000ff0000720c */ /* 0x000fe20003fa6270 */
[----:B------:R-:W-:Y:S01]  /*25d0*/  @!P1 IMAD.IADD R12, R12, 0x1, -R7 ;  /* 0x000000010c0c9824 */ /* 0x000fe200078e0a07 */
[----:B------:R-:W-:Y:S01]  /*25e0*/  IADD3 R0, R28, 0x1d8, RZ ;  /* 0x000001d81c007810 */ /* 0x000fe20007ffe0ff */
[----:B------:R1:W-:Y:S01]  /*25f0*/  STL [R1+0x770], R4 ;  /* 0x0007700401007387 */ /* 0x0003e20000100800 */
[----:B------:R-:W-:Y:S01]  /*2600*/  ISETP.GE.AND P1, PT, R8, RZ, PT ;  /* 0x000000ff0800720c */ /* 0x000fe20003f26270 */
[----:B------:R-:W-:Y:S01]  /*2610*/  IMAD.HI.U32 R8, R27, R3, RZ ;  /* 0x000000031b087227 */ /* 0x000fe200078e00ff */
[----:B0-----:R-:W-:-:S03]  /*2620*/  IABS R15, R9 ;  /* 0x00000009000f7213 */ /* 0x001fc60000000000 */
[--C-:B------:R-:W-:Y:S01]  /*2630*/  @!P4 IMAD.IADD R2, R2, 0x1, -R7.reuse ;  /* 0x000000010202c824 */ /* 0x100fe200078e0a07 */
[----:B------:R-:W-:Y:S01]  /*2640*/  ISETP.GT.U32.AND P4, PT, R7, R12, PT ;  /* 0x0000000c0700720c */ /* 0x000fe20003f84070 */
[----:B------:R-:W-:Y:S01]  /*2650*/  @!P6 IMAD.IADD R5, R5, 0x1, -R7 ;  /* 0x000000010505e824 */ /* 0x000fe200078e0a07 */
[----:B-1----:R-:W-:Y:S01]  /*2660*/  IABS R4, R0 ;  /* 0x0000000000047213 */ /* 0x002fe20000000000 */
[----:B------:R-:W-:Y:S01]  /*2670*/  IMAD.MOV.U32 R10, RZ, RZ, R6 ;  /* 0x000000ffff0a7224 */ /* 0x000fe200078e0006 */
[----:B------:R-:W-:Y:S01]  /*2680*/  ISETP.GT.U32.AND P6, PT, R7, R2, PT ;  /* 0x000000020700720c */ /* 0x000fe20003fc4070 */
[----:B------:R-:W-:Y:S02]  /*2690*/  IMAD.MOV R8, RZ, RZ, -R8 ;  /* 0x000000ffff087224 */ /* 0x000fe400078e0a08 */
[----:B------:R-:W-:-:S04]  /*26a0*/  IMAD.HI.U32 R6, R27, R4, RZ ;  /* 0x000000041b067227 */ /* 0x000fc800078e00ff */
[C---:B------:R-:W-:Y:S01]  /*26b0*/  IMAD R3, R7.reuse, R8, R3 ;  /* 0x0000000807037224 */ /* 0x040fe200078e0203 */
[----:B------:R-:W-:Y:S01]  /*26c0*/  IADD3 R8, R28, 0x1d6, RZ ;  /* 0x000001d61c087810 */ /* 0x000fe20007ffe0ff */
[----:B------:R-:W-:Y:S02]  /*26d0*/  IMAD.MOV R6, RZ, RZ, -R6 ;  /* 0x000000ffff067224 */ /* 0x000fe400078e0a06 */
[--C-:B------:R-:W-:Y:S01]  /*26e0*/  @!P4 IMAD.IADD R12, R12, 0x1, -R7.reuse ;  /* 0x000000010c0cc824 */ /* 0x100fe200078e0a07 */
[C---:B------:R-:W-:Y:S01]  /*26f0*/  ISETP.GT.U32.AND P4, PT, R7.reuse, R3, PT ;  /* 0x000000030700720c */ /* 0x040fe20003f84070 */
[C---:B------:R-:W-:Y:S01]  /*2700*/  IMAD R4, R7.reuse, R6, R4 ;  /* 0x0000000607047224 */ /* 0x040fe200078e0204 */
[----:B------:R-:W-:Y:S01]  /*2710*/  IABS R6, R8 ;  /* 0x0000000800067213 */ /* 0x000fe20000000000 */
[----:B------:R-:W-:Y:S02]  /*2720*/  @!P6 IMAD.IADD R2, R2, 0x1, -R7 ;  /* 0x000000010202e824 */ /* 0x000fe400078e0a07 */
[----:B------:R-:W-:Y:S01]  /*2730*/  @!P2 IMAD.MOV R10, RZ, RZ, -R10 ;  /* 0x000000ffff0aa224 */ /* 0x000fe200078e0a0a */
[----:B------:R-:W-:Y:S01]  /*2740*/  ISETP.GT.U32.AND P6, PT, R7, R4, PT ;  /* 0x000000040700720c */ /* 0x000fe20003fc4070 */
[----:B------:R-:W-:Y:S01]  /*2750*/  IMAD.HI.U32 R16, R27, R15, RZ ;  /* 0x0000000f1b107227 */ /* 0x000fe200078e00ff */
[----:B------:R-:W-:-:S02]  /*2760*/  ISETP.GT.U32.AND P2, PT, R7, R5, PT ;  /* 0x000000050700720c */ /* 0x000fc40003f44070 */
[----:B------:R0:W-:Y:S01]  /*2770*/  STL [R1+0x774], R10 ;  /* 0x0007740a01007387 */ /* 0x0001e20000100800 */
[----:B------:R-:W-:Y:S02]  /*2780*/  IMAD.MOV R16, RZ, RZ, -R16 ;  /* 0x000000ffff107224 */ /* 0x000fe400078e0a10 */
[----:B------:R-:W-:Y:S01]  /*2790*/  @!P4 IMAD.IADD R3, R3, 0x1, -R7 ;  /* 0x000000010303c824 */ /* 0x000fe200078e0a07 */
[----:B------:R-:W-:Y:S01]  /*27a0*/  ISETP.GE.AND P4, PT, R0, RZ, PT ;  /* 0x000000ff0000720c */ /* 0x000fe20003f86270 */
[----:B------:R-:W-:-:S04]  /*27b0*/  IMAD.HI.U32 R14, R27, R6, RZ ;  /* 0x000000061b0e7227 */ /* 0x000fc800078e00ff */
[----:B------:R-:W-:Y:S01]  /*27c0*/  @!P6 IMAD.IADD R4, R4, 0x1, -R7 ;  /* 0x000000010404e824 */ /* 0x000fe200078e0a07 */
[C---:B------:R-:W-:Y:S01]  /*27d0*/  ISETP.GT.U32.AND P6, PT, R7.reuse, R3, PT ;  /* 0x000000030700720c */ /* 0x040fe20003fc4070 */
[C---:B------:R-:W-:Y:S01]  /*27e0*/  IMAD R0, R7.reuse, R16, R15 ;  /* 0x0000001007007224 */ /* 0x040fe200078e020f */
[----:B0-----:R-:W-:Y:S01]  /*27f0*/  IADD3 R10, R28, 0x1d5, RZ ;  /* 0x000001d51c0a7810 */ /* 0x001fe20007ffe0ff */
[----:B------:R-:W-:Y:S02]  /*2800*/  IMAD.MOV R14, RZ, RZ, -R14 ;  /* 0x000000ffff0e7224 */ /* 0x000fe400078e0a0e */
[----:B------:R-:W-:Y:S02]  /*2810*/  IMAD.MOV.U32 R17, RZ, RZ, R12 ;  /* 0x000000ffff117224 */ /* 0x000fe400078e000c */
[----:B------:R-:W-:Y:S01]  /*2820*/  @!P3 IMAD.MOV R11, RZ, RZ, -R11 ;  /* 0x000000ffff0bb224 */ /* 0x000fe200078e0a0b */
[C---:B------:R-:W-:Y:S01]  /*2830*/  ISETP.GT.U32.AND P3, PT, R7.reuse, R0, PT ;  /* 0x000000000700720c */ /* 0x040fe20003f64070 */
[----:B------:R-:W-:Y:S01]  /*2840*/  @!P0 IMAD.MOV R17, RZ, RZ, -R17 ;  /* 0x000000ffff118224 */ /* 0x000fe200078e0a11 */
[C---:B------:R-:W-:Y:S01]  /*2850*/  ISETP.GT.U32.AND P0, PT, R7.reuse, R4, PT ;  /* 0x000000040700720c */ /* 0x040fe20003f04070 */
[----:B------:R-:W-:Y:S01]  /*2860*/  IMAD R6, R7, R14, R6 ;  /* 0x0000000e07067224 */ /* 0x000fe200078e0206 */
[----:B------:R0:W-:Y:S01]  /*2870*/  STL [R1+0x768], R11 ;  /* 0x0007680b01007387 */ /* 0x0001e20000100800 */
[--C-:B------:R-:W-:Y:S01]  /*2880*/  @!P2 IMAD.IADD R5, R5, 0x1, -R7.reuse ;  /* 0x000000010505a824 */ /* 0x100fe200078e0a07 */
[----:B------:R-:W-:Y:S01]  /*2890*/  ISETP.GE.AND P2, PT, R13, RZ, PT ;  /* 0x000000ff0d00720c */ /* 0x000fe20003f46270 */
[----:B------:R-:W-:Y:S01]  /*28a0*/  @!P5 IMAD.MOV R2, RZ, RZ, -R2 ;  /* 0x000000ffff02d224 */ /* 0x000fe200078e0a02 */
[----:B------:R-:W-:Y:S01]  /*28b0*/  IABS R13, R10 ;  /* 0x0000000a000d7213 */ /* 0x000fe20000000000 */
[----:B------:R-:W-:Y:S01]  /*28c0*/  @!P6 IMAD.IADD R3, R3, 0x1, -R7 ;  /* 0x000000010303e824 */ /* 0x000fe200078e0a07 */
[----:B------:R-:W-:Y:S01]  /*28d0*/  ISETP.GT.U32.AND P6, PT, R7, R6, PT ;  /* 0x000000060700720c */ /* 0x000fe20003fc4070 */
[----:B------:R-:W-:Y:S01]  /*28e0*/  @!P1 IMAD.MOV R5, RZ, RZ, -R5 ;  /* 0x000000ffff059224 */ /* 0x000fe200078e0a05 */
[----:B------:R-:W-:Y:S01]  /*28f0*/  STL [R1+0x764], R17 ;  /* 0x0007641101007387 */ /* 0x000fe20000100800 */
[--C-:B------:R-:W-:Y:S01]  /*2900*/  @!P3 IMAD.IADD R0, R0, 0x1, -R7.reuse ;  /* 0x000000010000b824 */ /* 0x100fe200078e0a07 */
[----:B------:R-:W-:Y:S01]  /*2910*/  ISETP.GE.AND P5, PT, R9, RZ, PT ;  /* 0x000000ff0900720c */ /* 0x000fe20003fa6270 */
[----:B------:R-:W-:Y:S01]  /*2920*/  @!P0 IMAD.IADD R4, R4, 0x1, -R7 ;  /* 0x0000000104048824 */ /* 0x000fe200078e0a07 */
[----:B------:R1:W-:Y:S01]  /*2930*/  STL [R1+0x760], R2 ;  /* 0x0007600201007387 */ /* 0x0003e20000100800 */
[----:B------:R-:W-:Y:S01]  /*2940*/  ISETP.GE.AND P0, PT, R10, RZ, PT ;  /* 0x000000ff0a00720c */ /* 0x000fe20003f06270 */
[----:B------:R-:W-:Y:S01]  /*2950*/  IMAD.MOV.U32 R9, RZ, RZ, R3 ;  /* 0x000000ffff097224 */ /* 0x000fe200078e0003 */
[----:B------:R-:W-:Y:S01]  /*2960*/  ISETP.GE.AND P1, PT, R8, RZ, PT ;  /* 0x000000ff0800720c */ /* 0x000fe20003f26270 */
[----:B------:R2:W-:Y:S01]  /*2970*/  STL [R1+0x75c], R5 ;  /* 0x00075c0501007387 */ /* 0x0005e20000100800 */
[----:B------:R-:W-:Y:S01]  /*2980*/  @!P4 IMAD.MOV R4, RZ, RZ, -R4 ;  /* 0x000000ffff04c224 */ /* 0x000fe200078e0a04 */
[----:B------:R-:W-:Y:S01]  /*2990*/  IADD3 R8, R28, 0x1d3, RZ ;  /* 0x000001d31c087810 */ /* 0x000fe20007ffe0ff */
[----:B------:R-:W-:Y:S01]  /*29a0*/  @!P6 IMAD.IADD R6, R6, 0x1, -R7 ;  /* 0x000000010606e824 */ /* 0x000fe200078e0a07 */
[----:B------:R-:W-:Y:S01]  /*29b0*/  ISETP.GT.U32.AND P6, PT, R7, R0, PT ;  /* 0x000000000700720c */ /* 0x000fe20003fc4070 */
[----:B------:R-:W-:Y:S01]  /*29c0*/  @!P2 IMAD.MOV R9, RZ, RZ, -R9 ;  /* 0x000000ffff09a224 */ /* 0x000fe200078e0a09 */
[----:B0-----:R-:W-:Y:S01]  /*29d0*/  IABS R11, R8 ;  /* 0x00000008000b7213 */ /* 0x001fe20000000000 */
[----:B-1----:R-:W-:Y:S01]  /*29e0*/  IMAD.HI.U32 R2, R27, R13, RZ ;  /* 0x0000000d1b027227 */ /* 0x002fe200078e00ff */
[----:B------:R-:W-:-:S02]  /*29f0*/  ISETP.GT.U32.AND P2, PT, R7, R6, PT ;  /* 0x000000060700720c */ /* 0x000fc40003f44070 */
[----:B--2---:R-:W-:Y:S01]  /*2a00*/  IADD3 R5, R28, 0x1d4, RZ ;  /* 0x000001d41c057810 */ /* 0x004fe20007ffe0ff */
[----:B------:R-:W-:Y:S01]  /*2a10*/  IMAD.MOV R2, RZ, RZ, -R2 ;  /* 0x000000ffff027224 */ /* 0x000fe200078e0a02 */
[----:B------:R0:W-:Y:S02]  /*2a20*/  STL [R1+0x758], R9 ;  /* 0x0007580901007387 */ /* 0x0001e40000100800 */
[----:B------:R-:W-:Y:S01]  /*2a30*/  IABS R10, R5 ;  /* 0x00000005000a7213 */ /* 0x000fe20000000000 */
[----:B------:R-:W-:Y:S01]  /*2a40*/  IMAD R15, R7, R2, R13 ;  /* 0x00000002070f7224 */ /* 0x000fe200078e020d */
[----:B------:R-:W-:Y:S01]  /*2a50*/  ISETP.GE.AND P3, PT, R5, RZ, PT ;  /* 0x000000ff0500720c */ /* 0x000fe20003f66270 */
[----:B------:R-:W-:Y:S01]  /*2a60*/  @!P6 IMAD.IADD R0, R0, 0x1, -R7 ;  /* 0x000000010000e824 */ /* 0x000fe200078e0a07 */
[C---:B------:R-:W-:Y:S01]  /*2a70*/  IADD3 R5, R28.reuse, 0x1d2, RZ ;  /* 0x000001d21c057810 */ /* 0x040fe20007ffe0ff */
[----:B------:R-:W-:Y:S01]  /*2a80*/  IMAD.HI.U32 R3, R27, R10, RZ ;  /* 0x0000000a1b037227 */ /* 0x000fe200078e00ff */
[C---:B------:R-:W-:Y:S01]  /*2a90*/  ISETP.GT.U32.AND P4, PT, R7.reuse, R15, PT ;  /* 0x0000000f0700720c */ /* 0x040fe20003f84070 */
[----:B------:R1:W-:Y:S01]  /*2aa0*/  STL [R1+0x754], R4 ;  /* 0x0007540401007387 */ /* 0x0003e20000100800 */
[----:B------:R-:W-:Y:S01]  /*2ab0*/  IABS R13, R5 ;  /* 0x00000005000d7213 */ /* 0x000fe20000000000 */
[----:B------:R-:W-:Y:S01]  /*2ac0*/  IMAD.MOV R3, RZ, RZ, -R3 ;  /* 0x000000ffff037224 */ /* 0x000fe200078e0a03 */
[C---:B------:R-:W-:Y:S01]  /*2ad0*/  IADD3 R2, R28.reuse, 0x1d1, RZ ;  /* 0x000001d11c027810 */ /* 0x040fe20007ffe0ff */
[----:B0-----:R-:W-:Y:S01]  /*2ae0*/  IMAD.MOV.U32 R9, RZ, RZ, R0 ;  /* 0x000000ffff097224 */ /* 0x001fe200078e0000 */
[----:B------:R-:W-:Y:S01]  /*2af0*/  IADD3 R0, R28, 0x1ce, RZ ;  /* 0x000001ce1c007810 */ /* 0x000fe20007ffe0ff */
[----:B------:R-:W-:Y:S01]  /*2b00*/  IMAD R10, R7, R3, R10 ;  /* 0x00000003070a7224 */ /* 0x000fe200078e020a */
[----:B------:R-:W-:Y:S01]  /*2b10*/  IABS R12, R2 ;  /* 0x00000002000c7213 */ /* 0x000fe20000000000 */
[----:B------:R-:W-:-:S03]  /*2b20*/  IMAD.HI.U32 R3, R27, R11, RZ ;  /* 0x0000000b1b037227 */ /* 0x000fc600078e00ff */
[----:B------:R-:W-:Y:S01]  /*2b30*/  ISETP.GT.U32.AND P6, PT, R7, R10, PT ;  /* 0x0000000a0700720c */ /* 0x000fe20003fc4070 */
[--C-:B------:R-:W-:Y:S01]  /*2b40*/  @!P4 IMAD.IADD R15, R15, 0x1, -R7.reuse ;  /* 0x000000010f0fc824 */ /* 0x100fe200078e0a07 */
[----:B------:R-:W-:Y:S01]  /*2b50*/  ISETP.GE.AND P4, PT, R5, RZ, PT ;  /* 0x000000ff0500720c */ /* 0x000fe20003f86270 */
[----:B------:R-:W-:Y:S01]  /*2b60*/  @!P2 IMAD.IADD R6, R6, 0x1, -R7 ;  /* 0x000000010606a824 */ /* 0x000fe200078e0a07 */
[----:B------:R-:W-:Y:S01]  /*2b70*/  ISETP.GE.AND P2, PT, R8, RZ, PT ;  /* 0x000000ff0800720c */ /* 0x000fe20003f46270 */
[----:B------:R-:W-:Y:S01]  /*2b80*/  @!P5 IMAD.MOV R9, RZ, RZ, -R9 ;  /* 0x000000ffff09d224 */ /* 0x000fe200078e0a09 */
[----:B------:R-:W-:Y:S01]  /*2b90*/  ISETP.GT.U32.AND P5, PT, R7, R15, PT ;  /* 0x0000000f0700720c */ /* 0x000fe20003fa4070 */
[----:B-1----:R-:W-:-:S03]  /*2ba0*/  IMAD.HI.U32 R4, R27, R13, RZ ;  /* 0x0000000d1b047227 */ /* 0x002fc600078e00ff */
[----:B------:R0:W-:Y:S01]  /*2bb0*/  STL [R1+0x750], R9 ;  /* 0x0007500901007387 */ /* 0x0001e20000100800 */
[----:B------:R-:W-:Y:S02]  /*2bc0*/  IMAD.MOV R8, RZ, RZ, -R3 ;  /* 0x000000ffff087224 */ /* 0x000fe400078e0a03 */
[----:B------:R-:W-:Y:S02]  /*2bd0*/  IMAD.MOV R4, RZ, RZ, -R4 ;  /* 0x000000ffff047224 */ /* 0x000fe400078e0a04 */
[C---:B------:R-:W-:Y:S01]  /*2be0*/  IMAD R11, R7.reuse, R8, R11 ;  /* 0x00000008070b7224 */ /* 0x040fe200078e020b */
[----:B------:R-:W-:Y:S01]  /*2bf0*/  IADD3 R8, R28, 0x1d0, RZ ;  /* 0x000001d01c087810 */ /* 0x000fe20007ffe0ff */
[----:B------:R-:W-:Y:S01]  /*2c00*/  IMAD.MOV.U32 R5, RZ, RZ, R6 ;  /* 0x000000ffff057224 */ /* 0x000fe200078e0006 */
[----:B------:R-:W-:Y:S01]  /*2c10*/  IABS R6, R0 ;  /* 0x0000000000067213 */ /* 0x000fe20000000000 */
[----:B------:R-:W-:Y:S01]  /*2c20*/  @!P6 IMAD.IADD R10, R10, 0x1, -R7 ;  /* 0x000000010a0ae824 */ /* 0x000fe200078e0a07 */
[----:B------:R-:W-:Y:S01]  /*2c30*/  IABS R14, R8 ;  /* 0x00000008000e7213 */ /* 0x000fe20000000000 */
[C---:B------:R-:W-:Y:S01]  /*2c40*/  IMAD R13, R7.reuse, R4, R13 ;  /* 0x00000004070d7224 */ /* 0x040fe200078e020d */
[----:B------:R-:W-:Y:S01]  /*2c50*/  IADD3 R4, R28, 0x1cf, RZ ;  /* 0x000001cf1c047810 */ /* 0x000fe20007ffe0ff */
[----:B------:R-:W-:Y:S01]  /*2c60*/  @!P1 IMAD.MOV R5, RZ, RZ, -R5 ;  /* 0x000000ffff059224 */ /* 0x000fe200078e0a05 */
[----:B------:R-:W-:Y:S01]  /*2c70*/  ISETP.GT.U32.AND P1, PT, R7, R11, PT ;  /* 0x0000000b0700720c */ /* 0x000fe20003f24070 */
[----:B------:R-:W-:Y:S01]  /*2c80*/  IMAD.HI.U32 R3, R27, R12, RZ ;  /* 0x0000000c1b037227 */ /* 0x000fe200078e00ff */
[----:B------:R-:W-:-:S02]  /*2c90*/  ISETP.GT.U32.AND P6, PT, R7, R10, PT ;  /* 0x0000000a0700720c */ /* 0x000fc40003fc4070 */
[----:B------:R1:W-:Y:S01]  /*2ca0*/  STL [R1+0x74c], R5 ;  /* 0x00074c0501007387 */ /* 0x0003e20000100800 */
[----:B------:R-:W-:Y:S01]  /*2cb0*/  @!P5 IMAD.IADD R15, R15, 0x1, -R7 ;  /* 0x000000010f0fd824 */ /* 0x000fe200078e0a07 */
[----:B------:R-:W-:Y:S01]  /*2cc0*/  ISETP.GT.U32.AND P5, PT, R7, R13, PT ;  /* 0x0000000d0700720c */ /* 0x000fe20003fa4070 */
[----:B------:R-:W-:Y:S01]  /*2cd0*/  IMAD.MOV R3, RZ, RZ, -R3 ;  /* 0x000000ffff037224 */ /* 0x000fe200078e0a03 */
[----:B0-----:R-:W-:Y:S01]  /*2ce0*/  IADD3 R9, R28, 0x1cd, RZ ;  /* 0x000001cd1c097810 */ /* 0x001fe20007ffe0ff */
[----:B------:R-:W-:-:S04]  /*2cf0*/  IMAD.HI.U32 R16, R27, R14, RZ ;  /* 0x0000000e1b107227 */ /* 0x000fc800078e00ff */
[----:B------:R-:W-:Y:S01]  /*2d00*/  IMAD R12, R7, R3, R12 ;  /* 0x00000003070c7224 */ /* 0x000fe200078e020c */
[----:B-1----:R-:W-:Y:S01]  /*2d10*/  IABS R5, R4 ;  /* 0x0000000400057213 */ /* 0x002fe20000000000 */
[--C-:B------:R-:W-:Y:S01]  /*2d20*/  @!P1 IMAD.IADD R11, R11, 0x1, -R7.reuse ;  /* 0x000000010b0b9824 */ /* 0x100fe200078e0a07 */
[----:B------:R-:W-:Y:S01]  /*2d30*/  ISETP.GE.AND P1, PT, R2, RZ, PT ;  /* 0x000000ff0200720c */ /* 0x000fe20003f26270 */
[--C-:B------:R-:W-:Y:S01]  /*2d40*/  @!P6 IMAD.IADD R10, R10, 0x1, -R7.reuse ;  /* 0x000000010a0ae824 */ /* 0x100fe200078e0a07 */
[----:B------:R-:W-:Y:S01]  /*2d50*/  ISETP.GT.U32.AND P6, PT, R7, R12, PT ;  /* 0x0000000c0700720c */ /* 0x000fe20003fc4070 */
[----:B------:R-:W-:Y:S01]  /*2d60*/  @!P5 IMAD.IADD R13, R13, 0x1, -R7 ;  /* 0x000000010d0dd824 */ /* 0x000fe200078e0a07 */
[----:B------:R-:W-:Y:S01]  /*2d70*/  ISETP.GT.U32.AND P5, PT, R7, R11, PT ;  /* 0x0000000b0700720c */ /* 0x000fe20003fa4070 */
[----:B------:R-:W-:Y:S01]  /*2d80*/  IMAD.MOV.U32 R17, RZ, RZ, R10 ;  /* 0x000000ffff117224 */ /* 0x000fe200078e000a */
[----:B------:R-:W-:Y:S01]  /*2d90*/  IABS R3, R9 ;  /* 0x0000000900037213 */ /* 0x000fe20000000000 */
[----:B------:R-:W-:-:S02]  /*2da0*/  IMAD.MOV R16, RZ, RZ, -R16 ;  /* 0x000000ffff107224 */ /* 0x000fc400078e0a10 */
[----:B------:R-:W-:Y:S01]  /*2db0*/  @!P3 IMAD.MOV R17, RZ, RZ, -R17 ;  /* 0x000000ffff11b224 */ /* 0x000fe200078e0a11 */
[----:B------:R-:W-:Y:S01]  /*2dc0*/  ISETP.GE.AND P3, PT, R8, RZ, PT ;  /* 0x000000ff0800720c */ /* 0x000fe20003f66270 */
[C---:B------:R-:W-:Y:S01]  /*2dd0*/  IMAD R8, R7.reuse, R16, R14 ;  /* 0x0000001007087224 */ /* 0x040fe200078e020e */
[----:B------:R-:W-:Y:S01]  /*2de0*/  IADD3 R16, R28, 0x1c6, RZ ;  /* 0x000001c61c107810 */ /* 0x000fe20007ffe0ff */
[----:B------:R-:W-:Y:S02]  /*2df0*/  IMAD.MOV.U32 R18, RZ, RZ, R15 ;  /* 0x000000ffff127224 */ /* 0x000fe400078e000f */
[--C-:B------:R-:W-:Y:S01]  /*2e00*/  @!P6 IMAD.IADD R12, R12, 0x1, -R7.reuse ;  /* 0x000000010c0ce824 */ /* 0x100fe200078e0a07 */
[----:B------:R-:W-:Y:S01]  /*2e10*/  ISETP.GT.U32.AND P6, PT, R7, R13, PT ;  /* 0x0000000d0700720c */ /* 0x000fe20003fc4070 */
[----:B------:R-:W-:Y:S01]  /*2e20*/  @!P5 IMAD.IADD R11, R11, 0x1, -R7 ;  /* 0x000000010b0bd824 */ /* 0x000fe200078e0a07 */
[C---:B------:R-:W-:Y:S01]  /*2e30*/  ISETP.GT.U32.AND P5, PT, R7.reuse, R8, PT ;  /* 0x000000080700720c */ /* 0x040fe20003fa4070 */
[----:B------:R-:W-:Y:S01]  /*2e40*/  @!P0 IMAD.MOV R18, RZ, RZ, -R18 ;  /* 0x000000ffff128224 */ /* 0x000fe200078e0a12 */
[----:B------:R-:W-:Y:S01]  /*2e50*/  ISETP.GT.U32.AND P0, PT, R7, R12, PT ;  /* 0x0000000c0700720c */ /* 0x000fe20003f04070 */
[----:B------:R-:W-:-:S03]  /*2e60*/  IMAD.HI.U32 R2, R27, R5, RZ ;  /* 0x000000051b027227 */ /* 0x000fc600078e00ff */
[----:B------:R-:W-:Y:S01]  /*2e70*/  STL [R1+0x744], R18 ;  /* 0x0007441201007387 */ /* 0x000fe20000100800 */
[----:B------:R-:W-:Y:S02]  /*2e80*/  IMAD.MOV R2, RZ, RZ, -R2 ;  /* 0x000000ffff027224 */ /* 0x000fe400078e0a02 */
[----:B------:R-:W-:Y:S01]  /*2e90*/  IMAD.HI.U32 R15, R27, R6, RZ ;  /* 0x000000061b0f7227 */ /* 0x000fe200078e00ff */
[----:B------:R0:W-:Y:S03]  /*2ea0*/  STL [R1+0x740], R17 ;  /* 0x0007401101007387 */ /* 0x0001e60000100800 */
[----:B------:R-:W-:Y:S01]  /*2eb0*/  IMAD R5, R7, R2, R5 ;  /* 0x0000000207057224 */ /* 0x000fe200078e0205 */
[----:B------:R-:W-:Y:S01]  /*2ec0*/  IADD3 R2, R28, 0x1cc, RZ ;  /* 0x000001cc1c027810 */ /* 0x000fe20007ffe0ff */
[----:B------:R-:W-:-:S03]  /*2ed0*/  IMAD.HI.U32 R14, R27, R3, RZ ;  /* 0x000000031b0e7227 */ /* 0x000fc600078e00ff */
[----:B------:R-:W-:Y:S01]  /*2ee0*/  IABS R10, R2 ;  /* 0x00000002000a7213 */ /* 0x000fe20000000000 */
[----:B------:R-:W-:Y:S02]  /*2ef0*/  IMAD.MOV R15, RZ, RZ, -R15 ;  /* 0x000000ffff0f7224 */ /* 0x000fe400078e0a0f */
[----:B------:R-:W-:Y:S02]  /*2f00*/  IMAD.MOV R14, RZ, RZ, -R14 ;  /* 0x000000ffff0e7224 */ /* 0x000fe400078e0a0e */
[--C-:B------:R-:W-:Y:S01]  /*2f10*/  @!P6 IMAD.IADD R13, R13, 0x1, -R7.reuse ;  /* 0x000000010d0de824 */ /* 0x100fe200078e0a07 */
[C---:B------:R-:W-:Y:S01]  /*2f20*/  ISETP.GT.U32.AND P6, PT, R7.reuse, R5, PT ;  /* 0x000000050700720c */ /* 0x040fe20003fc4070 */
[----:B------:R-:W-:Y:S02]  /*2f30*/  @!P5 IMAD.IADD R8, R8, 0x1, -R7 ;  /* 0x000000010808d824 */ /* 0x000fe400078e0a07 */
[----:B0-----:R-:W-:Y:S02]  /*2f40*/  IMAD.MOV.U32 R17, RZ, RZ, R11 ;  /* 0x000000ffff117224 */ /* 0x001fe400078e000b */
[----:B------:R-:W-:Y:S01]  /*2f50*/  @!P0 IMAD.IADD R12, R12, 0x1, -R7 ;  /* 0x000000010c0c8824 */ /* 0x000fe200078e0a07 */
[----:B------:R-:W-:Y:S01]  /*2f60*/  ISETP.GE.AND P0, PT, R4, RZ, PT ;  /* 0x000000ff0400720c */ /* 0x000fe20003f06270 */
[C---:B------:R-:W-:Y:S01]  /*2f70*/  IMAD R4, R7.reuse, R15, R6 ;  /* 0x0000000f07047224 */ /* 0x040fe200078e0206 */
[----:B------:R-:W-:Y:S01]  /*2f80*/  IADD3 R6, R28, 0x1cb, RZ ;  /* 0x000001cb1c067810 */ /* 0x000fe20007ffe0ff */
[----:B------:R-:W-:-:S02]  /*2f90*/  IMAD R3, R7, R14, R3 ;  /* 0x0000000e07037224 */ /* 0x000fc400078e0203 */
[----:B------:R-:W-:Y:S01]  /*2fa0*/  @!P2 IMAD.MOV R17, RZ, RZ, -R17 ;  /* 0x000000ffff11a224 */ /* 0x000fe200078e0a11 */
[C---:B------:R-:W-:Y:S01]  /*2fb0*/  ISETP.GT.U32.AND P2, PT, R7.reuse, R8, PT ;  /* 0x000000080700720c */ /* 0x040fe20003f44070 */
[----:B------:R-:W-:Y:S01]  /*2fc0*/  IMAD.MOV.U32 R15, RZ, RZ, R13 ;  /* 0x000000ffff0f7224 */ /* 0x000fe200078e000d */
[----:B------:R-:W-:Y:S01]  /*2fd0*/  ISETP.GT.U32.AND P5, PT, R7, R4, PT ;  /* 0x000000040700720c */ /* 0x000fe20003fa4070 */
[----:B------:R-:W-:Y:S01]  /*2fe0*/  @!P6 IMAD.IADD R5, R5, 0x1, -R7 ;  /* 0x000000010505e824 */ /* 0x000fe200078e0a07 */
[----:B------:R-:W-:Y:S01]  /*2ff0*/  STL [R1+0x710], R17 ;  /* 0x0007101101007387 */ /* 0x000fe20000100800 */
[----:B------:R-:W-:Y:S01]  /*3000*/  @!P4 IMAD.MOV R15, RZ, RZ, -R15 ;  /* 0x000000ffff0fc224 */ /* 0x000fe200078e0a0f */
[C---:B------:R-:W-:Y:S01]  /*3010*/  ISETP.GT.U32.AND P4, PT, R7.reuse, R3, PT ;  /* 0x000000030700720c */ /* 0x040fe20003f84070 */
[----:B------:R-:W-:Y:S01]  /*3020*/  @!P1 IMAD.MOV R12, RZ, RZ, -R12 ;  /* 0x000000ffff0c9224 */ /* 0x000fe200078e0a0c */
[----:B------:R-:W-:Y:S01]  /*3030*/  ISETP.GT.U32.AND P6, PT, R7, R5, PT ;  /* 0x000000050700720c */ /* 0x000fe20003fc4070 */
[----:B------:R-:W-:Y:S01]  /*3040*/  IMAD.HI.U32 R14, R27, R10, RZ ;  /* 0x0000000a1b0e7227 */ /* 0x000fe200078e00ff */
[----:B------:R-:W-:Y:S01]  /*3050*/  STL [R1+0x71c], R15 ;  /* 0x00071c0f01007387 */ /* 0x000fe20000100800 */
[----:B------:R-:W-:-:S02]  /*3060*/  IABS R11, R6 ;  /* 0x00000006000b7213 */ /* 0x000fc40000000000 */
[--C-:B------:R-:W-:Y:S01]  /*3070*/  @!P2 IMAD.IADD R8, R8, 0x1, -R7.reuse ;  /* 0x000000010808a824 */ /* 0x100fe200078e0a07 */
[----:B------:R0:W-:Y:S01]  /*3080*/  STL [R1+0x720], R12 ;  /* 0x0007200c01007387 */ /* 0x0001e20000100800 */
[----:B------:R-:W-:Y:S01]  /*3090*/  IMAD.MOV R13, RZ, RZ, -R14 ;  /* 0x000000ffff0d7224 */ /* 0x000fe200078e0a0e */
[----:B------:R-:W-:Y:S01]  /*30a0*/  ISETP.GE.AND P1, PT, R0, RZ, PT ;  /* 0x000000ff0000720c */ /* 0x000fe20003f26270 */
[--C-:B------:R-:W-:Y:S01]  /*30b0*/  @!P5 IMAD.IADD R4, R4, 0x1, -R7.reuse ;  /* 0x000000010404d824 */ /* 0x100fe200078e0a07 */
[----:B------:R-:W-:Y:S01]  /*30c0*/  ISETP.GE.AND P2, PT, R9, RZ, PT ;  /* 0x000000ff0900720c */ /* 0x000fe20003f46270 */
[----:B------:R-:W-:Y:S01]  /*30d0*/  @!P4 IMAD.IADD R3, R3, 0x1, -R7 ;  /* 0x000000010303c824 */ /* 0x000fe200078e0a07 */
[----:B------:R-:W-:Y:S01]  /*30e0*/  ISETP.GE.AND P4, PT, R2, RZ, PT ;  /* 0x000000ff0200720c */ /* 0x000fe20003f86270 */
[C---:B------:R-:W-:Y:S01]  /*30f0*/  IMAD R0, R7.reuse, R13, R10 ;  /* 0x0000000d07007224 */ /* 0x040fe200078e020a */
[----:B------:R-:W-:Y:S01]  /*3100*/  ISETP.GT.U32.AND P5, PT, R7, R4, PT ;  /* 0x000000040700720c */ /* 0x000fe20003fa4070 */
[----:B------:R-:W-:-:S04]  /*3110*/  IMAD.HI.U32 R9, R27, R11, RZ ;  /* 0x0000000b1b097227 */ /* 0x000fc800078e00ff */
[----:B0-----:R-:W-:Y:S01]  /*3120*/  IMAD.MOV.U32 R12, RZ, RZ, R8 ;  /* 0x000000ffff0c7224 */ /* 0x001fe200078e0008 */
[C---:B------:R-:W-:Y:S01]  /*3130*/  IADD3 R8, R28.reuse, 0x1c9, RZ ;  /* 0x000001c91c087810 */ /* 0x040fe20007ffe0ff */
[----:B------:R-:W-:Y:S01]  /*3140*/  @!P6 IMAD.IADD R5, R5, 0x1, -R7 ;  /* 0x000000010505e824 */ /* 0x000fe200078e0a07 */
[C---:B------:R-:W-:Y:S01]  /*3150*/  ISETP.GT.U32.AND P6, PT, R7.reuse, R0, PT ;  /* 0x000000000700720c */ /* 0x040fe20003fc4070 */
[----:B------:R-:W-:Y:S01]  /*3160*/  @!P3 IMAD.MOV R12, RZ, RZ, -R12 ;  /* 0x000000ffff0cb224 */ /* 0x000fe200078e0a0c */
[C---:B------:R-:W-:Y:S01]  /*3170*/  ISETP.GT.U32.AND P3, PT, R7.reuse, R3, PT ;  /* 0x000000030700720c */ /* 0x040fe20003f64070 */
[----:B------:R-:W-:Y:S02]  /*3180*/  IMAD.MOV R9, RZ, RZ, -R9 ;  /* 0x000000ffff097224 */ /* 0x000fe400078e0a09 */
[----:B------:R-:W-:Y:S01]  /*3190*/  IMAD.MOV.U32 R10, RZ, RZ, R5 ;  /* 0x000000ffff0a7224 */ /* 0x000fe200078e0005 */
[----:B------:R-:W-:Y:S01]  /*31a0*/  STL [R1+0x724], R12 ;  /* 0x0007240c01007387 */ /* 0x000fe20000100800 */
[----:B------:R-:W-:Y:S01]  /*31b0*/  IMAD R2, R7, R9, R11 ;  /* 0x0000000907027224 */ /* 0x000fe200078e020b */
[C---:B------:R-:W-:Y:S01]  /*31c0*/  IADD3 R9, R28.reuse, 0x1ca, RZ ;  /* 0x000001ca1c097810 */ /* 0x040fe20007ffe0ff */
[----:B------:R-:W-:Y:S01]  /*31d0*/  @!P0 IMAD.MOV R10, RZ, RZ, -R10 ;  /* 0x000000ffff0a8224 */ /* 0x000fe200078e0a0a */
[----:B------:R-:W-:Y:S01]  /*31e0*/  IADD3 R5, R28, 0x1c7, RZ ;  /* 0x000001c71c057810 */ /* 0x000fe20007ffe0ff */
[--C-:B------:R-:W-:Y:S01]  /*31f0*/  @!P5 IMAD.IADD R4, R4, 0x1, -R7.reuse ;  /* 0x000000010404d824 */ /* 0x100fe200078e0a07 */
[----:B------:R-:W-:Y:S01]  /*3200*/  IABS R15, R9 ;  /* 0x00000009000f7213 */ /* 0x000fe20000000000 */
[--C-:B------:R-:W-:Y:S01]  /*3210*/  @!P6 IMAD.IADD R0, R0, 0x1, -R7.reuse ;  /* 0x000000010000e824 */ /* 0x100fe200078e0a07 */
[----:B------:R0:W-:Y:S01]  /*3220*/  STL [R1+0x728], R10 ;  /* 0x0007280a01007387 */ /* 0x0001e20000100800 */
[----:B------:R-:W-:Y:S01]  /*3230*/  @!P3 IMAD.IADD R3, R3, 0x1, -R7 ;  /* 0x000000010303b824 */ /* 0x000fe200078e0a07 */
[C---:B------:R-:W-:Y:S01]  /*3240*/  ISETP.GT.U32.AND P3, PT, R7.reuse, R2, PT ;  /* 0x000000020700720c */ /* 0x040fe20003f64070 */
[----:B------:R-:W-:Y:S01]  /*3250*/  @!P1 IMAD.MOV R4, RZ, RZ, -R4 ;  /* 0x000000ffff049224 */ /* 0x000fe200078e0a04 */
[----:B------:R-:W-:-:S02]  /*3260*/  ISETP.GT.U32.AND P6, PT, R7, R0, PT ;  /* 0x000000000700720c */ /* 0x000fc40003fc4070 */
[----:B------:R-:W-:Y:S02]  /*3270*/  ISETP.GE.AND P5, PT, R6, RZ, PT ;  /* 0x000000ff0600720c */ /* 0x000fe40003fa6270 */
[----:B------:R-:W-:Y:S01]  /*3280*/  IADD3 R6, R28, 0x1c8, RZ ;  /* 0x000001c81c067810 */ /* 0x000fe20007ffe0ff */
[----:B------:R1:W-:Y:S01]  /*3290*/  STL [R1+0x72c], R4 ;  /* 0x00072c0401007387 */ /* 0x0003e20000100800 */
[----:B0-----:R-:W-:Y:S01]  /*32a0*/  IMAD.MOV.U32 R10, RZ, RZ, R3 ;  /* 0x000000ffff0a7224 */ /* 0x001fe200078e0003 */
[----:B------:R-:W-:Y:S02]  /*32b0*/  ISETP.GE.AND P0, PT, R9, RZ, PT ;  /* 0x000000ff0900720c */ /* 0x000fe40003f06270 */
[----:B------:R-:W-:Y:S01]  /*32c0*/  ISETP.GE.AND P1, PT, R8, RZ, PT ;  /* 0x000000ff0800720c */ /* 0x000fe20003f26270 */
[----:B------:R-:W-:Y:S01]  /*32d0*/  @!P2 IMAD.MOV R10, RZ, RZ, -R10 ;  /* 0x000000ffff0aa224 */ /* 0x000fe200078e0a0a */
[----:B------:R-:W-:Y:S01]  /*32e0*/  IABS R9, R8 ;  /* 0x0000000800097213 */ /* 0x000fe20000000000 */
[--C-:B------:R-:W-:Y:S01]  /*32f0*/  @!P3 IMAD.IADD R2, R2, 0x1, -R7.reuse ;  /* 0x000000010202b824 */ /* 0x100fe200078e0a07 */
[----:B------:R-:W-:Y:S01]  /*3300*/  ISETP.GE.AND P2, PT, R6, RZ, PT ;  /* 0x000000ff0600720c */ /* 0x000fe20003f46270 */
[----:B------:R-:W-:Y:S01]  /*3310*/  IMAD.HI.U32 R8, R27, R15, RZ ;  /* 0x0000000f1b087227 */ /* 0x000fe200078e00ff */
[----:B------:R-:W-:Y:S01]  /*3320*/  IABS R6, R6 ;  /* 0x0000000600067213 */ /* 0x000fe20000000000 */
[----:B------:R0:W-:Y:S01]  /*3330*/  STL [R1+0x738], R10 ;  /* 0x0007380a01007387 */ /* 0x0001e20000100800 */
[----:B------:R-:W-:Y:S01]  /*3340*/  ISETP.GT.U32.AND P3, PT, R7, R2, PT ;  /* 0x000000020700720c */ /* 0x000fe20003f64070 */
[----:B------:R-:W-:Y:S01]  /*3350*/  @!P6 IMAD.IADD R0, R0, 0x1, -R7 ;  /* 0x000000010000e824 */ /* 0x000fe200078e0a07 */
[----:B------:R-:W-:Y:S01]  /*3360*/  ISETP.GE.AND P6, PT, R5, RZ, PT ;  /* 0x000000ff0500720c */ /* 0x000fe20003fc6270 */
[----:B------:R-:W-:Y:S01]  /*3370*/  IMAD.MOV R8, RZ, RZ, -R8 ;  /* 0x000000ffff087224 */ /* 0x000fe200078e0a08 */
[----:B------:R-:W-:Y:S01]  /*3380*/  IABS R5, R5 ;  /* 0x0000000500057213 */ /* 0x000fe20000000000 */
[----:B-1----:R-:W-:Y:S01]  /*3390*/  IMAD.HI.U32 R4, R27, R9, RZ ;  /* 0x000000091b047227 */ /* 0x002fe200078e00ff */
[----:B------:R-:W-:-:S03]  /*33a0*/  IADD3 R12, R28, 0x1c5, RZ ;  /* 0x000001c51c0c7810 */ /* 0x000fc60007ffe0ff */
[----:B------:R-:W-:Y:S01]  /*33b0*/  IMAD.HI.U32 R3, R27, R6, RZ ;  /* 0x000000061b037227 */ /* 0x000fe200078e00ff */
[----:B------:R-:W-:-:S03]  /*33c0*/  IABS R14, R12 ;  /* 0x0000000c000e7213 */ /* 0x000fc60000000000 */
[C---:B------:R-:W-:Y:S02]  /*33d0*/  IMAD R15, R7.reuse, R8, R15 ;  /* 0x00000008070f7224 */ /* 0x040fe400078e020f */
[----:B0-----:R-:W-:Y:S02]  /*33e0*/  IMAD.MOV.U32 R10, RZ, RZ, R0 ;  /* 0x000000ffff0a7224 */ /* 0x001fe400078e0000 */
[----:B------:R-:W-:Y:S02]  /*33f0*/  IMAD.MOV R4, RZ, RZ, -R4 ;  /* 0x000000ffff047224 */ /* 0x000fe400078e0a04 */
[----:B------:R-:W-:Y:S02]  /*3400*/  IMAD.MOV R3, RZ, RZ, -R3 ;  /* 0x000000ffff037224 */ /* 0x000fe400078e0a03 */
[----:B------:R-:W-:Y:S01]  /*3410*/  @!P4 IMAD.MOV R10, RZ, RZ, -R10 ;  /* 0x000000ffff0ac224 */ /* 0x000fe200078e0a0a */
[----:B------:R-:W-:Y:S01]  /*3420*/  ISETP.GT.U32.AND P4, PT, R7, R15, PT ;  /* 0x0000000f0700720c */ /* 0x000fe20003f84070 */
[----:B------:R-:W-:-:S02]  /*3430*/  @!P3 IMAD.IADD R2, R2, 0x1, -R7 ;  /* 0x000000010202b824 */ /* 0x000fc400078e0a07 */
[C---:B------:R-:W-:Y:S01]  /*3440*/  IMAD R9, R7.reuse, R4, R9 ;  /* 0x0000000407097224 */ /* 0x040fe200078e0209 */
[----:B------:R0:W-:Y:S01]  /*3450*/  STL [R1+0x730], R10 ;  /* 0x0007300a01007387 */ /* 0x0001e20000100800 */
[C---:B------:R-:W-:Y:S01]  /*3460*/  IMAD R6, R7.reuse, R3, R6 ;  /* 0x0000000307067224 */ /* 0x040fe200078e0206 */
[----:B------:R-:W-:Y:S01]  /*3470*/  IADD3 R3, R28, 0x1c3, RZ ;  /* 0x000001c31c037810 */ /* 0x000fe20007ffe0ff */
[----:B------:R-:W-:Y:S01]  /*3480*/  IMAD.MOV.U32 R8, RZ, RZ, R2 ;  /* 0x000000ffff087224 */ /* 0x000fe200078e0002 */
[----:B------:R-:W-:Y:S01]  /*3490*/  ISETP.GT.U32.AND P3, PT, R7, R9, PT ;  /* 0x000000090700720c */ /* 0x000fe20003f64070 */
[----:B------:R-:W-:Y:S01]  /*34a0*/  IMAD.HI.U32 R0, R27, R5, RZ ;  /* 0x000000051b007227 */ /* 0x000fe200078e00ff */
[----:B------:R-:W-:Y:S02]  /*34b0*/  IABS R2, R16 ;  /* 0x0000001000027213 */ /* 0x000fe40000000000 */
[----:B------:R-:W-:Y:S01]  /*34c0*/  IABS R13, R3 ;  /* 0x00000003000d7213 */ /* 0x000fe20000000000 */
[----:B------:R-:W-:Y:S01]  /*34d0*/  @!P5 IMAD.MOV R8, RZ, RZ, -R8 ;  /* 0x000000ffff08d224 */ /* 0x000fe200078e0a08 */
[----:B------:R-:W-:Y:S01]  /*34e0*/  ISETP.GT.U32.AND P5, PT, R7, R6, PT ;  /* 0x000000060700720c */ /* 0x000fe20003fa4070 */
[----:B------:R-:W-:-:S02]  /*34f0*/  @!P4 IMAD.IADD R15, R15, 0x1, -R7 ;  /* 0x000000010f0fc824 */ /* 0x000fc400078e0a07 */
[----:B------:R-:W-:Y:S01]  /*3500*/  IMAD.MOV R0, RZ, RZ, -R0 ;  /* 0x000000ffff007224 */ /* 0x000fe200078e0a00 */
[----:B------:R1:W-:Y:S01]  /*3510*/  STL [R1+0x734], R8 ;  /* 0x0007340801007387 */ /* 0x0003e20000100800 */
[----:B0-----:R-:W-:Y:S01]  /*3520*/  IMAD.HI.U32 R10, R27, R2, RZ ;  /* 0x000000021b0a7227 */ /* 0x001fe200078e00ff */
[----:B------:R-:W-:-:S03]  /*3530*/  ISETP.GT.U32.AND P4, PT, R7, R15, PT ;  /* 0x0000000f0700720c */ /* 0x000fc60003f84070 */
[----:B------:R-:W-:Y:S02]  /*3540*/  @!P3 IMAD.IADD R9, R9, 0x1, -R7 ;  /* 0x000000010909b824 */ /* 0x000fe400078e0a07 */
[C---:B------:R-:W-:Y:S01]  /*3550*/  IMAD R5, R7.reuse, R0, R5 ;  /* 0x0000000007057224 */ /* 0x040fe200078e0205 */
[----:B------:R-:W-:Y:S01]  /*3560*/  IADD3 R0, R28, 0x1c4, RZ ;  /* 0x000001c41c007810 */ /* 0x000fe20007ffe0ff */
[----:B------:R-:W-:Y:S01]  /*3570*/  @!P5 IMAD.IADD R6, R6, 0x1, -R7 ;  /* 0x000000010606d824 */ /* 0x000fe200078e0a07 */
[----:B------:R-:W-:Y:S01]  /*3580*/  ISETP.GT.U32.AND P3, PT, R7, R9, PT ;  /* 0x000000090700720c */ /* 0x000fe20003f64070 */
[----:B------:R-:W-:Y:S01]  /*3590*/  IMAD.HI.U32 R4, R27, R14, RZ ;  /* 0x0000000e1b047227 */ /* 0x000fe200078e00ff */
[----:B-1----:R-:W-:Y:S02]  /*35a0*/  IABS R8, R0 ;  /* 0x0000000000087213 */ /* 0x002fe40000000000 */
[----:B------:R-:W-:Y:S01]  /*35b0*/  ISETP.GT.U32.AND P5, PT, R7, R6, PT ;  /* 0x000000060700720c */ /* 0x000fe20003fa4070 */
[----:B------:R-:W-:-:S02]  /*35c0*/  IMAD.MOV R10, RZ, RZ, -R10 ;  /* 0x000000ffff0a7224 */ /* 0x000fc400078e0a0a */
[----:B------:R-:W-:Y:S02]  /*35d0*/  IMAD.MOV R4, RZ, RZ, -R4 ;  /* 0x000000ffff047224 */ /* 0x000fe400078e0a04 */
[--C-:B------:R-:W-:Y:S01]  /*35e0*/  @!P4 IMAD.IADD R15, R15, 0x1, -R7.reuse ;  /* 0x000000010f0fc824 */ /* 0x100fe200078e0a07 */
[C---:B------:R-:W-:Y:S01]  /*35f0*/  ISETP.GT.U32.AND P4, PT, R7.reuse, R5, PT ;  /* 0x000000050700720c */ /* 0x040fe20003f84070 */
[C---:B------:R-:W-:Y:S02]  /*3600*/  IMAD R2, R7.reuse, R10, R2 ;  /* 0x0000000a07027224 */ /* 0x040fe400078e0202 */
[----:B------:R-:W-:Y:S01]  /*3610*/  IMAD R14, R7, R4, R14 ;  /* 0x00000004070e7224 */ /* 0x000fe200078e020e */
[----:B------:R-:W-:Y:S01]  /*3620*/  IADD3 R4, R28, 0x1c2, RZ ;  /* 0x000001c21c047810 */ /* 0x000fe20007ffe0ff */
[--C-:B------:R-:W-:Y:S01]  /*3630*/  @!P3 IMAD.IADD R9, R9, 0x1, -R7.reuse ;  /* 0x000000010909b824 */ /* 0x100fe200078e0a07 */
[C---:B------:R-:W-:Y:S01]  /*3640*/  ISETP.GT.U32.AND P3, PT, R7.reuse, R2, PT ;  /* 0x000000020700720c */ /* 0x040fe20003f64070 */
[----:B------:R-:W-:Y:S01]  /*3650*/  @!P5 IMAD.IADD R6, R6, 0x1, -R7 ;  /* 0x000000010606d824 */ /* 0x000fe200078e0a07 */
[----:B------:R-:W-:Y:S01]  /*3660*/  ISETP.GT.U32.AND P5, PT, R7, R14, PT ;  /* 0x0000000e0700720c */ /* 0x000fe20003fa4070 */
[----:B------:R-:W-:Y:S01]  /*3670*/  IMAD.MOV.U32 R17, RZ, RZ, R15 ;  /* 0x000000ffff117224 */ /* 0x000fe200078e000f */
[----:B------:R-:W-:Y:S01]  /*3680*/  IABS R15, R4 ;  /* 0x00000004000f7213 */ /* 0x000fe20000000000 */
[----:B------:R-:W-:-:S04]  /*3690*/  IMAD.HI.U32 R11, R27, R8, RZ ;  /* 0x000000081b0b7227 */ /* 0x000fc800078e00ff */
[----:B------:R-:W-:Y:S01]  /*36a0*/  @!P4 IMAD.IADD R5, R5, 0x1, -R7 ;  /* 0x000000010505c824 */ /* 0x000fe200078e0a07 */
[----:B------:R-:W-:Y:S01]  /*36b0*/  ISETP.GE.AND P4, PT, R16, RZ, PT ;  /* 0x000000ff1000720c */ /* 0x000fe20003f86270 */
[----:B------:R-:W-:Y:S02]  /*36c0*/  @!P0 IMAD.MOV R17, RZ, RZ, -R17 ;  /* 0x000000ffff118224 */ /* 0x000fe400078e0a11 */
[--C-:B------:R-:W-:Y:S01]  /*36d0*/  @!P3 IMAD.IADD R2, R2, 0x1, -R7.reuse ;  /* 0x000000010202b824 */ /* 0x100fe200078e0a07 */
[----:B------:R-:W-:Y:S01]  /*36e0*/  ISETP.GT.U32.AND P0, PT, R7, R5, PT ;  /* 0x000000050700720c */ /* 0x000fe20003f04070 */
[----:B------:R-:W-:Y:S01]  /*36f0*/  @!P5 IMAD.IADD R14, R14, 0x1, -R7 ;  /* 0x000000010e0ed824 */ /* 0x000fe200078e0a07 */
[----:B------:R-:W-:Y:S01]  /*3700*/  ISETP.GE.AND P3, PT, R12, RZ, PT ;  /* 0x000000ff0c00720c */ /* 0x000fe20003f66270 */
[----:B------:R-:W-:Y:S01]  /*3710*/  IMAD.MOV.U32 R12, RZ, RZ, R15 ;  /* 0x000000ffff0c7224 */ /* 0x000fe200078e000f */
[----:B------:R0:W-:Y:S01]  /*3720*/  STL [R1+0x718], R17 ;  /* 0x0007181101007387 */ /* 0x0001e20000100800 */
[----:B------:R-:W-:Y:S01]  /*3730*/  IMAD.HI.U32 R10, R27, R13, RZ ;  /* 0x0000000d1b0a7227 */ /* 0x000fe200078e00ff */
[----:B------:R-:W-:-:S03]  /*3740*/  ISETP.GT.U32.AND P5, PT, R7, R14, PT ;  /* 0x0000000e0700720c */ /* 0x000fc60003fa4070 */
[----:B------:R-:W-:Y:S02]  /*3750*/  IMAD.MOV R11, RZ, RZ, -R11 ;  /* 0x000000ffff0b7224 */ /* 0x000fe400078e0a0b */
[----:B------:R-:W-:Y:S02]  /*3760*/  IMAD.MOV R10, RZ, RZ, -R10 ;  /* 0x000000ffff0a7224 */ /* 0x000fe400078e0a0a */
[----:B------:R-:W-:Y:S02]  /*3770*/  IMAD R8, R7, R11, R8 ;  /* 0x0000000b07087224 */ /* 0x000fe400078e0208 */
[----:B0-----:R-:W-:Y:S02]  /*3780*/  IMAD.MOV.U32 R17, RZ, RZ, R9 ;  /* 0x000000ffff117224 */ /* 0x001fe400078e0009 */
[----:B------:R-:W-:-:S04]  /*3790*/  IMAD.HI.U32 R9, R27, R12, RZ ;  /* 0x0000000c1b097227 */ /* 0x000fc800078e00ff */
[----:B------:R-:W-:Y:S01]  /*37a0*/  @!P0 IMAD.IADD R5, R5, 0x1, -R7 ;  /* 0x0000000105058824 */ /* 0x000fe200078e0a07 */
[C---:B------:R-:W-:Y:S01]  /*37b0*/  ISETP.GT.U32.AND P0, PT, R7.reuse, R8, PT ;  /* 0x000000080700720c */ /* 0x040fe20003f04070 */
[----:B------:R-:W-:Y:S02]  /*37c0*/  IMAD.MOV R9, RZ, RZ, -R9 ;  /* 0x000000ffff097224 */ /* 0x000fe400078e0a09 */
[C---:B------:R-:W-:Y:S02]  /*37d0*/  IMAD R13, R7.reuse, R10, R13 ;  /* 0x0000000a070d7224 */ /* 0x040fe400078e020d */
[----:B------:R-:W-:Y:S01]  /*37e0*/  @!P1 IMAD.MOV R17, RZ, RZ, -R17 ;  /* 0x000000ffff119224 */ /* 0x000fe200078e0a11 */
[C---:B------:R-:W-:Y:S01]  /*37f0*/  ISETP.GT.U32.AND P1, PT, R7.reuse, R2, PT ;  /* 0x000000020700720c */ /* 0x040fe20003f24070 */
[----:B------:R-:W-:Y:S02]  /*3800*/  IMAD.MOV.U32 R10, RZ, RZ, R5 ;  /* 0x000000ffff0a7224 */ /* 0x000fe400078e0005 */
[C---:B------:R-:W-:Y:S01]  /*3810*/  IMAD R12, R7.reuse, R9, R12 ;  /* 0x00000009070c7224 */ /* 0x040fe200078e020c */
[----:B------:R-:W-:Y:S01]  /*3820*/  STL [R1+0x714], R17 ;  /* 0x0007141101007387 */ /* 0x000fe20000100800 */
[----:B------:R-:W-:Y:S01]  /*3830*/  @!P6 IMAD.MOV R10, RZ, RZ, -R10 ;  /* 0x000000ffff0ae224 */ /* 0x000fe200078e0a0a */
[C---:B------:R-:W-:Y:S01]  /*3840*/  ISETP.GT.U32.AND P6, PT, R7.reuse, R13, PT ;  /* 0x0000000d0700720c */ /* 0x040fe20003fc4070 */
[--C-:B------:R-:W-:Y:S01]  /*3850*/  @!P5 IMAD.IADD R14, R14, 0x1, -R7.reuse ;  /* 0x000000010e0ed824 */ /* 0x100fe200078e0a07 */
[----:B------:R-:W-:Y:S01]  /*3860*/  ISETP.GT.U32.AND P5, PT, R7, R12, PT ;  /* 0x0000000c0700720c */ /* 0x000fe20003fa4070 */
[----:B------:R-:W-:Y:S01]  /*3870*/  @!P2 IMAD.MOV R6, RZ, RZ, -R6 ;  /* 0x000000ffff06a224 */ /* 0x000fe200078e0a06 */
[----:B------:R-:W-:Y:S01]  /*3880*/  ISETP.GE.AND P2, PT, R0, RZ, PT ;  /* 0x000000ff0000720c */ /* 0x000fe20003f46270 */
[--C-:B------:R-:W-:Y:S01]  /*3890*/  @!P0 IMAD.IADD R8, R8, 0x1, -R7.reuse ;  /* 0x0000000108088824 */ /* 0x100fe200078e0a07 */
[----:B------:R-:W-:Y:S01]  /*38a0*/  IADD3 R0, R28, 0x1c1, RZ ;  /* 0x000001c11c007810 */ /* 0x000fe20007ffe0ff */
[--C-:B------:R-:W-:Y:S01]  /*38b0*/  @!P1 IMAD.IADD R2, R2, 0x1, -R7.reuse ;  /* 0x0000000102029824 */ /* 0x100fe200078e0a07 */
[----:B------:R0:W-:Y:S01]  /*38c0*/  STL [R1+0x6dc], R6 ;  /* 0x0006dc0601007387 */ /* 0x0001e20000100800 */
[----:B------:R-:W-:Y:S01]  /*38d0*/  ISETP.GE.AND P1, PT, R3, RZ, PT ;  /* 0x000000ff0300720c */ /* 0x000fe20003f26270 */
[----:B------:R-:W-:Y:S01]  /*38e0*/  @!P3 IMAD.MOV R14, RZ, RZ, -R14 ;  /* 0x000000ffff0eb224 */ /* 0x000fe200078e0a0e */
[----:B------:R-:W-:Y:S01]  /*38f0*/  IADD3 R3, R28, 0x1c0, RZ ;  /* 0x000001c01c037810 */ /* 0x000fe20007ffe0ff */
[----:B------:R-:W-:Y:S01]  /*3900*/  IMAD.MOV.U32 R9, RZ, RZ, R2 ;  /* 0x000000ffff097224 */ /* 0x000fe200078e0002 */
[----:B------:R-:W-:Y:S01]  /*3910*/  ISETP.GE.AND P0, PT, R4, RZ, PT ;  /* 0x000000ff0400720c */ /* 0x000fe20003f06270 */
[--C-:B------:R-:W-:Y:S01]  /*3920*/  @!P6 IMAD.IADD R13, R13, 0x1, -R7.reuse ;  /* 0x000000010d0de824 */ /* 0x100fe200078e0a07 */
[----:B------:R-:W-:Y:S01]  /*3930*/  IABS R4, R3 ;  /* 0x0000000300047213 */ /* 0x000fe20000000000 */
[----:B------:R-:W-:Y:S01]  /*3940*/  @!P5 IMAD.IADD R12, R12, 0x1, -R7 ;  /* 0x000000010c0cd824 */ /* 0x000fe200078e0a07 */
[----:B------:R-:W-:Y:S01]  /*3950*/  ISETP.GT.U32.AND P6, PT, R7, R8, PT ;  /* 0x000000080700720c */ /* 0x000fe20003fc4070 */
[----:B------:R-:W-:Y:S01]  /*3960*/  @!P4 IMAD.MOV R9, RZ, RZ, -R9 ;  /* 0x000000ffff09c224 */ /* 0x000fe200078e0a09 */
[----:B0-----:R-:W-:Y:S01]  /*3970*/  IABS R6, R0 ;  /* 0x0000000000067213 */ /* 0x001fe20000000000 */
[----:B------:R-:W-:Y:S01]  /*3980*/  IMAD.HI.U32 R2, R27, R4, RZ ;  /* 0x000000041b027227 */ /* 0x000fe200078e00ff */
[C---:B------:R-:W-:Y:S01]  /*3990*/  ISETP.GT.U32.AND P4, PT, R7.reuse, R12, PT ;  /* 0x0000000c0700720c */ /* 0x040fe20003f84070 */
[----:B------:R0:W-:Y:S01]  /*39a0*/  STL [R1+0x708], R10 ;  /* 0x0007080a01007387 */ /* 0x0001e20000100800 */
[----:B------:R-:W-:Y:S01]  /*39b0*/  ISETP.GT.U32.AND P5, PT, R7, R13, PT ;  /* 0x0000000d0700720c */ /* 0x000fe20003fa4070 */
[----:B------:R-:W-:-:S02]  /*39c0*/  IMAD.HI.U32 R5, R27, R6, RZ ;  /* 0x000000061b057227 */ /* 0x000fc400078e00ff */
[----:B------:R1:W-:Y:S02]  /*39d0*/  STL [R1+0x70c], R9 ;  /* 0x00070c0901007387 */ /* 0x0003e40000100800 */
[----:B------:R-:W-:Y:S02]  /*39e0*/  IMAD.MOV R5, RZ, RZ, -R5 ;  /* 0x000000ffff057224 */ /* 0x000fe400078e0a05 */
[----:B------:R-:W-:Y:S01]  /*39f0*/  IMAD.MOV R2, RZ, RZ, -R2 ;  /* 0x000000ffff027224 */ /* 0x000fe200078e0a02 */
[----:B------:R2:W-:Y:S01]  /*3a00*/  STL [R1+0x6e4], R14 ;  /* 0x0006e40e01007387 */ /* 0x0005e20000100800 */
[C---:B------:R-:W-:Y:S01]  /*3a10*/  IMAD R6, R7.reuse, R5, R6 ;  /* 0x0000000507067224 */ /* 0x040fe200078e0206 */
[----:B0-----:R-:W-:Y:S01]  /*3a20*/  IADD3 R10, R28, 0x1bf, RZ ;  /* 0x000001bf1c0a7810 */ /* 0x001fe20007ffe0ff */
[--C-:B------:R-:W-:Y:S02]  /*3a30*/  @!P6 IMAD.IADD R8, R8, 0x1, -R7.reuse ;  /* 0x000000010808e824 */ /* 0x100fe400078e0a07 */
[C---:B------:R-:W-:Y:S01]  /*3a40*/  IMAD R4, R7.reuse, R2, R4 ;  /* 0x0000000207047224 */ /* 0x040fe200078e0204 */
[----:B------:R-:W-:Y:S01]  /*3a50*/  ISETP.GT.U32.AND P6, PT, R7, R6, PT ;  /* 0x000000060700720c */ /* 0x000fe20003fc4070 */
[--C-:B------:R-:W-:Y:S01]  /*3a60*/  @!P4 IMAD.IADD R12, R12, 0x1, -R7.reuse ;  /* 0x000000010c0cc824 */ /* 0x100fe200078e0a07 */
[----:B-1----:R-:W-:Y:S01]  /*3a70*/  IADD3 R9, R28, 0x1be, RZ ;  /* 0x000001be1c097810 */ /* 0x002fe20007ffe0ff */
[----:B------:R-:W-:Y:S01]  /*3a80*/  @!P5 IMAD.IADD R13, R13, 0x1, -R7 ;  /* 0x000000010d0dd824 */ /* 0x000fe200078e0a07 */
[----:B------:R-:W-:Y:S01]  /*3a90*/  ISETP.GT.U32.AND P4, PT, R7, R4, PT ;  /* 0x000000040700720c */ /* 0x000fe20003f84070 */
[----:B------:R-:W-:Y:S01]  /*3aa0*/  IMAD.MOV.U32 R15, RZ, RZ, R8 ;  /* 0x000000ffff0f7224 */ /* 0x000fe200078e0008 */
[----:B------:R-:W-:Y:S01]  /*3ab0*/  IABS R11, R10 ;  /* 0x0000000a000b7213 */ /* 0x000fe20000000000 */
[----:B--2---:R-:W-:Y:S01]  /*3ac0*/  IMAD.MOV.U32 R14, RZ, RZ, R12 ;  /* 0x000000ffff0e7224 */ /* 0x004fe200078e000c */
[----:B------:R-:W-:Y:S01]  /*3ad0*/  IABS R16, R9 ;  /* 0x0000000900107213 */ /* 0x000fe20000000000 */
[----:B------:R-:W-:Y:S01]  /*3ae0*/  @!P2 IMAD.MOV R15, RZ, RZ, -R15 ;  /* 0x000000ffff0fa224 */ /* 0x000fe200078e0a0f */
[----:B------:R-:W-:Y:S01]  /*3af0*/  ISETP.GE.AND P5, PT, R0, RZ, PT ;  /* 0x000000ff0000720c */ /* 0x000fe20003fa6270 */
[----:B------:R-:W-:Y:S01]  /*3b00*/  IMAD.HI.U32 R2, R27, R11, RZ ;  /* 0x0000000b1b027227 */ /* 0x000fe200078e00ff */
[----:B------:R-:W-:-:S02]  /*3b10*/  IADD3 R0, R28, 0x1bd, RZ ;  /* 0x000001bd1c007810 */ /* 0x000fc40007ffe0ff */
[----:B------:R-:W-:Y:S01]  /*3b20*/  STL [R1+0x704], R15 ;  /* 0x0007040f01007387 */ /* 0x000fe20000100800 */
[--C-:B------:R-:W-:Y:S01]  /*3b30*/  @!P6 IMAD.IADD R6, R6, 0x1, -R7.reuse ;  /* 0x000000010606e824 */ /* 0x100fe200078e0a07 */
[----:B------:R-:W-:Y:S01]  /*3b40*/  ISETP.GE.AND P6, PT, R3, RZ, PT ;  /* 0x000000ff0300720c */ /* 0x000fe20003fc6270 */
[----:B------:R-:W-:Y:S01]  /*3b50*/  IMAD.HI.U32 R5, R27, R16, RZ ;  /* 0x000000101b057227 */ /* 0x000fe200078e00ff */
[----:B------:R-:W-:Y:S02]  /*3b60*/  IADD3 R3, R28, 0x1bc, RZ ;  /* 0x000001bc1c037810 */ /* 0x000fe40007ffe0ff */
[----:B------:R-:W-:Y:S01]  /*3b70*/  ISETP.GT.U32.AND P3, PT, R7, R6, PT ;  /* 0x000000060700720c */ /* 0x000fe20003f64070 */
[----:B------:R-:W-:Y:S02]  /*3b80*/  IMAD.MOV R2, RZ, RZ, -R2 ;  /* 0x000000ffff027224 */ /* 0x000fe400078e0a02 */
[----:B------:R-:W-:Y:S02]  /*3b90*/  @!P4 IMAD.IADD R4, R4, 0x1, -R7 ;  /* 0x000000010404c824 */ /* 0x000fe400078e0a07 */
[----:B------:R-:W-:-:S02]  /*3ba0*/  IMAD.MOV R5, RZ, RZ, -R5 ;  /* 0x000000ffff057224 */ /* 0x000fc400078e0a05 */
[C---:B------:R-:W-:Y:S01]  /*3bb0*/  IMAD R11, R7.reuse, R2, R11 ;  /* 0x00000002070b7224 */ /* 0x040fe200078e020b */
[----:B------:R-:W-:Y:S01]  /*3bc0*/  IABS R2, R0 ;  /* 0x0000000000027213 */ /* 0x000fe20000000000 */
[C---:B------:R-:W-:Y:S01]  /*3bd0*/  IMAD R16, R7.reuse, R5, R16 ;  /* 0x0000000507107224 */ /* 0x040fe200078e0210 */
[----:B------:R-:W-:Y:S01]  /*3be0*/  ISETP.GT.U32.AND P4, PT, R7, R4, PT ;  /* 0x000000040700720c */ /* 0x000fe20003f84070 */
[----:B------:R-:W-:Y:S01]  /*3bf0*/  @!P1 IMAD.MOV R13, RZ, RZ, -R13 ;  /* 0x000000ffff0d9224 */ /* 0x000fe200078e0a0d */
[----:B------:R-:W-:Y:S01]  /*3c00*/  IABS R5, R3 ;  /* 0x0000000300057213 */ /* 0x000fe20000000000 */
[----:B------:R-:W-:Y:S01]  /*3c10*/  IMAD.HI.U32 R8, R27, R2, RZ ;  /* 0x000000021b087227 */ /* 0x000fe200078e00ff */
[C---:B------:R-:W-:Y:S02]  /*3c20*/  ISETP.GT.U32.AND P2, PT, R7.reuse, R11, PT ;  /* 0x0000000b0700720c */ /* 0x040fe40003f44070 */
[----:B------:R-:W-:Y:S01]  /*3c30*/  ISETP.GT.U32.AND P1, PT, R7, R16, PT ;  /* 0x000000100700720c */ /* 0x000fe20003f24070 */
[----:B------:R-:W-:Y:S01]  /*3c40*/  @!P0 IMAD.MOV R14, RZ, RZ, -R14 ;  /* 0x000000ffff0e8224 */ /* 0x000fe200078e0a0e */
[----:B------:R-:W-:Y:S01]  /*3c50*/  STL [R1+0x6ec], R13 ;  /* 0x0006ec0d01007387 */ /* 0x000fe20000100800 */
[----:B------:R-:W-:Y:S01]  /*3c60*/  IMAD.HI.U32 R12, R27, R5, RZ ;  /* 0x000000051b0c7227 */ /* 0x000fe200078e00ff */
[----:B------:R-:W-:-:S02]  /*3c70*/  ISETP.GE.AND P0, PT, R10, RZ, PT ;  /* 0x000000ff0a00720c */ /* 0x000fc40003f06270 */
[----:B------:R0:W-:Y:S01]  /*3c80*/  STL [R1+0x6fc], R14 ;  /* 0x0006fc0e01007387 */ /* 0x0001e20000100800 */
[--C-:B------:R-:W-:Y:S01]  /*3c90*/  @!P3 IMAD.IADD R6, R6, 0x1, -R7.reuse ;  /* 0x000000010606b824 */ /* 0x100fe200078e0a07 */
[----:B------:R-:W-:Y:S01]  /*3ca0*/  ISETP.GE.AND P3, PT, R9, RZ, PT ;  /* 0x000000ff0900720c */ /* 0x000fe20003f66270 */
[----:B------:R-:W-:Y:S02]  /*3cb0*/  IMAD.MOV R8, RZ, RZ, -R8 ;  /* 0x000000ffff087224 */ /* 0x000fe400078e0a08 */
[----:B------:R-:W-:Y:S02]  /*3cc0*/  IMAD.MOV R12, RZ, RZ, -R12 ;  /* 0x000000ffff0c7224 */ /* 0x000fe400078e0a0c */
[--C-:B------:R-:W-:Y:S01]  /*3cd0*/  @!P4 IMAD.IADD R4, R4, 0x1, -R7.reuse ;  /* 0x000000010404c824 */ /* 0x100fe200078e0a07 */
[----:B------:R-:W-:Y:S01]  /*3ce0*/  ISETP.GE.AND P4, PT, R0, RZ, PT ;  /* 0x000000ff0000720c */ /* 0x000fe20003f86270 */
[----:B------:R-:W-:Y:S01]  /*3cf0*/  IMAD R2, R7, R8, R2 ;  /* 0x0000000807027224 */ /* 0x000fe200078e0202 */
[C---:B------:R-:W-:Y:S01]  /*3d00*/  IADD3 R0, R28.reuse, 0x1bb, RZ ;  /* 0x000001bb1c007810 */ /* 0x040fe20007ffe0ff */
[----:B0-----:R-:W-:Y:S01]  /*3d10*/  IMAD.MOV.U32 R14, RZ, RZ, R6 ;  /* 0x000000ffff0e7224 */ /* 0x001fe200078e0006 */
[----:B------:R-:W-:Y:S01]  /*3d20*/  IADD3 R8, R28, 0x1ba, RZ ;  /* 0x000001ba1c087810 */ /* 0x000fe20007ffe0ff */
[----:B------:R-:W-:Y:S01]  /*3d30*/  @!P2 IMAD.IADD R11, R11, 0x1, -R7 ;  /* 0x000000010b0ba824 */ /* 0x000fe200078e0a07 */
[----:B------:R-:W-:Y:S01]  /*3d40*/  IABS R9, R0 ;  /* 0x0000000000097213 */ /* 0x000fe20000000000 */
[C---:B------:R-:W-:Y:S01]  /*3d50*/  IMAD R5, R7.reuse, R12, R5 ;  /* 0x0000000c07057224 */ /* 0x040fe200078e0205 */
[----:B------:R-:W-:Y:S01]  /*3d60*/  IABS R6, R8 ;  /* 0x0000000800067213 */ /* 0x000fe20000000000 */
[----:B------:R-:W-:Y:S01]  /*3d70*/  IMAD.MOV.U32 R13, RZ, RZ, R4 ;  /* 0x000000ffff0d7224 */ /* 0x000fe200078e0004 */
[C---:B------:R-:W-:Y:S01]  /*3d80*/  ISETP.GT.U32.AND P2, PT, R7.reuse, R11, PT ;  /* 0x0000000b0700720c */ /* 0x040fe20003f44070 */
[----:B------:R-:W-:Y:S01]  /*3d90*/  @!P5 IMAD.MOV R14, RZ, RZ, -R14 ;  /* 0x000000ffff0ed224 */ /* 0x000fe200078e0a0e */
[----:B------:R-:W-:Y:S01]  /*3da0*/  ISETP.GT.U32.AND P5, PT, R7, R2, PT ;  /* 0x000000020700720c */ /* 0x000fe20003fa4070 */
[----:B------:R-:W-:-:S02]  /*3db0*/  @!P1 IMAD.IADD R16, R16, 0x1, -R7 ;  /* 0x0000000110109824 */ /* 0x000fc400078e0a07 */
[----:B------:R-:W-:Y:S01]  /*3dc0*/  @!P6 IMAD.MOV R13, RZ, RZ, -R13 ;  /* 0x000000ffff0de224 */ /* 0x000fe200078e0a0d */
[----:B------:R-:W-:Y:S01]  /*3dd0*/  ISETP.GT.U32.AND P6, PT, R7, R5, PT ;  /* 0x000000050700720c */ /* 0x000fe20003fc4070 */
[----:B------:R-:W-:Y:S01]  /*3de0*/  IMAD.HI.U32 R10, R27, R9, RZ ;  /* 0x000000091b0a7227 */ /* 0x000fe200078e00ff */
[----:B------:R-:W-:Y:S01]  /*3df0*/  ISETP.GT.U32.AND P1, PT, R7, R16, PT ;  /* 0x000000100700720c */ /* 0x000fe20003f24070 */
[----:B------:R0:W-:Y:S02]  /*3e00*/  STL [R1+0x6f0], R14 ;  /* 0x0006f00e01007387 */ /* 0x0001e40000100800 */
[----:B------:R-:W-:Y:S02]  /*3e10*/  IMAD.MOV R10, RZ, RZ, -R10 ;  /* 0x000000ffff0a7224 */ /* 0x000fe400078e0a0a */
[--C-:B------:R-:W-:Y:S01]  /*3e20*/  @!P2 IMAD.IADD R11, R11, 0x1, -R7.reuse ;  /* 0x000000010b0ba824 */ /* 0x100fe200078e0a07 */
[----:B------:R-:W-:Y:S01]  /*3e30*/  ISETP.GE.AND P2, PT, R3, RZ, PT ;  /* 0x000000ff0300720c */ /* 0x000fe20003f46270 */
[----:B------:R-:W-:Y:S01]  /*3e40*/  @!P5 IMAD.IADD R2, R2, 0x1, -R7 ;  /* 0x000000010202d824 */ /* 0x000fe200078e0a07 */
[----:B------:R-:W-:Y:S01]  /*3e50*/  IADD3 R3, R28, 0x1b9, RZ ;  /* 0x000001b91c037810 */ /* 0x000fe20007ffe0ff */
[----:B------:R-:W-:Y:S01]  /*3e60*/  IMAD.MOV.U32 R12, RZ, RZ, R11 ;  /* 0x000000ffff0c7224 */ /* 0x000fe200078e000b */
[----:B------:R-:W-:Y:S01]  /*3e70*/  STL [R1+0x6f8], R13 ;  /* 0x0006f80d01007387 */ /* 0x000fe20000100800 */
[--C-:B------:R-:W-:Y:S01]  /*3e80*/  @!P6 IMAD.IADD R5, R5, 0x1, -R7.reuse ;  /* 0x000000010505e824 */ /* 0x100fe200078e0a07 */
[----:B------:R-:W-:Y:S01]  /*3e90*/  ISETP.GT.U32.AND P5, PT, R7, R2, PT ;  /* 0x000000020700720c */ /* 0x000fe20003fa4070 */
[----:B------:R-:W-:Y:S01]  /*3ea0*/  @!P1 IMAD.IADD R16, R16, 0x1, -R7 ;  /* 0x0000000110109824 */ /* 0x000fe200078e0a07 */
[----:B------:R-:W-:Y:S01]  /*3eb0*/  ISETP.GE.AND P1, PT, R0, RZ, PT ;  /* 0x000000ff0000720c */ /* 0x000fe20003f26270 */
[----:B------:R-:W-:Y:S01]  /*3ec0*/  IMAD.HI.U32 R0, R27, R6, RZ ;  /* 0x000000061b007227 */ /* 0x000fe200078e00ff */
[----:B------:R-:W-:-:S02]  /*3ed0*/  ISETP.GT.U32.AND P6, PT, R7, R5, PT ;  /* 0x000000050700720c */ /* 0x000fc40003fc4070 */
[----:B------:R-:W-:Y:S01]  /*3ee0*/  IABS R4, R3 ;  /* 0x0000000300047213 */ /* 0x000fe20000000000 */
[----:B------:R-:W-:Y:S01]  /*3ef0*/  @!P0 IMAD.MOV R12, RZ, RZ, -R12 ;  /* 0x000000ffff0c8224 */ /* 0x000fe200078e0a0c */
[----:B------:R-:W-:Y:S01]  /*3f00*/  ISETP.GE.AND P0, PT, R8, RZ, PT ;  /* 0x000000ff0800720c */ /* 0x000fe20003f06270 */
[----:B------:R-:W-:Y:S01]  /*3f10*/  IMAD.MOV R0, RZ, RZ, -R0 ;  /* 0x000000ffff007224 */ /* 0x000fe200078e0a00 */
[C---:B------:R-:W-:Y:S01]  /*3f20*/  IADD3 R11, R28.reuse, 0x1b5, RZ ;  /* 0x000001b51c0b7810 */ /* 0x040fe20007ffe0ff */
[C---:B------:R-:W-:Y:S01]  /*3f30*/  IMAD R8, R7.reuse, R10, R9 ;  /* 0x0000000a07087224 */ /* 0x040fe200078e0209 */
[----:B------:R-:W-:Y:S01]  /*3f40*/  IADD3 R9, R28, 0x1b8, RZ ;  /* 0x000001b81c097810 */ /* 0x000fe20007ffe0ff */
[C---:B------:R-:W-:Y:S01]  /*3f50*/  IMAD R6, R7.reuse, R0, R6 ;  /* 0x0000000007067224 */ /* 0x040fe200078e0206 */
[----:B------:R1:W-:Y:S01]  /*3f60*/  STL [R1+0x6f4], R12 ;  /* 0x0006f40c01007387 */ /* 0x0003e20000100800 */
[--C-:B------:R-:W-:Y:S01]  /*3f70*/  @!P5 IMAD.IADD R2, R2, 0x1, -R7.reuse ;  /* 0x000000010202d824 */ /* 0x100fe200078e0a07 */
[----:B------:R-:W-:Y:S01]  /*3f80*/  ISETP.GT.U32.AND P5, PT, R7, R8, PT ;  /* 0x000000080700720c */ /* 0x000fe20003fa4070 */
[----:B------:R-:W-:Y:S01]  /*3f90*/  @!P6 IMAD.IADD R5, R5, 0x1, -R7 ;  /* 0x000000010505e824 */ /* 0x000fe200078e0a07 */
[----:B------:R-:W-:Y:S01]  /*3fa0*/  ISETP.GT.U32.AND P6, PT, R7, R6, PT ;  /* 0x000000060700720c */ /* 0x000fe20003fc4070 */
[----:B------:R-:W-:Y:S01]  /*3fb0*/  IMAD.HI.U32 R10, R27, R4, RZ ;  /* 0x000000041b0a7227 */ /* 0x000fe200078e00ff */
[----:B0-----:R-:W-:-:S02]  /*3fc0*/  IABS R14, R9 ;  /* 0x00000009000e7213 */ /* 0x001fc40000000000 */
[C---:B------:R-:W-:Y:S01]  /*3fd0*/  IADD3 R0, R28.reuse, 0x1b6, RZ ;  /* 0x000001b61c007810 */ /* 0x040fe20007ffe0ff */
[----:B------:R-:W-:Y:S01]  /*3fe0*/  IMAD.MOV R10, RZ, RZ, -R10 ;  /* 0x000000ffff0a7224 */ /* 0x000fe200078e0a0a */
[----:B-1----:R-:W-:Y:S01]  /*3ff0*/  IADD3 R12, R28, 0x1b7, RZ ;  /* 0x000001b71c0c7810 */ /* 0x002fe20007ffe0ff */
[----:B------:R-:W-:-:S03]  /*4000*/  IMAD.HI.U32 R17, R27, R14, RZ ;  /* 0x0000000e1b117227 */ /* 0x000fc600078e00ff */
[----:B------:R-:W-:Y:S01]  /*4010*/  IABS R13, R12 ;  /* 0x0000000c000d7213 */ /* 0x000fe20000000000 */
[--C-:B------:R-:W-:Y:S02]  /*4020*/  @!P5 IMAD.IADD R8, R8, 0x1, -R7.reuse ;  /* 0x000000010808d824 */ /* 0x100fe400078e0a07 */
[----:B------:R-:W-:Y:S02]  /*4030*/  @!P6 IMAD.IADD R6, R6, 0x1, -R7 ;  /* 0x000000010606e824 */ /* 0x000fe400078e0a07 */
[C---:B------:R-:W-:Y:S01]  /*4040*/  IMAD R4, R7.reuse, R10, R4 ;  /* 0x0000000a07047224 */ /* 0x040fe200078e0204 */
[----:B------:R-:W-:Y:S01]  /*4050*/  ISETP.GT.U32.AND P6, PT, R7, R8, PT ;  /* 0x000000080700720c */ /* 0x000fe20003fc4070 */
[----:B------:R-:W-:Y:S01]  /*4060*/  IMAD.HI.U32 R15, R27, R13, RZ ;  /* 0x0000000d1b0f7227 */ /* 0x000fe200078e00ff */
[----:B------:R-:W-:Y:S02]  /*4070*/  IABS R10, R0 ;  /* 0x00000000000a7213 */ /* 0x000fe40000000000 */
[----:B------:R-:W-:Y:S01]  /*4080*/  ISETP.GT.U32.AND P5, PT, R7, R4, PT ;  /* 0x000000040700720c */ /* 0x000fe20003fa4070 */
[----:B------:R-:W-:Y:S01]  /*4090*/  @!P3 IMAD.MOV R16, RZ, RZ, -R16 ;  /* 0x000000ffff10b224 */ /* 0x000fe200078e0a10 */
[----:B------:R-:W-:Y:S01]  /*40a0*/  ISETP.GE.AND P3, PT, R3, RZ, PT ;  /* 0x000000ff0300720c */ /* 0x000fe20003f66270 */
[----:B------:R-:W-:-:S02]  /*40b0*/  IMAD.MOV R17, RZ, RZ, -R17 ;  /* 0x000000ffff117224 */ /* 0x000fc400078e0a11 */
[----:B------:R-:W-:Y:S01]  /*40c0*/  IMAD.MOV R15, RZ, RZ, -R15 ;  /* 0x000000ffff0f7224 */ /* 0x000fe200078e0a0f */
[----:B------:R0:W-:Y:S01]  /*40d0*/  STL [R1+0x6e8], R16 ;  /* 0x0006e81001007387 */ /* 0x0001e20000100800 */
[C---:B------:R-:W-:Y:S01]  /*40e0*/  IMAD R3, R7.reuse, R17, R14 ;  /* 0x0000001107037224 */ /* 0x040fe200078e020e */
[----:B------:R-:W-:Y:S01]  /*40f0*/  IABS R14, R11 ;  /* 0x0000000b000e7213 */ /* 0x000fe20000000000 */
[--C-:B------:R-:W-:Y:S02]  /*4100*/  @!P6 IMAD.IADD R8, R8, 0x1, -R7.reuse ;  /* 0x000000010808e824 */ /* 0x100fe400078e0a07 */
[----:B------:R-:W-:Y:S01]  /*4110*/  IMAD.MOV.U32 R18, RZ, RZ, R2 ;  /* 0x000000ffff127224 */ /* 0x000fe200078e0002 */
[C---:B------:R-:W-:Y:S01]  /*4120*/  ISETP.GT.U32.AND P6, PT, R7.reuse, R3, PT ;  /* 0x000000030700720c */ /* 0x040fe20003fc4070 */
[----:B------:R-:W-:Y:S02]  /*4130*/  @!P5 IMAD.IADD R4, R4, 0x1, -R7 ;  /* 0x000000010404d824 */ /* 0x000fe400078e0a07 */
[----:B------:R-:W-:Y:S01]  /*4140*/  @!P4 IMAD.MOV R18, RZ, RZ, -R18 ;  /* 0x000000ffff12c224 */ /* 0x000fe200078e0a12 */
[C---:B------:R-:W-:Y:S01]  /*4150*/  ISETP.GT.U32.AND P4, PT, R7.reuse, R6, PT ;  /* 0x000000060700720c */ /* 0x040fe20003f84070 */
[----:B0-----:R-:W-:Y:S01]  /*4160*/  IMAD.MOV.U32 R16, RZ, RZ, R10 ;  /* 0x000000ffff107224 */ /* 0x001fe200078e000a */
[C---:B------:R-:W-:Y:S01]  /*4170*/  ISETP.GT.U32.AND P5, PT, R7.reuse, R4, PT ;  /* 0x000000040700720c */ /* 0x040fe20003fa4070 */
[----:B------:R-:W-:Y:S01]  /*4180*/  IMAD R10, R7, R15, R13 ;  /* 0x0000000f070a7224 */ /* 0x000fe200078e020d */
[----:B------:R-:W-:Y:S01]  /*4190*/  STL [R1+0x6e0], R18 ;  /* 0x0006e01201007387 */ /* 0x000fe20000100800 */
[----:B------:R-:W-:-:S02]  /*41a0*/  IMAD.MOV.U32 R15, RZ, RZ, R5 ;  /* 0x000000ffff0f7224 */ /* 0x000fc400078e0005 */
[----:B------:R-:W-:Y:S02]  /*41b0*/  IMAD.MOV.U32 R13, RZ, RZ, R8 ;  /* 0x000000ffff0d7224 */ /* 0x000fe400078e0008 */
[----:B------:R-:W-:-:S04]  /*41c0*/  IMAD.HI.U32 R2, R27, R16, RZ ;  /* 0x000000101b027227 */ /* 0x000fc800078e00ff */
[----:B------:R-:W-:Y:S01]  /*41d0*/  @!P2 IMAD.MOV R15, RZ, RZ, -R15 ;  /* 0x000000ffff0fa224 */ /* 0x000fe200078e0a0f */
[----:B------:R-:W-:Y:S01]  /*41e0*/  ISETP.GE.AND P2, PT, R9, RZ, PT ;  /* 0x000000ff0900720c */ /* 0x000fe20003f46270 */
[----:B------:R-:W-:Y:S01]  /*41f0*/  @!P1 IMAD.MOV R13, RZ, RZ, -R13 ;  /* 0x000000ffff0d9224 */ /* 0x000fe200078e0a0d */
[----:B------:R-:W-:Y:S01]  /*4200*/  ISETP.GT.U32.AND P1, PT, R7, R10, PT ;  /* 0x0000000a0700720c */ /* 0x000fe20003f24070 */
[----:B------:R-:W-:Y:S01]  /*4210*/  IMAD.MOV R2, RZ, RZ, -R2 ;  /* 0x000000ffff027224 */ /* 0x000fe200078e0a02 */
[----:B------:R-:W-:Y:S01]  /*4220*/  STL [R1+0x6d8], R15 ;  /* 0x0006d80f01007387 */ /* 0x000fe20000100800 */
[--C-:B------:R-:W-:Y:S01]  /*4230*/  @!P6 IMAD.IADD R3, R3, 0x1, -R7.reuse ;  /* 0x000000010303e824 */ /* 0x100fe200078e0a07 */
[----:B------:R-:W-:Y:S01]  /*4240*/  IADD3 R9, R28, 0x1b1, RZ ;  /* 0x000001b11c097810 */ /* 0x000fe20007ffe0ff */
[----:B------:R-:W-:Y:S01]  /*4250*/  IMAD.HI.U32 R5, R27, R14, RZ ;  /* 0x0000000e1b057227 */ /* 0x000fe200078e00ff */
[----:B------:R0:W-:Y:S03]  /*4260*/  STL [R1+0x6d4], R13 ;  /* 0x0006d40d01007387 */ /* 0x0001e60000100800 */
[----:B------:R-:W-:Y:S01]  /*4270*/  @!P4 IMAD.IADD R6, R6, 0x1, -R7 ;  /* 0x000000010606c824 */ /* 0x000fe200078e0a07 */
[----:B------:R-:W-:Y:S01]  /*4280*/  ISETP.GE.AND P4, PT, R12, RZ, PT ;  /* 0x000000ff0c00720c */ /* 0x000fe20003f86270 */
[----:B------:R-:W-:-:S02]  /*4290*/  IMAD.MOV R5, RZ, RZ, -R5 ;  /* 0x000000ffff057224 */ /* 0x000fc400078e0a05 */
[--C-:B------:R-:W-:Y:S01]  /*42a0*/  @!P5 IMAD.IADD R4, R4, 0x1, -R7.reuse ;  /* 0x000000010404d824 */ /* 0x100fe200078e0a07 */
[----:B------:R-:W-:Y:S01]  /*42b0*/  ISETP.GE.AND P5, PT, R0, RZ, PT ;  /* 0x000000ff0000720c */ /* 0x000fe20003fa6270 */
[----:B------:R-:W-:Y:S01]  /*42c0*/  IMAD.MOV.U32 R8, RZ, RZ, R6 ;  /* 0x000000ffff087224 */ /* 0x000fe200078e0006 */
[C---:B------:R-:W-:Y:S01]  /*42d0*/  IADD3 R6, R28.reuse, 0x1b2, RZ ;  /* 0x000001b21c067810 */ /* 0x040fe20007ffe0ff */
[C---:B0-----:R-:W-:Y:S01]  /*42e0*/  IMAD R13, R7.reuse, R2, R16 ;  /* 0x00000002070d7224 */ /* 0x041fe200078e0210 */
[----:B------:R-:W-:Y:S01]  /*42f0*/  IADD3 R2, R28, 0x1b3, RZ ;  /* 0x000001b31c027810 */ /* 0x000fe20007ffe0ff */
[----:B------:R-:W-:Y:S01]  /*4300*/  @!P1 IMAD.IADD R10, R10, 0x1, -R7 ;  /* 0x000000010a0a9824 */ /* 0x000fe200078e0a07 */
[----:B------:R-:W-:Y:S01]  /*4310*/  IABS R12, R6 ;  /* 0x00000006000c7213 */ /* 0x000fe20000000000 */
[C---:B------:R-:W-:Y:S01]  /*4320*/  IMAD R0, R7.reuse, R5, R14 ;  /* 0x0000000507007224 */ /* 0x040fe200078e020e */
[----:B------:R-:W-:Y:S01]  /*4330*/  ISETP.GT.U32.AND P6, PT, R7, R13, PT ;  /* 0x0000000d0700720c */ /* 0x000fe20003fc4070 */
[----:B------:R-:W-:Y:S01]  /*4340*/  @!P0 IMAD.MOV R8, RZ, RZ, -R8 ;  /* 0x000000ffff088224 */ /* 0x000fe200078e0a08 */
[----:B------:R-:W-:Y:S01]  /*4350*/  IADD3 R5, R28, 0x1b4, RZ ;  /* 0x000001b41c057810 */ /* 0x000fe20007ffe0ff */
[----:B------:R-:W-:Y:S01]  /*4360*/  IMAD.HI.U32 R17, R27, R12, RZ ;  /* 0x0000000c1b117227 */ /* 0x000fe200078e00ff */
[----:B------:R-:W-:-:S02]  /*4370*/  ISETP.GT.U32.AND P0, PT, R7, R3, PT ;  /* 0x000000030700720c */ /* 0x000fc40003f04070 */
[----:B------:R-:W-:Y:S01]  /*4380*/  ISETP.GT.U32.AND P1, PT, R7, R10, PT ;  /* 0x0000000a0700720c */ /* 0x000fe20003f24070 */
[----:B------:R0:W-:Y:S01]  /*4390*/  STL [R1+0x6d0], R8 ;  /* 0x0006d00801007387 */ /* 0x0001e20000100800 */
[----:B------:R-:W-:Y:S01]  /*43a0*/  IABS R14, R5 ;  /* 0x00000005000e7213 */ /* 0x000fe20000000000 */
[----:B------:R-:W-:Y:S01]  /*43b0*/  IMAD.MOV R17, RZ, RZ, -R17 ;  /* 0x000000ffff117224 */ /* 0x000fe200078e0a11 */
[----:B------:R-:W-:Y:S01]  /*43c0*/  IABS R15, R2 ;  /* 0x00000002000f7213 */ /* 0x000fe20000000000 */
[----:B------:R-:W-:Y:S02]  /*43d0*/  @!P3 IMAD.MOV R4, RZ, RZ, -R4 ;  /* 0x000000ffff04b224 */ /* 0x000fe400078e0a04 */
[----:B------:R-:W-:Y:S02]  /*43e0*/  @!P6 IMAD.IADD R13, R13, 0x1, -R7 ;  /* 0x000000010d0de824 */ /* 0x000fe400078e0a07 */
[----:B------:R-:W-:Y:S01]  /*43f0*/  IMAD.HI.U32 R16, R27, R14, RZ ;  /* 0x0000000e1b107227 */ /* 0x000fe200078e00ff */
[----:B------:R1:W-:Y:S01]  /*4400*/  STL [R1+0x6cc], R4 ;  /* 0x0006cc0401007387 */ /* 0x0003e20000100800 */
[----:B0-----:R-:W-:-:S02]  /*4410*/  IABS R8, R9 ;  /* 0x0000000900087213 */ /* 0x001fc40000000000 */
[----:B------:R-:W-:Y:S01]  /*4420*/  ISETP.GT.U32.AND P6, PT, R7, R13, PT ;  /* 0x0000000d0700720c */ /* 0x000fe20003fc4070 */
[----:B------:R-:W-:Y:S02]  /*4430*/  IMAD.MOV R16, RZ, RZ, -R16 ;  /* 0x000000ffff107224 */ /* 0x000fe400078e0a10 */
[--C-:B------:R-:W-:Y:S01]  /*4440*/  @!P0 IMAD.IADD R3, R3, 0x1, -R7.reuse ;  /* 0x0000000103038824 */ /* 0x100fe200078e0a07 */
[----:B------:R-:W-:Y:S01]  /*4450*/  ISETP.GT.U32.AND P0, PT, R7, R0, PT ;  /* 0x000000000700720c */ /* 0x000fe20003f04070 */
[----:B------:R-:W-:Y:S01]  /*4460*/  @!P1 IMAD.IADD R10, R10, 0x1, -R7 ;  /* 0x000000010a0a9824 */ /* 0x000fe200078e0a07 */
[----:B------:R-:W-:Y:S01]  /*4470*/  ISETP.GE.AND P1, PT, R11, RZ, PT ;  /* 0x000000ff0b00720c */ /* 0x000fe20003f26270 */
[----:B------:R-:W-:Y:S02]  /*4480*/  IMAD R11, R7, R16, R14 ;  /* 0x00000010070b7224 */ /* 0x000fe400078e020e */
[----:B------:R-:W-:-:S04]  /*4490*/  IMAD.HI.U32 R16, R27, R8, RZ ;  /* 0x000000081b107227 */ /* 0x000fc800078e00ff */
[--C-:B------:R-:W-:Y:S01]  /*44a0*/  @!P6 IMAD.IADD R13, R13, 0x1, -R7.reuse ;  /* 0x000000010d0de824 */ /* 0x100fe200078e0a07 */
[----:B------:R-:W-:Y:S01]  /*44b0*/  ISETP.GT.U32.AND P6, PT, R7, R11, PT ;  /* 0x0000000b0700720c */ /* 0x000fe20003fc4070 */
[----:B------:R-:W-:Y:S02]  /*44c0*/  IMAD.MOV R16, RZ, RZ, -R16 ;  /* 0x000000ffff107224 */ /* 0x000fe400078e0a10 */
[----:B------:R-:W-:Y:S01]  /*44d0*/  @!P0 IMAD.IADD R0, R0, 0x1, -R7 ;  /* 0x0000000100008824 */ /* 0x000fe200078e0a07 */
[----:B------:R-:W-:Y:S01]  /*44e0*/  ISETP.GE.AND P0, PT, R5, RZ, PT ;  /* 0x000000ff0500720c */ /* 0x000fe20003f06270 */
[----:B------:R-:W-:Y:S01]  /*44f0*/  IMAD.HI.U32 R14, R27, R15, RZ ;  /* 0x0000000f1b0e7227 */ /* 0x000fe200078e00ff */
[----:B------:R-:W-:-:S03]  /*4500*/  IADD3 R5, R28, 0x1b0, RZ ;  /* 0x000001b01c057810 */ /* 0x000fc60007ffe0ff */
[----:B------:R-:W-:Y:S01]  /*4510*/  IMAD R8, R7, R16, R8 ;  /* 0x0000001007087224 */ /* 0x000fe200078e0208 */
[----:B------:R-:W-:Y:S01]  /*4520*/  IABS R16, R5 ;  /* 0x0000000500107213 */ /* 0x000fe20000000000 */
[----:B------:R-:W-:Y:S02]  /*4530*/  IMAD.MOV R14, RZ, RZ, -R14 ;  /* 0x000000ffff0e7224 */ /* 0x000fe400078e0a0e */
[----:B------:R-:W-:Y:S01]  /*4540*/  @!P6 IMAD.IADD R11, R11, 0x1, -R7 ;  /* 0x000000010b0be824 */ /* 0x000fe200078e0a07 */
[C---:B------:R-:W-:Y:S01]  /*4550*/  ISETP.GT.U32.AND P6, PT, R7.reuse, R0, PT ;  /* 0x000000000700720c */ /* 0x040fe20003fc4070 */
[C---:B------:R-:W-:Y:S01]  /*4560*/  IMAD R14, R7.reuse, R14, R15 ;  /* 0x0000000e070e7224 */ /* 0x040fe200078e020f */
[----:B------:R-:W-:Y:S01]  /*4570*/  IADD3 R15, R28, 0x1af, RZ ;  /* 0x000001af1c0f7810 */ /* 0x000fe20007ffe0ff */
[----:B------:R-:W-:Y:S02]  /*4580*/  IMAD.MOV.U32 R18, RZ, RZ, R3 ;  /* 0x000000ffff127224 */ /* 0x000fe400078e0003 */
[----:B------:R-:W-:Y:S01]  /*4590*/  IMAD.MOV.U32 R3, RZ, RZ, R16 ;  /* 0x000000ffff037224 */ /* 0x000fe200078e0010 */
[C---:B------:R-:W-:Y:S01]  /*45a0*/  ISETP.GT.U32.AND P3, PT, R7.reuse, R14, PT ;  /* 0x0000000e0700720c */ /* 0x040fe20003f64070 */
[----:B------:R-:W-:Y:S01]  /*45b0*/  IMAD R12, R7, R17, R12 ;  /* 0x00000011070c7224 */ /* 0x000fe200078e020c */
[----:B-1----:R-:W-:Y:S01]  /*45c0*/  IABS R4, R15 ;  /* 0x0000000f00047213 */ /* 0x002fe20000000000 */
[----:B------:R-:W-:-:S02]  /*45d0*/  IMAD.MOV.U32 R16, RZ, RZ, R10 ;  /* 0x000000ffff107224 */ /* 0x000fc400078e000a */
[----:B------:R-:W-:Y:S01]  /*45e0*/  @!P2 IMAD.MOV R18, RZ, RZ, -R18 ;  /* 0x000000ffff12a224 */ /* 0x000fe200078e0a12 */
[C---:B------:R-:W-:Y:S01]  /*45f0*/  ISETP.GT.U32.AND P2, PT, R7.reuse, R11, PT ;  /* 0x0000000b0700720c */ /* 0x040fe20003f44070 */
[----:B------:R-:W-:Y:S01]  /*4600*/  @!P4 IMAD.MOV R16, RZ, RZ, -R16 ;  /* 0x000000ffff10c224 */ /* 0x000fe200078e0a10 */
[C---:B------:R-:W-:Y:S01]  /*4610*/  ISETP.GT.U32.AND P4, PT, R7.reuse, R12, PT ;  /* 0x0000000c0700720c */ /* 0x040fe20003f84070 */
[----:B------:R-:W-:Y:S01]  /*4620*/  @!P6 IMAD.IADD R0, R0, 0x1, -R7 ;  /* 0x000000010000e824 */ /* 0x000fe200078e0a07 */
[----:B------:R-:W-:Y:S01]  /*4630*/  ISETP.GT.U32.AND P6, PT, R7, R8, PT ;  /* 0x000000080700720c */ /* 0x000fe20003fc4070 */
[----:B------:R-:W-:Y:S01]  /*4640*/  IMAD.HI.U32 R10, R27, R3, RZ ;  /* 0x000000031b0a7227 */ /* 0x000fe200078e00ff */
[----:B------:R-:W-:Y:S03]  /*4650*/  STL [R1+0x6c8], R18 ;  /* 0x0006c81201007387 */ /* 0x000fe60000100800 */
[----:B------:R-:W-:Y:S01]  /*4660*/  IMAD.MOV R10, RZ, RZ, -R10 ;  /* 0x000000ffff0a7224 */ /* 0x000fe200078e0a0a */
[----:B------:R-:W-:Y:S01]  /*4670*/  STL [R1+0x6c4], R16 ;  /* 0x0006c41001007387 */ /* 0x000fe20000100800 */
[----:B------:R-:W-:Y:S01]  /*4680*/  @!P5 IMAD.MOV R13, RZ, RZ, -R13 ;  /* 0x000000ffff0dd224 */ /* 0x000fe200078e0a0d */
[----:B------:R-:W-:Y:S01]  /*4690*/  ISETP.GE.AND P5, PT, R2, RZ, PT ;  /* 0x000000ff0200720c */ /* 0x000fe20003fa6270 */
[--C-:B------:R-:W-:Y:S01]  /*46a0*/  @!P2 IMAD.IADD R11, R11, 0x1, -R7.reuse ;  /* 0x000000010b0ba824 */ /* 0x100fe200078e0a07 */
[----:B------:R-:W-:Y:S01]  /*46b0*/  ISETP.GE.AND P2, PT, R6, RZ, PT ;  /* 0x000000ff0600720c */ /* 0x000fe20003f46270 */
[--C-:B------:R-:W-:Y:S01]  /*46c0*/  @!P3 IMAD.IADD R14, R14, 0x1, -R7.reuse ;  /* 0x000000010e0eb824 */ /* 0x100fe200078e0a07 */
[----:B------:R0:W-:Y:S01]  /*46d0*/  STL [R1+0x6c0], R13 ;  /* 0x0006c00d01007387 */ /* 0x0001e20000100800 */
[----:B------:R-:W-:Y:S01]  /*46e0*/  IMAD.MOV.U32 R2, RZ, RZ, R4 ;  /* 0x000000ffff027224 */ /* 0x000fe200078e0004 */
[----:B------:R-:W-:Y:S01]  /*46f0*/  ISETP.GE.AND P3, PT, R9, RZ, PT ;  /* 0x000000ff0900720c */ /* 0x000fe20003f66270 */
[----:B------:R-:W-:Y:S01]  /*4700*/  @!P4 IMAD.IADD R12, R12, 0x1, -R7 ;  /* 0x000000010c0cc824 */ /* 0x000fe200078e0a07 */
[C---:B------:R-:W-:Y:S01]  /*4710*/  ISETP.GT.U32.AND P4, PT, R7.reuse, R14, PT ;  /* 0x0000000e0700720c */ /* 0x040fe20003f84070 */
[----:B------:R-:W-:Y:S01]  /*4720*/  IMAD R6, R7, R10, R3 ;  /* 0x0000000a07067224 */ /* 0x000fe200078e0203 */
[C---:B------:R-:W-:Y:S01]  /*4730*/  IADD3 R10, R28.reuse, 0x1ae, RZ ;  /* 0x000001ae1c0a7810 */ /* 0x040fe20007ffe0ff */
[----:B------:R-:W-:Y:S01]  /*4740*/  IMAD.MOV.U32 R3, RZ, RZ, R11 ;  /* 0x000000ffff037224 */ /* 0x000fe200078e000b */
[----:B------:R-:W-:Y:S01]  /*4750*/  IADD3 R9, R28, 0x1ac, RZ ;  /* 0x000001ac1c097810 */ /* 0x000fe20007ffe0ff */
[----:B------:R-:W-:-:S04]  /*4760*/  IMAD.HI.U32 R4, R27, R2, RZ ;  /* 0x000000021b047227 */ /* 0x000fc800078e00ff */
[----:B------:R-:W-:Y:S01]  /*4770*/  @!P6 IMAD.IADD R8, R8, 0x1, -R7 ;  /* 0x000000010808e824 */ /* 0x000fe200078e0a07 */
[C---:B------:R-:W-:Y:S01]  /*4780*/  ISETP.GT.U32.AND P6, PT, R7.reuse, R12, PT ;  /* 0x0000000c0700720c */ /* 0x040fe20003fc4070 */
[----:B------:R-:W-:Y:S01]  /*4790*/  @!P0 IMAD.MOV R3, RZ, RZ, -R3 ;  /* 0x000000ffff038224 */ /* 0x000fe200078e0a03 */
[C---:B------:R-:W-:Y:S01]  /*47a0*/  ISETP.GT.U32.AND P0, PT, R7.reuse, R6, PT ;  /* 0x000000060700720c */ /* 0x040fe20003f04070 */
[----:B0-----:R-:W-:Y:S02]  /*47b0*/  IMAD.MOV.U32 R13, RZ, RZ, R0 ;  /* 0x000000ffff0d7224 */ /* 0x001fe400078e0000 */
[----:B------:R-:W-:Y:S02]  /*47c0*/  IMAD.MOV R4, RZ, RZ, -R4 ;  /* 0x000000ffff047224 */ /* 0x000fe400078e0a04 */
[----:B------:R-:W-:Y:S01]  /*47d0*/  @!P1 IMAD.MOV R13, RZ, RZ, -R13 ;  /* 0x000000ffff0d9224 */ /* 0x000fe200078e0a0d */
[C---:B------:R-:W-:Y:S01]  /*47e0*/  ISETP.GT.U32.AND P1, PT, R7.reuse, R8, PT ;  /* 0x000000080700720c */ /* 0x040fe20003f24070 */
[C---:B------:R-:W-:Y:S01]  /*47f0*/  IMAD R0, R7.reuse, R4, R2 ;  /* 0x0000000407007224 */ /* 0x040fe200078e0202 */
[----:B------:R-:W-:Y:S01]  /*4800*/  IABS R2, R10 ;  /* 0x0000000a00027213 */ /* 0x000fe20000000000 */
[--C-:B------:R-:W-:Y:S01]  /*4810*/  @!P4 IMAD.IADD R14, R14, 0x1, -R7.reuse ;  /* 0x000000010e0ec824 */ /* 0x100fe200078e0a07 */
[----:B------:R0:W-:Y:S01]  /*4820*/  STL [R1+0x6bc], R13 ;  /* 0x0006bc0d01007387 */ /* 0x0001e20000100800 */
[----:B------:R-:W-:Y:S01]  /*4830*/  IADD3 R4, R28, 0x1ad, RZ ;  /* 0x000001ad1c047810 */ /* 0x000fe20007ffe0ff */
[--C-:B------:R-:W-:Y:S01]  /*4840*/  @!P6 IMAD.IADD R12, R12, 0x1, -R7.reuse ;  /* 0x000000010c0ce824 */ /* 0x100fe200078e0a07 */
[----:B------:R-:W-:Y:S01]  /*4850*/  ISETP.GT.U32.AND P6, PT, R7, R0, PT ;  /* 0x000000000700720c */ /* 0x000fe20003fc4070 */
[----:B------:R-:W-:Y:S01]  /*4860*/  @!P0 IMAD.IADD R6, R6, 0x1, -R7 ;  /* 0x0000000106068824 */ /* 0x000fe200078e0a07 */
[----:B------:R1:W-:Y:S01]  /*4870*/  STL [R1+0x6b8], R3 ;  /* 0x0006b80301007387 */ /* 0x0003e20000100800 */
[----:B------:R-:W-:Y:S01]  /*4880*/  IMAD.MOV.U32 R16, RZ, RZ, R14 ;  /* 0x000000ffff107224 */ /* 0x000fe200078e000e */
[----:B------:R-:W-:Y:S01]  /*4890*/  ISETP.GE.AND P4, PT, R5, RZ, PT ;  /* 0x000000ff0500720c */ /* 0x000fe20003f86270 */
[----:B------:R-:W-:Y:S01]  /*48a0*/  @!P2 IMAD.MOV R12, RZ, RZ, -R12 ;  /* 0x000000ffff0ca224 */ /* 0x000fe200078e0a0c */
[----:B------:R-:W-:Y:S01]  /*48b0*/  IABS R5, R9 ;  /* 0x0000000900057213 */ /* 0x000fe20000000000 */
[----:B0-----:R-:W-:Y:S01]  /*48c0*/  IMAD.HI.U32 R13, R27, R2, RZ ;  /* 0x000000021b0d7227 */ /* 0x001fe200078e00ff */
[----:B------:R-:W-:-:S02]  /*48d0*/  ISETP.GE.AND P0, PT, R10, RZ, PT ;  /* 0x000000ff0a00720c */ /* 0x000fc40003f06270 */
[----:B------:R-:W-:Y:S01]  /*48e0*/  IADD3 R14, R28, 0x1a6, RZ ;  /* 0x000001a61c0e7810 */ /* 0x000fe20007ffe0ff */
[----:B------:R-:W-:Y:S01]  /*48f0*/  IMAD.MOV R13, RZ, RZ, -R13 ;  /* 0x000000ffff0d7224 */ /* 0x000fe200078e0a0d */
[----:B-1----:R-:W-:Y:S01]  /*4900*/  IABS R3, R4 ;  /* 0x0000000400037213 */ /* 0x002fe20000000000 */
[----:B------:R-:W-:Y:S01]  /*4910*/  @!P5 IMAD.MOV R16, RZ, RZ, -R16 ;  /* 0x000000ffff10d224 */ /* 0x000fe200078e0a10 */
[C---:B------:R-:W-:Y:S01]  /*4920*/  ISETP.GT.U32.AND P5, PT, R7.reuse, R6, PT ;  /* 0x000000060700720c */ /* 0x040fe20003fa4070 */
[----:B------:R-:W-:Y:S02]  /*4930*/  IMAD R2, R7, R13, R2 ;  /* 0x0000000d07027224 */ /* 0x000fe400078e0202 */
[----:B------:R-:W-:Y:S01]  /*4940*/  IMAD.HI.U32 R11, R27, R3, RZ ;  /* 0x000000031b0b7227 */ /* 0x000fe200078e00ff */
[----:B------:R-:W-:Y:S02]  /*4950*/  STL [R1+0x6b4], R16 ;  /* 0x0006b41001007387 */ /* 0x000fe40000100800 */
[----:B------:R-:W-:Y:S01]  /*4960*/  ISETP.GT.U32.AND P2, PT, R7, R2, PT ;  /* 0x000000020700720c */ /* 0x000fe20003f44070 */
[----:B------:R-:W-:Y:S01]  /*4970*/  @!P1 IMAD.IADD R8, R8, 0x1, -R7 ;  /* 0x0000000108089824 */ /* 0x000fe200078e0a07 */
[----:B------:R0:W-:Y:S01]  /*4980*/  STL [R1+0x698], R12 ;  /* 0x0006980c01007387 */ /* 0x0001e20000100800 */
[----:B------:R-:W-:Y:S01]  /*4990*/  IMAD.MOV R10, RZ, RZ, -R11 ;  /* 0x000000ffff0a7224 */ /* 0x000fe200078e0a0b */
[----:B------:R-:W-:Y:S01]  /*49a0*/  ISETP.GE.AND P1, PT, R15, RZ, PT ;  /* 0x000000ff0f00720c */ /* 0x000fe20003f26270 */
[----:B------:R-:W-:-:S02]  /*49b0*/  @!P6 IMAD.IADD R0, R0, 0x1, -R7 ;  /* 0x000000010000e824 */ /* 0x000fc400078e0a07 */
[----:B------:R-:W-:Y:S02]  /*49c0*/  IMAD.MOV.U32 R11, RZ, RZ, R8 ;  /* 0x000000ffff0b7224 */ /* 0x000fe400078e0008 */
[----:B------:R-:W-:Y:S01]  /*49d0*/  IMAD.HI.U32 R8, R27, R5, RZ ;  /* 0x000000051b087227 */ /* 0x000fe200078e00ff */
[----:B------:R-:W-:-:S03]  /*49e0*/  ISETP.GT.U32.AND P6, PT, R7, R0, PT ;  /* 0x000000000700720c */ /* 0x000fc60003fc4070 */
[----:B------:R-:W-:Y:S01]  /*49f0*/  @!P3 IMAD.MOV R11, RZ, RZ, -R11 ;  /* 0x000000ffff0bb224 */ /* 0x000fe200078e0a0b */
[----:B------:R-:W-:Y:S01]  /*4a00*/  ISETP.GE.AND P3, PT, R4, RZ, PT ;  /* 0x000000ff0400720c */ /* 0x000fe20003f66270 */
[----:B------:R-:W-:Y:S01]  /*4a10*/  IMAD.MOV R4, RZ, RZ, -R8 ;  /* 0x000000ffff047224 */ /* 0x000fe200078e0a08 */
[----:B------:R-:W-:Y:S01]  /*4a20*/  IADD3 R8, R28, 0x1a9, RZ ;  /* 0x000001a91c087810 */ /* 0x000fe20007ffe0ff */
[----:B------:R-:W-:Y:S01]  /*4a30*/  @!P5 IMAD.IADD R6, R6, 0x1, -R7 ;  /* 0x000000010606d824 */ /* 0x000fe200078e0a07 */
[----:B------:R1:W-:Y:S01]  /*4a40*/  STL [R1+0x69c], R11 ;  /* 0x00069c0b01007387 */ /* 0x0003e20000100800 */
[----:B------:R-:W-:Y:S01]  /*4a50*/  IMAD R4, R7, R4, R5 ;  /* 0x0000000407047224 */ /* 0x000fe200078e0205 */
[----:B------:R-:W-:Y:S01]  /*4a60*/  IABS R5, R8 ;  /* 0x0000000800057213 */ /* 0x000fe20000000000 */
[----:B0-----:R-:W-:Y:S02]  /*4a70*/  IMAD.MOV.U32 R12, RZ, RZ, R6 ;  /* 0x000000ffff0c7224 */ /* 0x001fe400078e0006 */
[----:B------:R-:W-:-:S02]  /*4a80*/  @!P2 IMAD.IADD R2, R2, 0x1, -R7 ;  /* 0x000000010202a824 */ /* 0x000fc400078e0a07 */
[----:B------:R-:W-:Y:S01]  /*4a90*/  @!P4 IMAD.MOV R12, RZ, RZ, -R12 ;  /* 0x000000ffff0cc224 */ /* 0x000fe200078e0a0c */
[C---:B------:R-:W-:Y:S01]  /*4aa0*/  ISETP.GT.U32.AND P4, PT, R7.reuse, R4, PT ;  /* 0x000000040700720c */ /* 0x040fe20003f84070 */
[C---:B------:R-:W-:Y:S01]  /*4ab0*/  IMAD R3, R7.reuse, R10, R3 ;  /* 0x0000000a07037224 */ /* 0x040fe200078e0203 */
[C---:B------:R-:W-:Y:S01]  /*4ac0*/  ISETP.GT.U32.AND P2, PT, R7.reuse, R2, PT ;  /* 0x000000020700720c */ /* 0x040fe20003f44070 */
[----:B------:R-:W-:Y:S01]  /*4ad0*/  @!P6 IMAD.IADD R0, R0, 0x1, -R7 ;  /* 0x000000010000e824 */ /* 0x000fe200078e0a07 */
[----:B------:R-:W-:Y:S01]  /*4ae0*/  IADD3 R10, R28, 0x1ab, RZ ;  /* 0x000001ab1c0a7810 */ /* 0x000fe20007ffe0ff */
[----:B------:R0:W-:Y:S01]  /*4af0*/  STL [R1+0x6a0], R12 ;  /* 0x0006a00c01007387 */ /* 0x0001e20000100800 */
[----:B------:R-:W-:Y:S01]  /*4b00*/  ISETP.GT.U32.AND P5, PT, R7, R3, PT ;  /* 0x000000030700720c */ /* 0x000fe20003fa4070 */
[----:B-1----:R-:W-:Y:S01]  /*4b10*/  IMAD.MOV.U32 R11, RZ, RZ, R0 ;  /* 0x000000ffff0b7224 */ /* 0x002fe200078e0000 */
[----:B------:R-:W-:Y:S01]  /*4b20*/  IABS R17, R10 ;  /* 0x0000000a00117213 */ /* 0x000fe20000000000 */
[----:B------:R-:W-:Y:S01]  /*4b30*/  IMAD.HI.U32 R0, R27, R5, RZ ;  /* 0x000000051b007227 */ /* 0x000fe200078e00ff */
[----:B------:R-:W-:-:S02]  /*4b40*/  ISETP.GE.AND P6, PT, R9, RZ, PT ;  /* 0x000000ff0900720c */ /* 0x000fc40003fc6270 */
[----:B------:R-:W-:Y:S01]  /*4b50*/  IADD3 R9, R28, 0x1aa, RZ ;  /* 0x000001aa1c097810 */ /* 0x000fe20007ffe0ff */
[----:B------:R-:W-:Y:S01]  /*4b60*/  @!P1 IMAD.MOV R11, RZ, RZ, -R11 ;  /* 0x000000ffff0b9224 */ /* 0x000fe200078e0a0b */
[----:B------:R-:W-:Y:S01]  /*4b70*/  ISETP.GE.AND P1, PT, R10, RZ, PT ;  /* 0x000000ff0a00720c */ /* 0x000fe20003f26270 */
[----:B------:R-:W-:Y:S01]  /*4b80*/  IMAD.HI.U32 R10, R27, R17, RZ ;  /* 0x000000111b0a7227 */ /* 0x000fe200078e00ff */
[----:B------:R-:W-:Y:S02]  /*4b90*/  IABS R18, R9 ;  /* 0x0000000900127213 */ /* 0x000fe40000000000 */
[----:B------:R1:W-:Y:S01]  /*4ba0*/  STL [R1+0x6a8], R11 ;  /* 0x0006a80b01007387 */ /* 0x0003e20000100800 */
[--C-:B------:R-:W-:Y:S02]  /*4bb0*/  @!P4 IMAD.IADD R4, R4, 0x1, -R7.reuse ;  /* 0x000000010404c824 */ /* 0x100fe400078e0a07 */
[--C-:B------:R-:W-:Y:S01]  /*4bc0*/  @!P2 IMAD.IADD R2, R2, 0x1, -R7.reuse ;  /* 0x000000010202a824 */ /* 0x100fe200078e0a07 */
[----:B------:R-:W-:Y:S01]  /*4bd0*/  ISETP.GE.AND P2, PT, R9, RZ, PT ;  /* 0x000000ff0900720c */ /* 0x000fe20003f46270 */
[----:B------:R-:W-:Y:S01]  /*4be0*/  IMAD.MOV R9, RZ, RZ, -R10 ;  /* 0x000000ffff097224 */ /* 0x000fe200078e0a0a */
[----:B------:R-:W-:Y:S01]  /*4bf0*/  ISETP.GT.U32.AND P4, PT, R7, R4, PT ;  /* 0x000000040700720c */ /* 0x000fe20003f84070 */
[----:B------:R-:W-:-:S02]  /*4c00*/  @!P5 IMAD.IADD R3, R3, 0x1, -R7 ;  /* 0x000000010303d824 */ /* 0x000fc400078e0a07 */
[----:B------:R-:W-:-:S03]  /*4c10*/  IMAD.HI.U32 R6, R27, R18, RZ ;  /* 0x000000121b067227 */ /* 0x000fc600078e00ff */
[C---:B------:R-:W-:Y:S01]  /*4c20*/  ISETP.GT.U32.AND P5, PT, R7.reuse, R3, PT ;  /* 0x000000030700720c */ /* 0x040fe20003fa4070 */
[C---:B------:R-:W-:Y:S01]  /*4c30*/  IMAD R17, R7.reuse, R9, R17 ;  /* 0x0000000907117224 */ /* 0x040fe200078e0211 */
[C---:B------:R-:W-:Y:S01]  /*4c40*/  IADD3 R9, R28.reuse, 0x1a5, RZ ;  /* 0x000001a51c097810 */ /* 0x040fe20007ffe0ff */
[----:B0-----:R-:W-:Y:S01]  /*4c50*/  IMAD.MOV.U32 R12, RZ, RZ, R2 ;  /* 0x000000ffff0c7224 */ /* 0x001fe200078e0002 */
[----:B------:R-:W-:Y:S01]  /*4c60*/  IADD3 R2, R28, 0x1a7, RZ ;  /* 0x000001a71c027810 */ /* 0x000fe20007ffe0ff */
[----:B------:R-:W-:Y:S01]  /*4c70*/  IMAD.MOV R6, RZ, RZ, -R6 ;  /* 0x000000ffff067224 */ /* 0x000fe200078e0a06 */
[----:B------:R-:W-:Y:S01]  /*4c80*/  IABS R13, R9 ;  /* 0x00000009000d7213 */ /* 0x000fe20000000000 */
[----:B------:R-:W-:Y:S01]  /*4c90*/  @!P0 IMAD.MOV R12, RZ, RZ, -R12 ;  /* 0x000000ffff0c8224 */ /* 0x000fe200078e0a0c */
[C---:B------:R-:W-:Y:S01]  /*4ca0*/  ISETP.GT.U32.AND P0, PT, R7.reuse, R17, PT ;  /* 0x000000110700720c */ /* 0x040fe20003f04070 */
[----:B------:R-:W-:Y:S01]  /*4cb0*/  IMAD R18, R7, R6, R18 ;  /* 0x0000000607127224 */ /* 0x000fe200078e0212 */
[----:B------:R-:W-:Y:S01]  /*4cc0*/  IABS R10, R2 ;  /* 0x00000002000a7213 */ /* 0x000fe20000000000 */
[--C-:B------:R-:W-:Y:S01]  /*4cd0*/  @!P4 IMAD.IADD R4, R4, 0x1, -R7.reuse ;  /* 0x000000010404c824 */ /* 0x100fe200078e0a07 */
[----:B------:R-:W-:Y:S01]  /*4ce0*/  STL [R1+0x6ac], R12 ;  /* 0x0006ac0c01007387 */ /* 0x000fe20000100800 */
[----:B------:R-:W-:Y:S01]  /*4cf0*/  @!P5 IMAD.IADD R3, R3, 0x1, -R7 ;  /* 0x000000010303d824 */ /* 0x000fe200078e0a07 */
[C---:B------:R-:W-:Y:S01]  /*4d00*/  ISETP.GT.U32.AND P4, PT, R7.reuse, R18, PT ;  /* 0x000000120700720c */ /* 0x040fe20003f84070 */
[----:B------:R-:W-:Y:S01]  /*4d10*/  IMAD.MOV R0, RZ, RZ, -R0 ;  /* 0x000000ffff007224 */ /* 0x000fe200078e0a00 */
[----:B------:R-:W-:Y:S01]  /*4d20*/  ISETP.GE.AND P5, PT, R8, RZ, PT ;  /* 0x000000ff0800720c */ /* 0x000fe20003fa6270 */
[----:B-1----:R-:W-:Y:S01]  /*4d30*/  IMAD.MOV.U32 R11, RZ, RZ, R3 ;  /* 0x000000ffff0b7224 */ /* 0x002fe200078e0003 */
[----:B------:R-:W-:Y:S01]  /*4d40*/  IADD3 R8, R28, 0x1a8, RZ ;  /* 0x000001a81c087810 */ /* 0x000fe20007ffe0ff */
[----:B------:R-:W-:Y:S01]  /*4d50*/  IMAD R0, R7, R0, R5 ;  /* 0x0000000007007224 */ /* 0x000fe200078e0205 */
[----:B------:R-:W-:Y:S01]  /*4d60*/  IABS R6, R14 ;  /* 0x0000000e00067213 */ /* 0x000fe20000000000 */
[----:B------:R-:W-:-:S02]  /*4d70*/  @!P0 IMAD.IADD R17, R17, 0x1, -R7 ;  /* 0x0000000111118824 */ /* 0x000fc400078e0a07 */
[----:B------:R-:W-:Y:S01]  /*4d80*/  @!P3 IMAD.MOV R11, RZ, RZ, -R11 ;  /* 0x000000ffff0bb224 */ /* 0x000fe200078e0a0b */
[----:B------:R-:W-:Y:S01]  /*4d90*/  ISETP.GE.AND P3, PT, R8, RZ, PT ;  /* 0x000000ff0800720c */ /* 0x000fe20003f66270 */
[----:B------:R-:W-:Y:S01]  /*4da0*/  IMAD.MOV.U32 R15, RZ, RZ, R4 ;  /* 0x000000ffff0f7224 */ /* 0x000fe200078e0004 */
[C---:B------:R-:W-:Y:S01]  /*4db0*/  ISETP.GT.U32.AND P0, PT, R7.reuse, R17, PT ;  /* 0x000000110700720c */ /* 0x040fe20003f04070 */
[----:B------:R-:W-:Y:S01]  /*4dc0*/  @!P4 IMAD.IADD R18, R18, 0x1, -R7 ;  /* 0x000000011212c824 */ /* 0x000fe200078e0a07 */
[----:B------:R-:W-:Y:S01]  /*4dd0*/  IABS R8, R8 ;  /* 0x0000000800087213 */ /* 0x000fe20000000000 */
[----:B------:R0:W-:Y:S01]  /*4de0*/  STL [R1+0x6b0], R11 ;  /* 0x0006b00b01007387 */ /* 0x0001e20000100800 */
[----:B------:R-:W-:Y:S01]  /*4df0*/  @!P6 IMAD.MOV R15, RZ, RZ, -R15 ;  /* 0x000000ffff0fe224 */ /* 0x000fe200078e0a0f */
[----:B------:R-:W-:Y:S01]  /*4e00*/  ISETP.GT.U32.AND P6, PT, R7, R0, PT ;  /* 0x000000000700720c */ /* 0x000fe20003fc4070 */
[----:B------:R-:W-:Y:S01]  /*4e10*/  IMAD.HI.U32 R5, R27, R10, RZ ;  /* 0x0000000a1b057227 */ /* 0x000fe200078e00ff */
[----:B------:R-:W-:-:S02]  /*4e20*/  ISETP.GT.U32.AND P4, PT, R7, R18, PT ;  /* 0x000000120700720c */ /* 0x000fc40003f84070 */
[----:B------:R1:W-:Y:S01]  /*4e30*/  STL [R1+0x6a4], R15 ;  /* 0x0006a40f01007387 */ /* 0x0003e20000100800 */
[----:B------:R-:W-:Y:S02]  /*4e40*/  IMAD.MOV R5, RZ, RZ, -R5 ;  /* 0x000000ffff057224 */ /* 0x000fe400078e0a05 */
[----:B------:R-:W-:-:S04]  /*4e50*/  IMAD.HI.U32 R3, R27, R13, RZ ;  /* 0x0000000d1b037227 */ /* 0x000fc800078e00ff */
[----:B0-----:R-:W-:-:S04]  /*4e60*/  IMAD.HI.U32 R11, R27, R8, RZ ;  /* 0x000000081b0b7227 */ /* 0x001fc800078e00ff */
[----:B------:R-:W-:Y:S02]  /*4e70*/  IMAD.MOV R11, RZ, RZ, -R11 ;  /* 0x000000ffff0b7224 */ /* 0x000fe400078e0a0b */
[--C-:B------:R-:W-:Y:S01]  /*4e80*/  @!P0 IMAD.IADD R17, R17, 0x1, -R7.reuse ;  /* 0x0000000111118824 */ /* 0x100fe200078e0a07 */
[----:B------:R-:W-:Y:S01]  /*4e90*/  ISETP.GE.AND P0, PT, R2, RZ, PT ;  /* 0x000000ff0200720c */ /* 0x000fe20003f06270 */
[C---:B------:R-:W-:Y:S01]  /*4ea0*/  IMAD R2, R7.reuse, R11, R8 ;  /* 0x0000000b07027224 */ /* 0x040fe200078e0208 */
[C---:B------:R-:W-:Y:S01]  /*4eb0*/  IADD3 R8, R28.reuse, 0x1a1, RZ ;  /* 0x000001a11c087810 */ /* 0x040fe20007ffe0ff */
[C---:B------:R-:W-:Y:S01]  /*4ec0*/  IMAD R10, R7.reuse, R5, R10 ;  /* 0x00000005070a7224 */ /* 0x040fe200078e020a */
[----:B------:R-:W-:Y:S01]  /*4ed0*/  IADD3 R5, R28, 0x1a3, RZ ;  /* 0x000001a31c057810 */ /* 0x000fe20007ffe0ff */
[--C-:B------:R-:W-:Y:S01]  /*4ee0*/  @!P4 IMAD.IADD R18, R18, 0x1, -R7.reuse ;  /* 0x000000011212c824 */ /* 0x100fe200078e0a07 */
[C---:B------:R-:W-:Y:S01]  /*4ef0*/  ISETP.GT.U32.AND P4, PT, R7.reuse, R2, PT ;  /* 0x000000020700720c */ /* 0x040fe20003f84070 */
[----:B------:R-:W-:Y:S01]  /*4f00*/  @!P6 IMAD.IADD R0, R0, 0x1, -R7 ;  /* 0x000000010000e824 */ /* 0x000fe200078e0a07 */
[----:B------:R-:W-:Y:S01]  /*4f10*/  ISETP.GT.U32.AND P6, PT, R7, R10, PT ;  /* 0x0000000a0700720c */ /* 0x000fe20003fc4070 */
[----:B------:R-:W-:Y:S01]  /*4f20*/  IMAD.HI.U32 R12, R27, R6, RZ ;  /* 0x000000061b0c7227 */ /* 0x000fe200078e00ff */
[----:B-1----:R-:W-:-:S02]  /*4f30*/  IABS R15, R5 ;  /* 0x00000005000f7213 */ /* 0x002fc40000000000 */
[C---:B------:R-:W-:Y:S01]  /*4f40*/  IADD3 R11, R28.reuse, 0x1a2, RZ ;  /* 0x000001a21c0b7810 */ /* 0x040fe20007ffe0ff */
[----:B------:R-:W-:Y:S02]  /*4f50*/  IMAD.MOV R3, RZ, RZ, -R3 ;  /* 0x000000ffff037224 */ /* 0x000fe400078e0a03 */
[----:B------:R-:W-:Y:S01]  /*4f60*/  IMAD.MOV R4, RZ, RZ, -R12 ;  /* 0x000000ffff047224 */ /* 0x000fe200078e0a0c */
[----:B------:R-:W-:Y:S01]  /*4f70*/  IABS R12, R8 ;  /* 0x00000008000c7213 */ /* 0x000fe20000000000 */
[C---:B------:R-:W-:Y:S01]  /*4f80*/  IMAD R13, R7.reuse, R3, R13 ;  /* 0x00000003070d7224 */ /* 0x040fe200078e020d */
[----:B------:R-:W-:Y:S01]  /*4f90*/  IADD3 R3, R28, 0x1a4, RZ ;  /* 0x000001a41c037810 */ /* 0x000fe20007ffe0ff */
[C---:B------:R-:W-:Y:S01]  /*4fa0*/  IMAD R6, R7.reuse, R4, R6 ;  /* 0x0000000407067224 */ /* 0x040fe200078e0206 */
[----:B------:R-:W-:Y:S01]  /*4fb0*/  IABS R16, R11 ;  /* 0x0000000b00107213 */ /* 0x000fe20000000000 */
[----:B------:R-:W-:Y:S01]  /*4fc0*/  @!P4 IMAD.IADD R2, R2, 0x1, -R7 ;  /* 0x000000010202c824 */ /* 0x000fe200078e0a07 */
[----:B------:R-:W-:Y:S01]  /*4fd0*/  IABS R4, R3 ;  /* 0x0000000300047213 */ /* 0x000fe20000000000 */
[----:B------:R-:W-:Y:S01]  /*4fe0*/  IMAD.MOV.U32 R20, RZ, RZ, R17 ;  /* 0x000000ffff147224 */ /* 0x000fe200078e0011 */
[----:B------:R-:W-:Y:S01]  /*4ff0*/  ISETP.GT.U32.AND P4, PT, R7, R0, PT ;  /* 0x000000000700720c */ /* 0x000fe20003f84070 */
[----:B------:R-:W-:-:S02]  /*5000*/  @!P6 IMAD.IADD R10, R10, 0x1, -R7 ;  /* 0x000000010a0ae824 */ /* 0x000fc400078e0a07 */
[----:B------:R-:W-:Y:S01]  /*5010*/  @!P1 IMAD.MOV R20, RZ, RZ, -R20 ;  /* 0x000000ffff149224 */ /* 0x000fe200078e0a14 */
[----:B------:R-:W-:Y:S01]  /*5020*/  ISETP.GT.U32.AND P1, PT, R7, R2, PT ;  /* 0x000000020700720c */ /* 0x000fe20003f24070 */
[----:B------:R-:W-:Y:S01]  /*5030*/  IMAD.HI.U32 R19, R27, R4, RZ ;  /* 0x000000041b137227 */ /* 0x000fe200078e00ff */
[----:B------:R-:W-:Y:S02]  /*5040*/  ISETP.GT.U32.AND P6, PT, R7, R10, PT ;  /* 0x0000000a0700720c */ /* 0x000fe40003fc4070 */
[----:B------:R0:W-:Y:S01]  /*5050*/  STL [R1+0x694], R20 ;  /* 0x0006941401007387 */ /* 0x0001e20000100800 */
[----:B------:R-:W-:-:S04]  /*5060*/  IMAD.HI.U32 R17, R27, R15, RZ ;  /* 0x0000000f1b117227 */ /* 0x000fc800078e00ff */
[----:B------:R-:W-:Y:S02]  /*5070*/  IMAD.MOV R19, RZ, RZ, -R19 ;  /* 0x000000ffff137224 */ /* 0x000fe400078e0a13 */
[----:B------:R-:W-:Y:S02]  /*5080*/  IMAD.MOV R17, RZ, RZ, -R17 ;  /* 0x000000ffff117224 */ /* 0x000fe400078e0a11 */
[C---:B------:R-:W-:Y:S02]  /*5090*/  IMAD R4, R7.reuse, R19, R4 ;  /* 0x0000001307047224 */ /* 0x040fe400078e0204 */
[----:B------:R-:W-:Y:S01]  /*50a0*/  @!P4 IMAD.IADD R0, R0, 0x1, -R7 ;  /* 0x000000010000c824 */ /* 0x000fe200078e0a07 */
[C---:B------:R-:W-:Y:S01]  /*50b0*/  ISETP.GT.U32.AND P4, PT, R7.reuse, R13, PT ;  /* 0x0000000d0700720c */ /* 0x040fe20003f84070 */
[C---:B------:R-:W-:Y:S02]  /*50c0*/  IMAD R15, R7.reuse, R17, R15 ;  /* 0x00000011070f7224 */ /* 0x040fe400078e020f */
[----:B------:R-:W-:Y:S01]  /*50d0*/  @!P2 IMAD.MOV R18, RZ, RZ, -R18 ;  /* 0x000000ffff12a224 */ /* 0x000fe200078e0a12 */
[C---:B------:R-:W-:Y:S01]  /*50e0*/  ISETP.GT.U32.AND P2, PT, R7.reuse, R6, PT ;  /* 0x000000060700720c */ /* 0x040fe20003f44070 */
[--C-:B------:R-:W-:Y:S01]  /*50f0*/  @!P1 IMAD.IADD R2, R2, 0x1, -R7.reuse ;  /* 0x0000000102029824 */ /* 0x100fe200078e0a07 */
[C---:B------:R-:W-:Y:S01]  /*5100*/  ISETP.GT.U32.AND P1, PT, R7.reuse, R4, PT ;  /* 0x000000040700720c */ /* 0x040fe20003f24070 */
[----:B------:R-:W-:Y:S01]  /*5110*/  @!P6 IMAD.IADD R10, R10, 0x1, -R7 ;  /* 0x000000010a0ae824 */ /* 0x000fe200078e0a07 */
[----:B------:R-:W-:Y:S01]  /*5120*/  ISETP.GT.U32.AND P6, PT, R7, R15, PT ;  /* 0x0000000f0700720c */ /* 0x000fe20003fc4070 */
[----:B------:R-:W-:Y:S01]  /*5130*/  IMAD.MOV.U32 R21, RZ, RZ, R0 ;  /* 0x000000ffff157224 */ /* 0x000fe200078e0000 */
[----:B------:R1:W-:Y:S01]  /*5140*/  STL [R1+0x690], R18 ;  /* 0x0006901201007387 */ /* 0x0003e20000100800 */
[----:B------:R-:W-:-:S04]  /*5150*/  IMAD.HI.U32 R19, R27, R12, RZ ;  /* 0x0000000c1b137227 */ /* 0x000fc800078e00ff */
[--C-:B------:R-:W-:Y:S01]  /*5160*/  @!P4 IMAD.IADD R13, R13, 0x1, -R7.reuse ;  /* 0x000000010d0dc824 */ /* 0x100fe200078e0a07 */
[----:B------:R-:W-:Y:S01]  /*5170*/  ISETP.GE.AND P4, PT, R9, RZ, PT ;  /* 0x000000ff0900720c */ /* 0x000fe20003f86270 */
[--C-:B------:R-:W-:Y:S01]  /*5180*/  @!P2 IMAD.IADD R6, R6, 0x1, -R7.reuse ;  /* 0x000000010606a824 */ /* 0x100fe200078e0a07 */
[----:B------:R-:W-:Y:S01]  /*5190*/  ISETP.GE.AND P2, PT, R14, RZ, PT ;  /* 0x000000ff0e00720c */ /* 0x000fe20003f46270 */
[--C-:B------:R-:W-:Y:S01]  /*51a0*/  @!P1 IMAD.IADD R4, R4, 0x1, -R7.reuse ;  /* 0x0000000104049824 */ /* 0x100fe200078e0a07 */
[C---:B------:R-:W-:Y:S01]  /*51b0*/  IADD3 R14, R28.reuse, 0x1a0, RZ ;  /* 0x000001a01c0e7810 */ /* 0x040fe20007ffe0ff */
[----:B------:R-:W-:Y:S01]  /*51c0*/  @!P6 IMAD.IADD R15, R15, 0x1, -R7 ;  /* 0x000000010f0fe824 */ /* 0x000fe200078e0a07 */
[C---:B------:R-:W-:Y:S01]  /*51d0*/  ISETP.GT.U32.AND P6, PT, R7.reuse, R13, PT ;  /* 0x0000000d0700720c */ /* 0x040fe20003fc4070 */
[----:B------:R-:W-:Y:S01]  /*51e0*/  @!P5 IMAD.MOV R21, RZ, RZ, -R21 ;  /* 0x000000ffff15d224 */ /* 0x000fe200078e0a15 */
[C---:B------:R-:W-:Y:S01]  /*51f0*/  ISETP.GT.U32.AND P1, PT, R7.reuse, R6, PT ;  /* 0x000000060700720c */ /* 0x040fe20003f24070 */
[----:B------:R-:W-:Y:S01]  /*5200*/  IMAD.MOV R19, RZ, RZ, -R19 ;  /* 0x000000ffff137224 */ /* 0x000fe200078e0a13 */
[----:B------:R-:W-:Y:S01]  /*5210*/  ISETP.GT.U32.AND P5, PT, R7, R4, PT ;  /* 0x000000040700720c */ /* 0x000fe20003fa4070 */
[----:B0-----:R-:W-:Y:S01]  /*5220*/  IMAD.MOV.U32 R20, RZ, RZ, R2 ;  /* 0x000000ffff147224 */ /* 0x001fe200078e0002 */
[----:B------:R-:W-:Y:S01]  /*5230*/  IADD3 R9, R28, 0x19f, RZ ;  /* 0x0000019f1c097810 */ /* 0x000fe20007ffe0ff */
[----:B-1----:R-:W-:Y:S01]  /*5240*/  IMAD.HI.U32 R18, R27, R16, RZ ;  /* 0x000000101b127227 */ /* 0x002fe200078e00ff */
[----:B------:R-:W-:Y:S01]  /*5250*/  IABS R0, R14 ;  /* 0x0000000e00007213 */ /* 0x000fe20000000000 */
[----:B------:R-:W-:Y:S01]  /*5260*/  STL [R1+0x68c], R21 ;  /* 0x00068c1501007387 */ /* 0x000fe20000100800 */
[----:B------:R-:W-:Y:S01]  /*5270*/  IABS R2, R9 ;  /* 0x0000000900027213 */ /* 0x000fe20000000000 */
[----:B------:R-:W-:-:S02]  /*5280*/  IMAD R12, R7, R19, R12 ;  /* 0x00000013070c7224 */ /* 0x000fc400078e020c */
[----:B------:R-:W-:Y:S01]  /*5290*/  @!P3 IMAD.MOV R20, RZ, RZ, -R20 ;  /* 0x000000ffff14b224 */ /* 0x000fe200078e0a14 */
[----:B------:R-:W-:Y:S01]  /*52a0*/  ISETP.GT.U32.AND P3, PT, R7, R15, PT ;  /* 0x0000000f0700720c */ /* 0x000fe20003f64070 */
[----:B------:R-:W-:Y:S02]  /*52b0*/  IMAD.MOV R18, RZ, RZ, -R18 ;  /* 0x000000ffff127224 */ /* 0x000fe400078e0a12 */
[--C-:B------:R-:W-:Y:S01]  /*52c0*/  @!P6 IMAD.IADD R13, R13, 0x1, -R7.reuse ;  /* 0x000000010d0de824 */ /* 0x100fe200078e0a07 */
[----:B------:R-:W-:Y:S01]  /*52d0*/  ISETP.GT.U32.AND P6, PT, R7, R12, PT ;  /* 0x0000000c0700720c */ /* 0x000fe20003fc4070 */
[--C-:B------:R-:W-:Y:S01]  /*52e0*/  @!P1 IMAD.IADD R6, R6, 0x1, -R7.reuse ;  /* 0x0000000106069824 */ /* 0x100fe200078e0a07 */
[----:B------:R-:W-:Y:S01]  /*52f0*/  ISETP.GE.AND P1, PT, R3, RZ, PT ;  /* 0x000000ff0300720c */ /* 0x000fe20003f26270 */
[----:B------:R-:W-:Y:S01]  /*5300*/  @!P5 IMAD.IADD R4, R4, 0x1, -R7 ;  /* 0x000000010404d824 */ /* 0x000fe200078e0a07 */
[----:B------:R-:W-:Y:S01]  /*5310*/  ISETP.GE.AND P5, PT, R5, RZ, PT ;  /* 0x000000ff0500720c */ /* 0x000fe20003fa6270 */
[----:B------:R-:W-:Y:S01]  /*5320*/  IMAD R16, R7, R18, R16 ;  /* 0x0000001207107224 */ /* 0x000fe200078e0210 */
[----:B------:R-:W-:Y:S01]  /*5330*/  STL [R1+0x688], R20 ;  /* 0x0006881401007387 */ /* 0x000fe20000100800 */
[----:B------:R-:W-:-:S04]  /*5340*/  IMAD.HI.U32 R5, R27, R0, RZ ;  /* 0x000000001b057227 */ /* 0x000fc800078e00ff */
[----:B------:R-:W-:Y:S01]  /*5350*/  @!P0 IMAD.MOV R10, RZ, RZ, -R10 ;  /* 0x000000ffff0a8224 */ /* 0x000fe200078e0a0a */
[----:B------:R-:W-:Y:S01]  /*5360*/  ISETP.GT.U32.AND P0, PT, R7, R16, PT ;  /* 0x000000100700720c */ /* 0x000fe20003f04070 */
[----:B------:R-:W-:-:S03]  /*5370*/  IMAD.HI.U32 R3, R27, R2, RZ ;  /* 0x000000021b037227 */ /* 0x000fc600078e00ff */
[----:B------:R0:W-:Y:S01]  /*5380*/  STL [R1+0x684], R10 ;  /* 0x0006840a01007387 */ /* 0x0001e20000100800 */
[----:B------:R-:W-:Y:S02]  /*5390*/  IMAD.MOV R5, RZ, RZ, -R5 ;  /* 0x000000ffff057224 */ /* 0x000fe400078e0a05 */
[----:B------:R-:W-:Y:S01]  /*53a0*/  @!P3 IMAD.IADD R15, R15, 0x1, -R7 ;  /* 0x000000010f0fb824 */ /* 0x000fe200078e0a07 */
[----:B------:R-:W-:Y:S01]  /*53b0*/  ISETP.GE.AND P3, PT, R11, RZ, PT ;  /* 0x000000ff0b00720c */ /* 0x000fe20003f66270 */
[----:B------:R-:W-:Y:S02]  /*53c0*/  IMAD.MOV R3, RZ, RZ, -R3 ;  /* 0x000000ffff037224 */ /* 0x000fe400078e0a03 */
[C---:B------:R-:W-:Y:S01]  /*53d0*/  IMAD R5, R7.reuse, R5, R0 ;  /* 0x0000000507057224 */ /* 0x040fe200078e0200 */
[C---:B------:R-:W-:Y:S01]  /*53e0*/  IADD3 R0, R28.reuse, 0x19d, RZ ;  /* 0x0000019d1c007810 */ /* 0x040fe20007ffe0ff */
[----:B------:R-:W-:Y:S02]  /*53f0*/  IMAD.MOV.U32 R17, RZ, RZ, R6 ;  /* 0x000000ffff117224 */ /* 0x000fe400078e0006 */
[----:B0-----:R-:W-:Y:S01]  /*5400*/  IMAD.MOV.U32 R10, RZ, RZ, R13 ;  /* 0x000000ffff0a7224 */ /* 0x001fe200078e000d */
[----:B------:R-:W-:Y:S01]  /*5410*/  IADD3 R13, R28, 0x197, RZ ;  /* 0x000001971c0d7810 */ /* 0x000fe20007ffe0ff */
[----:B------:R-:W-:Y:S01]  /*5420*/  @!P6 IMAD.IADD R12, R12, 0x1, -R7 ;  /* 0x000000010c0ce824 */ /* 0x000fe200078e0a07 */
[----:B------:R-:W-:Y:S01]  /*5430*/  ISETP.GE.AND P6, PT, R14, RZ, PT ;  /* 0x000000ff0e00720c */ /* 0x000fe20003fc6270 */
[----:B------:R-:W-:Y:S01]  /*5440*/  IMAD R2, R7, R3, R2 ;  /* 0x0000000307027224 */ /* 0x000fe200078e0202 */
[----:B------:R-:W-:Y:S01]  /*5450*/  IADD3 R3, R28, 0x19e, RZ ;  /* 0x0000019e1c037810 */ /* 0x000fe20007ffe0ff */
[----:B------:R-:W-:-:S02]  /*5460*/  IMAD.MOV.U32 R6, RZ, RZ, R15 ;  /* 0x000000ffff067224 */ /* 0x000fc400078e000f */
[----:B------:R-:W-:Y:S01]  /*5470*/  @!P1 IMAD.MOV R4, RZ, RZ, -R4 ;  /* 0x000000ffff049224 */ /* 0x000fe200078e0a04 */
[C---:B------:R-:W-:Y:S01]  /*5480*/  ISETP.GT.U32.AND P1, PT, R7.reuse, R5, PT ;  /* 0x000000050700720c */ /* 0x040fe20003f24070 */
[----:B------:R-:W-:Y:S01]  /*5490*/  @!P4 IMAD.MOV R10, RZ, RZ, -R10 ;  /* 0x000000ffff0ac224 */ /* 0x000fe200078e0a0a */
[C---:B------:R-:W-:Y:S01]  /*54a0*/  ISETP.GT.U32.AND P4, PT, R7.reuse, R12, PT ;  /* 0x0000000c0700720c */ /* 0x040fe20003f84070 */
[----:B------:R-:W-:Y:S01]  /*54b0*/  @!P5 IMAD.MOV R6, RZ, RZ, -R6 ;  /* 0x000000ffff06d224 */ /* 0x000fe200078e0a06 */
[C---:B------:R-:W-:Y:S01]  /*54c0*/  ISETP.GT.U32.AND P5, PT, R7.reuse, R2, PT ;  /* 0x000000020700720c */ /* 0x040fe20003fa4070 */
[----:B------:R-:W-:Y:S01]  /*54d0*/  @!P0 IMAD.IADD R16, R16, 0x1, -R7 ;  /* 0x0000000110108824 */ /* 0x000fe200078e0a07 */
[----:B------:R-:W-:Y:S01]  /*54e0*/  IABS R11, R3 ;  /* 0x00000003000b7213 */ /* 0x000fe20000000000 */
[----:B------:R-:W-:Y:S01]  /*54f0*/  @!P2 IMAD.MOV R17, RZ, RZ, -R17 ;  /* 0x000000ffff11a224 */ /* 0x000fe200078e0a11 */
[----:B------:R-:W-:Y:S02]  /*5500*/  ISETP.GE.AND P0, PT, R8, RZ, PT ;  /* 0x000000ff0800720c */ /* 0x000fe40003f06270 */
[----:B------:R-:W-:-:S02]  /*5510*/  ISETP.GT.U32.AND P2, PT, R7, R16, PT ;  /* 0x000000100700720c */ /* 0x000fc40003f44070 */
[----:B------:R-:W-:Y:S01]  /*5520*/  STL [R1+0x680], R17 ;  /* 0x0006801101007387 */ /* 0x000fe20000100800 */
[--C-:B------:R-:W-:Y:S01]  /*5530*/  @!P1 IMAD.IADD R5, R5, 0x1, -R7.reuse ;  /* 0x0000000105059824 */ /* 0x100fe200078e0a07 */
[----:B------:R-:W-:Y:S01]  /*5540*/  ISETP.GE.AND P1, PT, R0, RZ, PT ;  /* 0x000000ff0000720c */ /* 0x000fe20003f26270 */
[--C-:B------:R-:W-:Y:S01]  /*5550*/  @!P4 IMAD.IADD R12, R12, 0x1, -R7.reuse ;  /* 0x000000010c0cc824 */ /* 0x100fe200078e0a07 */
[----:B------:R0:W-:Y:S01]  /*5560*/  STL [R1+0x67c], R10 ;  /* 0x00067c0a01007387 */ /* 0x0001e20000100800 */
[----:B------:R-:W-:Y:S01]  /*5570*/  ISETP.GE.AND P4, PT, R3, RZ, PT ;  /* 0x000000ff0300720c */ /* 0x000fe20003f86270 */
[--C-:B------:R-:W-:Y:S01]  /*5580*/  @!P5 IMAD.IADD R2, R2, 0x1, -R7.reuse ;  /* 0x000000010202d824 */ /* 0x100fe200078e0a07 */
[----:B------:R-:W-:Y:S01]  /*5590*/  ISETP.GT.U32.AND P5, PT, R7, R5, PT ;  /* 0x000000050700720c */ /* 0x000fe20003fa4070 */
[----:B------:R1:W-:Y:S03]  /*55a0*/  STL [R1+0x678], R4 ;  /* 0x0006780401007387 */ /* 0x0003e60000100800 */
[----:B------:R-:W-:Y:S01]  /*55b0*/  @!P2 IMAD.IADD R16, R16, 0x1, -R7 ;  /* 0x000000011010a824 */ /* 0x000fe200078e0a07 */
[----:B------:R2:W-:Y:S01]  /*55c0*/  STL [R1+0x65c], R6 ;  /* 0x00065c0601007387 */ /* 0x0005e20000100800 */
[----:B------:R-:W-:-:S02]  /*55d0*/  ISETP.GE.AND P2, PT, R9, RZ, PT ;  /* 0x000000ff0900720c */ /* 0x000fc40003f46270 */
[C---:B0-----:R-:W-:Y:S02]  /*55e0*/  IADD3 R10, R28.reuse, 0x19c, RZ ;  /* 0x0000019c1c0a7810 */ /* 0x041fe40007ffe0ff */
[C---:B------:R-:W-:Y:S02]  /*55f0*/  IADD3 R9, R28.reuse, 0x19a, RZ ;  /* 0x0000019a1c097810 */ /* 0x040fe40007ffe0ff */
[----:B-1----:R-:W-:Y:S01]  /*5600*/  IABS R4, R0 ;  /* 0x0000000000047213 */ /* 0x002fe20000000000 */
[----:B------:R-:W-:Y:S02]  /*5610*/  @!P5 IMAD.IADD R5, R5, 0x1, -R7 ;  /* 0x000000010505d824 */ /* 0x000fe400078e0a07 */
[----:B--2---:R-:W-:Y:S01]  /*5620*/  IMAD.MOV.U32 R6, RZ, RZ, R16 ;  /* 0x000000ffff067224 */ /* 0x004fe200078e0010 */
[----:B------:R-:W-:Y:S01]  /*5630*/  IADD3 R16, R28, 0x198, RZ ;  /* 0x000001981c107810 */ /* 0x000fe20007ffe0ff */
[----:B------:R-:W-:Y:S02]  /*5640*/  IMAD.MOV.U32 R3, RZ, RZ, R4 ;  /* 0x000000ffff037224 */ /* 0x000fe400078e0004 */
[----:B------:R-:W-:-:S04]  /*5650*/  IMAD.HI.U32 R4, R27, R11, RZ ;  /* 0x0000000b1b047227 */ /* 0x000fc800078e00ff */
[----:B------:R-:W-:Y:S02]  /*5660*/  IMAD.MOV R4, RZ, RZ, -R4 ;  /* 0x000000ffff047224 */ /* 0x000fe400078e0a04 */
[----:B------:R-:W-:-:S04]  /*5670*/  IMAD.HI.U32 R0, R27, R3, RZ ;  /* 0x000000031b007227 */ /* 0x000fc800078e00ff */
[C---:B------:R-:W-:Y:S02]  /*5680*/  IMAD R11, R7.reuse, R4, R11 ;  /* 0x00000004070b7224 */ /* 0x040fe400078e020b */
[----:B------:R-:W-:Y:S01]  /*5690*/  @!P3 IMAD.MOV R6, RZ, RZ, -R6 ;  /* 0x000000ffff06b224 */ /* 0x000fe200078e0a06 */
[C---:B------:R-:W-:Y:S01]  /*56a0*/  ISETP.GT.U32.AND P3, PT, R7.reuse, R2, PT ;  /* 0x000000020700720c */ /* 0x040fe20003f64070 */
[----:B------:R-:W-:Y:S01]  /*56b0*/  IMAD.MOV R0, RZ, RZ, -R0 ;  /* 0x000000ffff007224 */ /* 0x000fe200078e0a00 */
[C---:B------:R-:W-:Y:S02]  /*56c0*/  ISETP.GT.U32.AND P5, PT, R7.reuse, R11, PT ;  /* 0x0000000b0700720c */ /* 0x040fe40003fa4070 */
[----:B------:R0:W-:Y:S01]  /*56d0*/  STL [R1+0x660], R6 ;  /* 0x0006600601007387 */ /* 0x0001e20000100800 */
[----:B------:R-:W-:Y:S01]  /*56e0*/  IMAD R3, R7, R0, R3 ;  /* 0x0000000007037224 */ /* 0x000fe200078e0203 */
[----:B------:R-:W-:-:S07]  /*56f0*/  IADD3 R0, R28, 0x199, RZ ;  /* 0x000001991c007810 */ /* 0x000fce0007ffe0ff */
[----:B------:R-:W-:Y:S02]  /*5700*/  @!P3 IMAD.IADD R2, R2, 0x1, -R7 ;  /* 0x000000010202b824 */ /* 0x000fe400078e0a07 */
[----:B0-----:R-:W-:Y:S02]  /*5710*/  IMAD.MOV.U32 R6, RZ, RZ, R12 ;  /* 0x000000ffff067224 */ /* 0x001fe400078e000c */
[----:B------:R-:W-:Y:S02]  /*5720*/  IMAD.MOV.U32 R12, RZ, RZ, R5 ;  /* 0x000000ffff0c7224 */ /* 0x000fe400078e0005 */
[----:B------:R-:W-:Y:S01]  /*5730*/  @!P0 IMAD.MOV R6, RZ, RZ, -R6 ;  /* 0x000000ffff068224 */ /* 0x000fe200078e0a06 */
[----:B------:R-:W-:Y:S01]  /*5740*/  ISETP.GE.AND P0, PT, R10, RZ, PT ;  /* 0x000000ff0a00720c */ /* 0x000fe20003f06270 */
[----:B------:R-:W-:Y:S01]  /*5750*/  @!P6 IMAD.MOV R12, RZ, RZ, -R12 ;  /* 0x000000ffff0ce224 */ /* 0x000fe200078e0a0c */
[----:B------:R-:W-:Y:S01]  /*5760*/  ISETP.GT.U32.AND P6, PT, R7, R3, PT ;  /* 0x000000030700720c */ /* 0x000fe20003fc4070 */
[--C-:B------:R-:W-:Y:S01]  /*5770*/  @!P5 IMAD.IADD R11, R11, 0x1, -R7.reuse ;  /* 0x000000010b0bd824 */ /* 0x100fe200078e0a07 */
[----:B------:R-:W-:Y:S01]  /*5780*/  IABS R10, R10 ;  /* 0x0000000a000a7213 */ /* 0x000fe20000000000 */
[----:B------:R-:W-:Y:S01]  /*5790*/  IMAD.MOV.U32 R8, RZ, RZ, R2 ;  /* 0x000000ffff087224 */ /* 0x000fe200078e0002 */
[----:B------:R0:W-:Y:S02]  /*57a0*/  STL [R1+0x664], R6 ;  /* 0x0006640601007387 */ /* 0x0001e40000100800 */
[----:B------:R-:W-:Y:S01]  /*57b0*/  ISETP.GT.U32.AND P5, PT, R7, R11, PT ;  /* 0x0000000b0700720c */ /* 0x000fe20003fa4070 */
[----:B------:R-:W-:Y:S01]  /*57c0*/  IMAD.HI.U32 R4, R27, R10, RZ ;  /* 0x0000000a1b047227 */ /* 0x000fe200078e00ff */
[----:B------:R-:W-:Y:S03]  /*57d0*/  STL [R1+0x668], R12 ;  /* 0x0006680c01007387 */ /* 0x000fe60000100800 */
[----:B------:R-:W-:Y:S01]  /*57e0*/  @!P2 IMAD.MOV R8, RZ, RZ, -R8 ;  /* 0x000000ffff08a224 */ /* 0x000fe200078e0a08 */
[----:B------:R-:W-:Y:S01]  /*57f0*/  ISETP.GE.AND P2, PT, R9, RZ, PT ;  /* 0x000000ff0900720c */ /* 0x000fe20003f46270 */
[----:B------:R-:W-:Y:S01]  /*5800*/  IMAD.MOV R4, RZ, RZ, -R4 ;  /* 0x000000ffff047224 */ /* 0x000fe200078e0a04 */
[----:B0-----:R-:W-:Y:S01]  /*5810*/  IADD3 R6, R28, 0x19b, RZ ;  /* 0x0000019b1c067810 */ /* 0x001fe20007ffe0ff */
[----:B------:R-:W-:Y:S01]  /*5820*/  @!P6 IMAD.IADD R3, R3, 0x1, -R7 ;  /* 0x000000010303e824 */ /* 0x000fe200078e0a07 */
[----:B------:R-:W-:Y:S01]  /*5830*/  IABS R9, R9 ;  /* 0x0000000900097213 */ /* 0x000fe20000000000 */
[----:B------:R0:W-:Y:S01]  /*5840*/  STL [R1+0x674], R8 ;  /* 0x0006740801007387 */ /* 0x0001e20000100800 */
[----:B------:R-:W-:Y:S01]  /*5850*/  ISETP.GE.AND P3, PT, R6, RZ, PT ;  /* 0x000000ff0600720c */ /* 0x000fe20003f66270 */
[----:B------:R-:W-:Y:S01]  /*5860*/  IMAD R10, R7, R4, R10 ;  /* 0x00000004070a7224 */ /* 0x000fe200078e020a */
[----:B------:R-:W-:Y:S01]  /*5870*/  IABS R6, R6 ;  /* 0x0000000600067213 */ /* 0x000fe20000000000 */
[----:B------:R-:W-:Y:S01]  /*5880*/  IMAD.HI.U32 R4, R27, R9, RZ ;  /* 0x000000091b047227 */ /* 0x000fe200078e00ff */
[----:B------:R-:W-:-:S03]  /*5890*/  ISETP.GT.U32.AND P6, PT, R7, R3, PT ;  /* 0x000000030700720c */ /* 0x000fc60003fc4070 */
[----:B------:R-:W-:Y:S01]  /*58a0*/  @!P5 IMAD.IADD R11, R11, 0x1, -R7 ;  /* 0x000000010b0bd824 */ /* 0x000fe200078e0a07 */
[----:B------:R-:W-:Y:S01]  /*58b0*/  ISETP.GT.U32.AND P5, PT, R7, R10, PT ;  /* 0x0000000a0700720c */ /* 0x000fe20003fa4070 */
[----:B------:R-:W-:Y:S01]  /*58c0*/  IMAD.HI.U32 R2, R27, R6, RZ ;  /* 0x000000061b027227 */ /* 0x000fe200078e00ff */
[----:B0-----:R-:W-:-:S03]  /*58d0*/  IABS R8, R0 ;  /* 0x0000000000087213 */ /* 0x001fc60000000000 */
[----:B------:R-:W-:Y:S02]  /*58e0*/  IMAD.MOV R4, RZ, RZ, -R4 ;  /* 0x000000ffff047224 */ /* 0x000fe400078e0a04 */
[----:B------:R-:W-:-:S04]  /*58f0*/  IMAD.HI.U32 R5, R27, R8, RZ ;  /* 0x000000081b057227 */ /* 0x000fc800078e00ff */
[----:B------:R-:W-:Y:S02]  /*5900*/  IMAD.MOV R2, RZ, RZ, -R2 ;  /* 0x000000ffff027224 */ /* 0x000fe400078e0a02 */
[----:B------:R-:W-:Y:S02]  /*5910*/  IMAD.MOV R5, RZ, RZ, -R5 ;  /* 0x000000ffff057224 */ /* 0x000fe400078e0a05 */
[C---:B------:R-:W-:Y:S02]  /*5920*/  IMAD R9, R7.reuse, R4, R9 ;  /* 0x0000000407097224 */ /* 0x040fe400078e0209 */
[C---:B------:R-:W-:Y:S01]  /*5930*/  IMAD R6, R7.reuse, R2, R6 ;  /* 0x0000000207067224 */ /* 0x040fe200078e0206 */
[----:B------:R-:W-:Y:S01]  /*5940*/  IABS R2, R16 ;  /* 0x0000001000027213 */ /* 0x000fe20000000000 */
[----:B------:R-:W-:Y:S02]  /*5950*/  IMAD.MOV.U32 R12, RZ, RZ, R11 ;  /* 0x000000ffff0c7224 */ /* 0x000fe400078e000b */
[----:B------:R-:W-:Y:S01]  /*5960*/  IMAD R8, R7, R5, R8 ;  /* 0x0000000507087224 */ /* 0x000fe200078e0208 */
[----:B------:R-:W-:Y:S01]  /*5970*/  IADD3 R5, R28, 0x196, RZ ;  /* 0x000001961c057810 */ /* 0x000fe20007ffe0ff */
[--C-:B------:R-:W-:Y:S01]  /*5980*/  @!P6 IMAD.IADD R3, R3, 0x1, -R7.reuse ;  /* 0x000000010303e824 */ /* 0x100fe200078e0a07 */
[C---:B------:R-:W-:Y:S01]  /*5990*/  ISETP.GT.U32.AND P6, PT, R7.reuse, R9, PT ;  /* 0x000000090700720c */ /* 0x040fe20003fc4070 */
[----:B------:R-:W-:Y:S01]  /*59a0*/  @!P4 IMAD.MOV R12, RZ, RZ, -R12 ;  /* 0x000000ffff0cc224 */ /* 0x000fe200078e0a0c */
[C---:B------:R-:W-:Y:S01]  /*59b0*/  ISETP.GT.U32.AND P4, PT, R7.reuse, R6, PT ;  /* 0x000000060700720c */ /* 0x040fe20003f84070 */
[----:B------:R-:W-:Y:S01]  /*59c0*/  @!P5 IMAD.IADD R10, R10, 0x1, -R7 ;  /* 0x000000010a0ad824 */ /* 0x000fe200078e0a07 */
[----:B------:R-:W-:Y:S01]  /*59d0*/  ISETP.GT.U32.AND P5, PT, R7, R8, PT ;  /* 0x000000080700720c */ /* 0x000fe20003fa4070 */
[----:B------:R-:W-:Y:S01]  /*59e0*/  IMAD.MOV.U32 R11, RZ, RZ, R3 ;  /* 0x000000ffff0b7224 */ /* 0x000fe200078e0003 */
[----:B------:R0:W-:Y:S01]  /*59f0*/  STL [R1+0x670], R12 ;  /* 0x0006700c01007387 */ /* 0x0001e20000100800 */
[----:B------:R-:W-:Y:S01]  /*5a00*/  IMAD.HI.U32 R4, R27, R2, RZ ;  /* 0x000000021b047227 */ /* 0x000fe200078e00ff */
[----:B------:R-:W-:-:S03]  /*5a10*/  IABS R15, R5 ;  /* 0x00000005000f7213 */ /* 0x000fc60000000000 */
[----:B------:R-:W-:Y:S02]  /*5a20*/  IMAD.MOV R4, RZ, RZ, -R4 ;  /* 0x000000ffff047224 */ /* 0x000fe400078e0a04 */
[--C-:B------:R-:W-:Y:S02]  /*5a30*/  @!P6 IMAD.IADD R9, R9, 0x1, -R7.reuse ;  /* 0x000000010909e824 */ /* 0x100fe400078e0a07 */
[--C-:B------:R-:W-:Y:S01]  /*5a40*/  @!P4 IMAD.IADD R6, R6, 0x1, -R7.reuse ;  /* 0x000000010606c824 */ /* 0x100fe200078e0a07 */
[----:B0-----:R-:W-:Y:S01]  /*5a50*/  IABS R12, R13 ;  /* 0x0000000d000c7213 */ /* 0x001fe20000000000 */
[----:B------:R-:W-:Y:S01]  /*5a60*/  @!P5 IMAD.IADD R8, R8, 0x1, -R7 ;  /* 0x000000010808d824 */ /* 0x000fe200078e0a07 */
[C---:B------:R-:W-:Y:S01]  /*5a70*/  ISETP.GT.U32.AND P4, PT, R7.reuse, R10, PT ;  /* 0x0000000a0700720c */ /* 0x040fe20003f84070 */
[----:B------:R-:W-:Y:S01]  /*5a80*/  @!P1 IMAD.MOV R11, RZ, RZ, -R11 ;  /* 0x000000ffff0b9224 */ /* 0x000fe200078e0a0b */
[----:B------:R-:W-:Y:S01]  /*5a90*/  ISETP.GT.U32.AND P5, PT, R7, R9, PT ;  /* 0x000000090700720c */ /* 0x000fe20003fa4070 */
[----:B------:R-:W-:Y:S01]  /*5aa0*/  IMAD.HI.U32 R3, R27, R12, RZ ;  /* 0x0000000c1b037227 */ /* 0x000fe200078e00ff */
[----:B------:R-:W-:-:S02]  /*5ab0*/  ISETP.GT.U32.AND P1, PT, R7, R8, PT ;  /* 0x000000080700720c */ /* 0x000fc40003f24070 */
[C---:B------:R-:W-:Y:S01]  /*5ac0*/  ISETP.GT.U32.AND P6, PT, R7.reuse, R6, PT ;  /* 0x000000060700720c */ /* 0x040fe20003fc4070 */
[----:B------:R-:W-:Y:S01]  /*5ad0*/  IMAD.MOV R3, RZ, RZ, -R3 ;  /* 0x000000ffff037224 */ /* 0x000fe200078e0a03 */
[----:B------:R0:W-:Y:S01]  /*5ae0*/  STL [R1+0x66c], R11 ;  /* 0x00066c0b01007387 */ /* 0x0001e20000100800 */
[C---:B------:R-:W-:Y:S01]  /*5af0*/  IMAD R2, R7.reuse, R4, R2 ;  /* 0x0000000407027224 */ /* 0x040fe200078e0202 */
[C---:B------:R-:W-:Y:S01]  /*5b00*/  IADD3 R4, R28.reuse, 0x195, RZ ;  /* 0x000001951c047810 */ /* 0x040fe20007ffe0ff */
[C---:B------:R-:W-:Y:S01]  /*5b10*/  IMAD R12, R7.reuse, R3, R12 ;  /* 0x00000003070c7224 */ /* 0x040fe200078e020c */
[----:B------:R-:W-:Y:S01]  /*5b20*/  IADD3 R3, R28, 0x194, RZ ;  /* 0x000001941c037810 */ /* 0x000fe20007ffe0ff */
[--C-:B------:R-:W-:Y:S01]  /*5b30*/  @!P4 IMAD.IADD R10, R10, 0x1, -R7.reuse ;  /* 0x000000010a0ac824 */ /* 0x100fe200078e0a07 */
[----:B------:R-:W-:Y:S01]  /*5b40*/  ISETP.GT.U32.AND P4, PT, R7, R2, PT ;  /* 0x000000020700720c */ /* 0x000fe20003f84070 */
[--C-:B------:R-:W-:Y:S01]  /*5b50*/  @!P5 IMAD.IADD R9, R9, 0x1, -R7.reuse ;  /* 0x000000010909d824 */ /* 0x100fe200078e0a07 */
[----:B------:R-:W-:Y:S01]  /*5b60*/  ISETP.GT.U32.AND P5, PT, R7, R12, PT ;  /* 0x0000000c0700720c */ /* 0x000fe20003fa4070 */
[--C-:B------:R-:W-:Y:S01]  /*5b70*/  @!P1 IMAD.IADD R8, R8, 0x1, -R7.reuse ;  /* 0x0000000108089824 */ /* 0x100fe200078e0a07 */
[----:B------:R-:W-:Y:S01]  /*5b80*/  ISETP.GE.AND P1, PT, R16, RZ, PT ;  /* 0x000000ff1000720c */ /* 0x000fe20003f26270 */
[----:B------:R-:W-:Y:S01]  /*5b90*/  @!P6 IMAD.IADD R6, R6, 0x1, -R7 ;  /* 0x000000010606e824 */ /* 0x000fe200078e0a07 */
[----:B------:R-:W-:Y:S01]  /*5ba0*/  IABS R16, R3 ;  /* 0x0000000300107213 */ /* 0x000fe20000000000 */
[----:B0-----:R-:W-:Y:S01]  /*5bb0*/  IMAD.HI.U32 R11, R27, R15, RZ ;  /* 0x0000000f1b0b7227 */ /* 0x001fe200078e00ff */
[----:B------:R-:W-:-:S02]  /*5bc0*/  IABS R14, R4 ;  /* 0x00000004000e7213 */ /* 0x000fc40000000000 */
[----:B------:R-:W-:Y:S01]  /*5bd0*/  ISETP.GE.AND P6, PT, R0, RZ, PT ;  /* 0x000000ff0000720c */ /* 0x000fe20003fc6270 */
[----:B------:R-:W-:Y:S02]  /*5be0*/  IMAD.MOV.U32 R18, RZ, RZ, R10 ;  /* 0x000000ffff127224 */ /* 0x000fe400078e000a */
[--C-:B------:R-:W-:Y:S01]  /*5bf0*/  @!P4 IMAD.IADD R2, R2, 0x1, -R7.reuse ;  /* 0x000000010202c824 */ /* 0x100fe200078e0a07 */
[----:B------:R-:W-:Y:S01]  /*5c00*/  ISETP.GE.AND P4, PT, R13, RZ, PT ;  /* 0x000000ff0d00720c */ /* 0x000fe20003f86270 */
[----:B------:R-:W-:Y:S02]  /*5c10*/  @!P5 IMAD.IADD R12, R12, 0x1, -R7 ;  /* 0x000000010c0cd824 */ /* 0x000fe400078e0a07 */
[----:B------:R-:W-:Y:S02]  /*5c20*/  IMAD.MOV.U32 R13, RZ, RZ, R16 ;  /* 0x000000ffff0d7224 */ /* 0x000fe400078e0010 */
[----:B------:R-:W-:Y:S01]  /*5c30*/  IMAD.MOV R11, RZ, RZ, -R11 ;  /* 0x000000ffff0b7224 */ /* 0x000fe200078e0a0b */
[----:B------:R-:W-:Y:S01]  /*5c40*/  ISETP.GT.U32.AND P5, PT, R7, R12, PT ;  /* 0x0000000c0700720c */ /* 0x000fe20003fa4070 */
[----:B------:R-:W-:-:S04]  /*5c50*/  IMAD.HI.U32 R10, R27, R13, RZ ;  /* 0x0000000d1b0a7227 */ /* 0x000fc800078e00ff */
[----:B------:R-:W-:Y:S02]  /*5c60*/  IMAD.MOV.U32 R17, RZ, RZ, R6 ;  /* 0x000000ffff117224 */ /* 0x000fe400078e0006 */
[----:B------:R-:W-:Y:S01]  /*5c70*/  @!P0 IMAD.MOV R18, RZ, RZ, -R18 ;  /* 0x000000ffff128224 */ /* 0x000fe200078e0a12 */
[C---:B------:R-:W-:Y:S01]  /*5c80*/  ISETP.GT.U32.AND P0, PT, R7.reuse, R2, PT ;  /* 0x000000020700720c */ /* 0x040fe20003f04070 */
[----:B------:R-:W-:Y:S02]  /*5c90*/  IMAD.MOV R6, RZ, RZ, -R10 ;  /* 0x000000ffff067224 */ /* 0x000fe400078e0a0a */
[C---:B------:R-:W-:Y:S01]  /*5ca0*/  IMAD R15, R7.reuse, R11, R15 ;  /* 0x0000000b070f7224 */ /* 0x040fe200078e020f */
[----:B------:R0:W-:Y:S01]  /*5cb0*/  STL [R1+0x648], R18 ;  /* 0x0006481201007387 */ /* 0x0001e20000100800 */
[----:B------:R-:W-:Y:S02]  /*5cc0*/  IMAD R13, R7, R6, R13 ;  /* 0x00000006070d7224 */ /* 0x000fe400078e020d */
[----:B------:R-:W-:-:S04]  /*5cd0*/  IMAD.HI.U32 R0, R27, R14, RZ ;  /* 0x0000000e1b007227 */ /* 0x000fc800078e00ff */
[----:B------:R-:W-:Y:S01]  /*5ce0*/  @!P3 IMAD.MOV R17, RZ, RZ, -R17 ;  /* 0x000000ffff11b224 */ /* 0x000fe200078e0a11 */
[C---:B------:R-:W-:Y:S01]  /*5cf0*/  ISETP.GT.U32.AND P3, PT, R7.reuse, R15, PT ;  /* 0x0000000f0700720c */ /* 0x040fe20003f64070 */
[--C-:B------:R-:W-:Y:S01]  /*5d00*/  @!P5 IMAD.IADD R12, R12, 0x1, -R7.reuse ;  /* 0x000000010c0cd824 */ /* 0x100fe200078e0a07 */
[C---:B------:R-:W-:Y:S01]  /*5d10*/  ISETP.GT.U32.AND P5, PT, R7.reuse, R13, PT ;  /* 0x0000000d0700720c */ /* 0x040fe20003fa4070 */
[----:B------:R-:W-:Y:S01]  /*5d20*/  IMAD.MOV R0, RZ, RZ, -R0 ;  /* 0x000000ffff007224 */ /* 0x000fe200078e0a00 */
[----:B------:R-:W-:Y:S01]  /*5d30*/  STL [R1+0x64c], R17 ;  /* 0x00064c1101007387 */ /* 0x000fe20000100800 */
[----:B------:R-:W-:Y:S01]  /*5d40*/  @!P0 IMAD.IADD R2, R2, 0x1, -R7 ;  /* 0x0000000102028824 */ /* 0x000fe200078e0a07 */
[----:B------:R-:W-:Y:S01]  /*5d50*/  ISETP.GE.AND P0, PT, R4, RZ, PT ;  /* 0x000000ff0400720c */ /* 0x000fe20003f06270 */
[----:B------:R-:W-:Y:S01]  /*5d60*/  IMAD R14, R7, R0, R14 ;  /* 0x00000000070e7224 */ /* 0x000fe200078e020e */
[C---:B------:R-:W-:Y:S01]  /*5d70*/  IADD3 R4, R28.reuse, 0x192, RZ ;  /* 0x000001921c047810 */ /* 0x040fe20007ffe0ff */
[----:B------:R-:W-:Y:S01]  /*5d80*/  @!P2 IMAD.MOV R9, RZ, RZ, -R9 ;  /* 0x000000ffff09a224 */ /* 0x000fe200078e0a09 */
[----:B------:R-:W-:Y:S01]  /*5d90*/  ISETP.GE.AND P2, PT, R5, RZ, PT ;  /* 0x000000ff0500720c */ /* 0x000fe20003f46270 */
[----:B------:R-:W-:Y:S01]  /*5da0*/  @!P6 IMAD.MOV R8, RZ, RZ, -R8 ;  /* 0x000000ffff08e224 */ /* 0x000fe200078e0a08 */
[----:B------:R-:W-:Y:S01]  /*5db0*/  ISETP.GT.U32.AND P6, PT, R7, R14, PT ;  /* 0x0000000e0700720c */ /* 0x000fe20003fc4070 */
[----:B------:R-:W-:Y:S01]  /*5dc0*/  IMAD.MOV.U32 R5, RZ, RZ, R2 ;  /* 0x000000ffff057224 */ /* 0x000fe200078e0002 */
[C---:B------:R-:W-:Y:S01]  /*5dd0*/  IADD3 R0, R28.reuse, 0x193, RZ ;  /* 0x000001931c007810 */ /* 0x040fe20007ffe0ff */
[----:B------:R-:W-:Y:S01]  /*5de0*/  @!P3 IMAD.IADD R15, R15, 0x1, -R7 ;  /* 0x000000010f0fb824 */ /* 0x000fe200078e0a07 */
[----:B------:R-:W-:Y:S01]  /*5df0*/  ISETP.GE.AND P3, PT, R3, RZ, PT ;  /* 0x000000ff0300720c */ /* 0x000fe20003f66270 */
[----:B------:R-:W-:Y:S01]  /*5e00*/  @!P1 IMAD.MOV R5, RZ, RZ, -R5 ;  /* 0x000000ffff059224 */ /* 0x000fe200078e0a05 */
[----:B------:R-:W-:Y:S01]  /*5e10*/  IABS R3, R4 ;  /* 0x0000000400037213 */ /* 0x000fe20000000000 */
[--C-:B------:R-:W-:Y:S01]  /*5e20*/  @!P5 IMAD.IADD R13, R13, 0x1, -R7.reuse ;  /* 0x000000010d0dd824 */ /* 0x100fe200078e0a07 */
[----:B------:R-:W-:Y:S01]  /*5e30*/  STL [R1+0x650], R9 ;  /* 0x0006500901007387 */ /* 0x000fe20000100800 */
[----:B------:R-:W-:Y:S01]  /*5e40*/  IABS R10, R0 ;  /* 0x00000000000a7213 */ /* 0x000fe20000000000 */
[----:B0-----:R-:W-:Y:S01]  /*5e50*/  IMAD.MOV.U32 R18, RZ, RZ, R12 ;  /* 0x000000ffff127224 */ /* 0x001fe200078e000c */
[----:B------:R-:W-:Y:S01]  /*5e60*/  IADD3 R2, R28, 0x190, RZ ;  /* 0x000001901c027810 */ /* 0x000fe20007ffe0ff */
[----:B------:R0:W-:Y:S01]  /*5e70*/  STL [R1+0x654], R8 ;  /* 0x0006540801007387 */ /* 0x0001e20000100800 */
[C---:B------:R-:W-:Y:S01]  /*5e80*/  ISETP.GT.U32.AND P5, PT, R7.reuse, R13, PT ;  /* 0x0000000d0700720c */ /* 0x040fe20003fa4070 */
[----:B------:R-:W-:Y:S01]  /*5e90*/  @!P6 IMAD.IADD R14, R14, 0x1, -R7 ;  /* 0x000000010e0ee824 */ /* 0x000fe200078e0a07 */
[----:B------:R-:W-:Y:S01]  /*5ea0*/  ISETP.GT.U32.AND P6, PT, R7, R15, PT ;  /* 0x0000000f0700720c */ /* 0x000fe20003fc4070 */
[----:B------:R1:W-:Y:S01]  /*5eb0*/  STL [R1+0x658], R5 ;  /* 0x0006580501007387 */ /* 0x0003e20000100800 */
[----:B------:R-:W-:-:S02]  /*5ec0*/  IMAD.HI.U32 R6, R27, R10, RZ ;  /* 0x0000000a1b067227 */ /* 0x000fc400078e00ff */
[C---:B------:R-:W-:Y:S02]  /*5ed0*/  ISETP.GT.U32.AND P1, PT, R7.reuse, R14, PT ;  /* 0x0000000e0700720c */ /* 0x040fe40003f24070 */
[----:B------:R-:W-:Y:S01]  /*5ee0*/  IMAD.MOV R6, RZ, RZ, -R6 ;  /* 0x000000ffff067224 */ /* 0x000fe200078e0a06 */
[----:B0-----:R-:W-:Y:S01]  /*5ef0*/  IADD3 R8, R28, 0x191, RZ ;  /* 0x000001911c087810 */ /* 0x001fe20007ffe0ff */
[----:B------:R-:W-:Y:S02]  /*5f00*/  @!P4 IMAD.MOV R18, RZ, RZ, -R18 ;  /* 0x000000ffff12c224 */ /* 0x000fe400078e0a12 */
[----:B------:R-:W-:Y:S01]  /*5f10*/  IMAD R10, R7, R6, R10 ;  /* 0x00000006070a7224 */ /* 0x000fe200078e020a */
[----:B------:R-:W-:Y:S01]  /*5f20*/  IABS R11, R8 ;  /* 0x00000008000b7213 */ /* 0x000fe20000000000 */
[----:B-1----:R-:W-:Y:S01]  /*5f30*/  IMAD.HI.U32 R5, R27, R3, RZ ;  /* 0x000000031b057227 */ /* 0x002fe200078e00ff */
[----:B------:R-:W-:Y:S01]  /*5f40*/  IABS R6, R2 ;  /* 0x0000000200067213 */ /* 0x000fe20000000000 */
[----:B------:R-:W-:Y:S02]  /*5f50*/  STL [R1+0x5e0], R18 ;  /* 0x0005e01201007387 */ /* 0x000fe40000100800 */
[----:B------:R-:W-:-:S02]  /*5f60*/  IMAD.MOV R5, RZ, RZ, -R5 ;  /* 0x000000ffff057224 */ /* 0x000fc400078e0a05 */
[----:B------:R-:W-:Y:S02]  /*5f70*/  @!P5 IMAD.IADD R13, R13, 0x1, -R7 ;  /* 0x000000010d0dd824 */ /* 0x000fe400078e0a07 */
[----:B------:R-:W-:Y:S01]  /*5f80*/  IMAD R3, R7, R5, R3 ;  /* 0x0000000507037224 */ /* 0x000fe200078e0203 */
[----:B------:R-:W-:Y:S01]  /*5f90*/  IADD3 R5, R28, 0x18f, RZ ;  /* 0x0000018f1c057810 */ /* 0x000fe20007ffe0ff */
[--C-:B------:R-:W-:Y:S01]  /*5fa0*/  @!P6 IMAD.IADD R15, R15, 0x1, -R7.reuse ;  /* 0x000000010f0fe824 */ /* 0x100fe200078e0a07 */
[----:B------:R-:W-:Y:S01]  /*5fb0*/  ISETP.GT.U32.AND P6, PT, R7, R10, PT ;  /* 0x0000000a0700720c */ /* 0x000fe20003fc4070 */
[----:B------:R-:W-:Y:S01]  /*5fc0*/  IMAD.HI.U32 R16, R27, R11, RZ ;  /* 0x0000000b1b107227 */ /* 0x000fe200078e00ff */
[----:B------:R-:W-:Y:S02]  /*5fd0*/  ISETP.GT.U32.AND P5, PT, R7, R3, PT ;  /* 0x000000030700720c */ /* 0x000fe40003fa4070 */
[----:B------:R-:W-:Y:S01]  /*5fe0*/  IABS R9, R5 ;  /* 0x0000000500097213 */ /* 0x000fe20000000000 */
[----:B------:R-:W-:Y:S01]  /*5ff0*/  @!P1 IMAD.IADD R14, R14, 0x1, -R7 ;  /* 0x000000010e0e9824 */ /* 0x000fe200078e0a07 */
[----:B------:R-:W-:Y:S01]  /*6000*/  ISETP.GE.AND P1, PT, R0, RZ, PT ;  /* 0x000000ff0000720c */ /* 0x000fe20003f26270 */
[----:B------:R-:W-:-:S04]  /*6010*/  IMAD.HI.U32 R0, R27, R6, RZ ;  /* 0x000000061b007227 */ /* 0x000fc800078e00ff */
[----:B------:R-:W-:Y:S02]  /*6020*/  IMAD.MOV R16, RZ, RZ, -R16 ;  /* 0x000000ffff107224 */ /* 0x000fe400078e0a10 */
[--C-:B------:R-:W-:Y:S01]  /*6030*/  @!P6 IMAD.IADD R10, R10, 0x1, -R7.reuse ;  /* 0x000000010a0ae824 */ /* 0x100fe200078e0a07 */
[----:B------:R-:W-:Y:S01]  /*6040*/  ISETP.GE.AND P6, PT, R4, RZ, PT ;  /* 0x000000ff0400720c */ /* 0x000fe20003fc6270 */
[----:B------:R-:W-:Y:S01]  /*6050*/  @!P5 IMAD.IADD R3, R3, 0x1, -R7 ;  /* 0x000000010303d824 */ /* 0x000fe200078e0a07 */
[----:B------:R-:W-:Y:S01]  /*6060*/  IADD3 R4, R28, 0x18e, RZ ;  /* 0x0000018e1c047810 */ /* 0x000fe20007ffe0ff */
[----:B------:R-:W-:Y:S01]  /*6070*/  IMAD.HI.U32 R12, R27, R9, RZ ;  /* 0x000000091b0c7227 */ /* 0x000fe200078e00ff */
[C---:B------:R-:W-:Y:S02]  /*6080*/  ISETP.GT.U32.AND P4, PT, R7.reuse, R10, PT ;  /* 0x0000000a0700720c */ /* 0x040fe40003f84070 */
[----:B------:R-:W-:Y:S01]  /*6090*/  ISETP.GT.U32.AND P5, PT, R7, R3, PT ;  /* 0x000000030700720c */ /* 0x000fe20003fa4070 */
[----:B------:R-:W-:-:S02]  /*60a0*/  IMAD.MOV R0, RZ, RZ, -R0 ;  /* 0x000000ffff007224 */ /* 0x000fc400078e0a00 */
[C---:B------:R-:W-:Y:S02]  /*60b0*/  IMAD R11, R7.reuse, R16, R11 ;  /* 0x00000010070b7224 */ /* 0x040fe400078e020b */
[----:B------:R-:W-:Y:S02]  /*60c0*/  IMAD.MOV.U32 R17, RZ, RZ, R15 ;  /* 0x000000ffff117224 */ /* 0x000fe400078e000f */
[----:B------:R-:W-:Y:S02]  /*60d0*/  IMAD.MOV R12, RZ, RZ, -R12 ;  /* 0x000000ffff0c7224 */ /* 0x000fe400078e0a0c */
[C---:B------:R-:W-:Y:S01]  /*60e0*/  IMAD R6, R7.reuse, R0, R6 ;  /* 0x0000000007067224 */ /* 0x040fe200078e0206 */
[----:B------:R-:W-:Y:S01]  /*60f0*/  IABS R0, R4 ;  /* 0x0000000400007213 */ /* 0x000fe20000000000 */
[----:B------:R-:W-:Y:S01]  /*6100*/  @!P2 IMAD.MOV R17, RZ, RZ, -R17 ;  /* 0x000000ffff11a224 */ /* 0x000fe200078e0a11 */
[C---:B------:R-:W-:Y:S01]  /*6110*/  ISETP.GT.U32.AND P2, PT, R7.reuse, R11, PT ;  /* 0x0000000b0700720c */ /* 0x040fe20003f44070 */
[----:B------:R-:W-:Y:S01]  /*6120*/  @!P0 IMAD.MOV R14, RZ, RZ, -R14 ;  /* 0x000000ffff0e8224 */ /* 0x000fe200078e0a0e */
[----:B------:R-:W-:Y:S01]  /*6130*/  ISETP.GE.AND P0, PT, R8, RZ, PT ;  /* 0x000000ff0800720c */ /* 0x000fe20003f06270 */
[C---:B------:R-:W-:Y:S01]  /*6140*/  IMAD R8, R7.reuse, R12, R9 ;  /* 0x0000000c07087224 */ /* 0x040fe200078e0209 */
[----:B------:R-:W-:Y:S01]  /*6150*/  STL [R1+0x5e4], R17 ;  /* 0x0005e41101007387 */ /* 0x000fe20000100800 */
[----:B------:R-:W-:Y:S01]  /*6160*/  @!P3 IMAD.MOV R13, RZ, RZ, -R13 ;  /* 0x000000ffff0db224 */ /* 0x000fe200078e0a0d */
[----:B------:R-:W-:Y:S01]  /*6170*/  ISETP.GT.U32.AND P3, PT, R7, R6, PT ;  /* 0x000000060700720c */ /* 0x000fe20003f64070 */
[--C-:B------:R-:W-:Y:S01]  /*6180*/  @!P5 IMAD.IADD R3, R3, 0x1, -R7.reuse ;  /* 0x000000010303d824 */ /* 0x100fe200078e0a07 */
[----:B------:R-:W-:Y:S01]  /*6190*/  ISETP.GT.U32.AND P5, PT, R7, R8, PT ;  /* 0x000000080700720c */ /* 0x000fe20003fa4070 */
[--C-:B------:R-:W-:Y:S01]  /*61a0*/  @!P4 IMAD.IADD R10, R10, 0x1, -R7.reuse ;  /* 0x000000010a0ac824 */ /* 0x100fe200078e0a07 */
[----:B------:R-:W-:Y:S01]  /*61b0*/  ISETP.GE.AND P4, PT, R2, RZ, PT ;  /* 0x000000ff0200720c */ /* 0x000fe20003f86270 */
[----:B------:R-:W-:Y:S01]  /*61c0*/  IMAD.HI.U32 R9, R27, R0, RZ ;  /* 0x000000001b097227 */ /* 0x000fe200078e00ff */
[----:B------:R-:W-:Y:S01]  /*61d0*/  IADD3 R2, R28, 0x18d, RZ ;  /* 0x0000018d1c027810 */ /* 0x000fe20007ffe0ff */
[----:B------:R-:W-:Y:S02]  /*61e0*/  STL [R1+0x5f4], R14 ;  /* 0x0005f40e01007387 */ /* 0x000fe40000100800 */
[--C-:B------:R-:W-:Y:S01]  /*61f0*/  @!P2 IMAD.IADD R11, R11, 0x1, -R7.reuse ;  /* 0x000000010b0ba824 */ /* 0x100fe200078e0a07 */
[----:B------:R-:W-:Y:S01]  /*6200*/  ISETP.GE.AND P2, PT, R5, RZ, PT ;  /* 0x000000ff0500720c */ /* 0x000fe20003f46270 */
[----:B------:R-:W-:Y:S01]  /*6210*/  IMAD.MOV.U32 R12, RZ, RZ, R10 ;  /* 0x000000ffff0c7224 */ /* 0x000fe200078e000a */
[----:B------:R-:W-:Y:S01]  /*6220*/  IABS R10, R2 ;  /* 0x00000002000a7213 */ /* 0x000fe20000000000 */
[--C-:B------:R-:W-:Y:S01]  /*6230*/  @!P3 IMAD.IADD R6, R6, 0x1, -R7.reuse ;  /* 0x000000010606b824 */ /* 0x100fe200078e0a07 */
[C---:B------:R-:W-:Y:S01]  /*6240*/  ISETP.GT.U32.AND P3, PT, R7.reuse, R11, PT ;  /* 0x0000000b0700720c */ /* 0x040fe20003f64070 */
[----:B------:R-:W-:Y:S01]  /*6250*/  @!P1 IMAD.MOV R12, RZ, RZ, -R12 ;  /* 0x000000ffff0c9224 */ /* 0x000fe200078e0a0c */
[----:B------:R-:W-:Y:S01]  /*6260*/  STL [R1+0x638], R13 ;  /* 0x0006380d01007387 */ /* 0x000fe20000100800 */
[----:B------:R-:W-:Y:S01]  /*6270*/  @!P5 IMAD.IADD R8, R8, 0x1, -R7 ;  /* 0x000000010808d824 */ /* 0x000fe200078e0a07 */
[----:B------:R-:W-:Y:S01]  /*6280*/  ISETP.GT.U32.AND P1, PT, R7, R6, PT ;  /* 0x000000060700720c */ /* 0x000fe20003f24070 */
[----:B------:R-:W-:Y:S01]  /*6290*/  IMAD.MOV R9, RZ, RZ, -R9 ;  /* 0x000000ffff097224 */ /* 0x000fe200078e0a09 */
[----:B------:R0:W-:Y:S01]  /*62a0*/  STL [R1+0x63c], R12 ;  /* 0x00063c0c01007387 */ /* 0x0001e20000100800 */
[----:B------:R-:W-:-:S02]  /*62b0*/  IADD3 R5, R28, 0x18c, RZ ;  /* 0x0000018c1c057810 */ /* 0x000fc40007ffe0ff */
[C---:B------:R-:W-:Y:S01]  /*62c0*/  ISETP.GT.U32.AND P5, PT, R7.reuse, R8, PT ;  /* 0x000000080700720c */ /* 0x040fe20003fa4070 */
[----:B------:R-:W-:Y:S01]  /*62d0*/  IMAD R0, R7, R9, R0 ;  /* 0x0000000907007224 */ /* 0x000fe200078e0200 */
[----:B------:R-:W-:Y:S02]  /*62e0*/  IABS R9, R5 ;  /* 0x0000000500097213 */ /* 0x000fe40000000000 */
[----:B------:R-:W-:Y:S02]  /*62f0*/  @!P3 IMAD.IADD R11, R11, 0x1, -R7 ;  /* 0x000000010b0bb824 */ /* 0x000fe400078e0a07 */
[----:B------:R-:W-:Y:S01]  /*6300*/  ISETP.GT.U32.AND P3, PT, R7, R0, PT ;  /* 0x000000000700720c */ /* 0x000fe20003f64070 */
[----:B0-----:R-:W-:Y:S02]  /*6310*/  IMAD.MOV.U32 R12, RZ, RZ, R3 ;  /* 0x000000ffff0c7224 */ /* 0x001fe400078e0003 */
[----:B------:R-:W-:-:S04]  /*6320*/  IMAD.HI.U32 R3, R27, R10, RZ ;  /* 0x0000000a1b037227 */ /* 0x000fc800078e00ff */
[----:B------:R-:W-:Y:S02]  /*6330*/  IMAD.MOV R3, RZ, RZ, -R3 ;  /* 0x000000ffff037224 */ /* 0x000fe400078e0a03 */
[----:B------:R-:W-:Y:S02]  /*6340*/  @!P5 IMAD.IADD R8, R8, 0x1, -R7 ;  /* 0x000000010808d824 */ /* 0x000fe400078e0a07 */
[C---:B------:R-:W-:Y:S01]  /*6350*/  IMAD R10, R7.reuse, R3, R10 ;  /* 0x00000003070a7224 */ /* 0x040fe200078e020a */
[----:B------:R-:W-:Y:S01]  /*6360*/  IADD3 R3, R28, 0x18a, RZ ;  /* 0x0000018a1c037810 */ /* 0x000fe20007ffe0ff */
[----:B------:R-:W-:Y:S02]  /*6370*/  IMAD.MOV.U32 R14, RZ, RZ, R11 ;  /* 0x000000ffff0e7224 */ /* 0x000fe400078e000b */
[--C-:B------:R-:W-:Y:S01]  /*6380*/  @!P3 IMAD.IADD R0, R0, 0x1, -R7.reuse ;  /* 0x000000010000b824 */ /* 0x100fe200078e0a07 */
[C---:B------:R-:W-:Y:S01]  /*6390*/  ISETP.GT.U32.AND P5, PT, R7.reuse, R10, PT ;  /* 0x0000000a0700720c */ /* 0x040fe20003fa4070 */
[----:B------:R-:W-:Y:S01]  /*63a0*/  @!P1 IMAD.IADD R6, R6, 0x1, -R7 ;  /* 0x0000000106069824 */ /* 0x000fe200078e0a07 */
[----:B------:R-:W-:Y:S01]  /*63b0*/  ISETP.GE.AND P1, PT, R2, RZ, PT ;  /* 0x000000ff0200720c */ /* 0x000fe20003f26270 */
[----:B------:R-:W-:Y:S01]  /*63c0*/  @!P6 IMAD.MOV R12, RZ, RZ, -R12 ;  /* 0x000000ffff0ce224 */ /* 0x000fe200078e0a0c */
[----:B------:R-:W-:Y:S01]  /*63d0*/  IADD3 R2, R28, 0x18b, RZ ;  /* 0x0000018b1c027810 */ /* 0x000fe20007ffe0ff */
[----:B------:R-:W-:Y:S01]  /*63e0*/  @!P0 IMAD.MOV R14, RZ, RZ, -R14 ;  /* 0x000000ffff0e8224 */ /* 0x000fe200078e0a0e */
[----:B------:R-:W-:Y:S01]  /*63f0*/  ISETP.GT.U32.AND P0, PT, R7, R0, PT ;  /* 0x000000000700720c */ /* 0x000fe20003f04070 */
[----:B------:R-:W-:Y:S01]  /*6400*/  IMAD.HI.U32 R13, R27, R9, RZ ;  /* 0x000000091b0d7227 */ /* 0x000fe200078e00ff */
[----:B------:R-:W-:Y:S01]  /*6410*/  ISETP.GE.AND P6, PT, R4, RZ, PT ;  /* 0x000000ff0400720c */ /* 0x000fe20003fc6270 */
[----:B------:R0:W-:Y:S01]  /*6420*/  STL [R1+0x644], R12 ;  /* 0x0006440c01007387 */ /* 0x0001e20000100800 */
[----:B------:R-:W-:Y:S01]  /*6430*/  IABS R4, R2 ;  /* 0x0000000200047213 */ /* 0x000fe20000000000 */
[----:B------:R-:W-:Y:S01]  /*6440*/  IMAD.MOV R13, RZ, RZ, -R13 ;  /* 0x000000ffff0d7224 */ /* 0x000fe200078e0a0d */
[----:B------:R-:W-:Y:S01]  /*6450*/  ISETP.GE.AND P3, PT, R5, RZ, PT ;  /* 0x000000ff0500720c */ /* 0x000fe20003f66270 */
[----:B------:R-:W-:Y:S01]  /*6460*/  @!P5 IMAD.IADD R10, R10, 0x1, -R7 ;  /* 0x000000010a0ad824 */ /* 0x000fe200078e0a07 */
[----:B------:R-:W-:Y:S01]  /*6470*/  STL [R1+0x640], R14 ;  /* 0x0006400e01007387 */ /* 0x000fe20000100800 */
[----:B------:R-:W-:-:S03]  /*6480*/  IMAD.HI.U32 R5, R27, R4, RZ ;  /* 0x000000041b057227 */ /* 0x000fc600078e00ff */
[C---:B------:R-:W-:Y:S01]  /*6490*/  ISETP.GT.U32.AND P5, PT, R7.reuse, R10, PT ;  /* 0x0000000a0700720c */ /* 0x040fe20003fa4070 */
[----:B------:R-:W-:Y:S01]  /*64a0*/  IMAD.MOV.U32 R11, RZ, RZ, R6 ;  /* 0x000000ffff0b7224 */ /* 0x000fe200078e0006 */
[----:B0-----:R-:W-:Y:S01]  /*64b0*/  IABS R12, R3 ;  /* 0x00000003000c7213 */ /* 0x001fe20000000000 */
[----:B------:R-:W-:Y:S02]  /*64c0*/  IMAD R9, R7, R13, R9 ;  /* 0x0000000d07097224 */ /* 0x000fe400078e0209 */
[----:B------:R-:W-:Y:S02]  /*64d0*/  IMAD.MOV R5, RZ, RZ, -R5 ;  /* 0x000000ffff057224 */ /* 0x000fe400078e0a05 */
[----:B------:R-:W-:-:S04]  /*64e0*/  IMAD.HI.U32 R6, R27, R12, RZ ;  /* 0x0000000c1b067227 */ /* 0x000fc800078e00ff */
[----:B------:R-:W-:Y:S02]  /*64f0*/  IMAD.MOV R6, RZ, RZ, -R6 ;  /* 0x000000ffff067224 */ /* 0x000fe400078e0a06 */
[----:B------:R-:W-:Y:S01]  /*6500*/  @!P0 IMAD.IADD R0, R0, 0x1, -R7 ;  /* 0x0000000100008824 */ /* 0x000fe200078e0a07 */
[----:B------:R-:W-:Y:S01]  /*6510*/  ISETP.GE.AND P0, PT, R3, RZ, PT ;  /* 0x000000ff0300720c */ /* 0x000fe20003f06270 */
[----:B------:R-:W-:Y:S01]  /*6520*/  @!P4 IMAD.MOV R11, RZ, RZ, -R11 ;  /* 0x000000ffff0bc224 */ /* 0x000fe200078e0a0b */
[C---:B------:R-:W-:Y:S01]  /*6530*/  ISETP.GT.U32.AND P4, PT, R7.reuse, R9, PT ;  /* 0x000000090700720c */ /* 0x040fe20003f84070 */
[C---:B------:R-:W-:Y:S02]  /*6540*/  IMAD R4, R7.reuse, R5, R4 ;  /* 0x0000000507047224 */ /* 0x040fe400078e0204 */
[C---:B------:R-:W-:Y:S01]  /*6550*/  IMAD R12, R7.reuse, R6, R12 ;  /* 0x00000006070c7224 */ /* 0x040fe200078e020c */
[----:B------:R0:W-:Y:S01]  /*6560*/  STL [R1+0x61c], R11 ;  /* 0x00061c0b01007387 */ /* 0x0001e20000100800 */
[----:B------:R-:W-:Y:S01]  /*6570*/  IMAD.MOV.U32 R13, RZ, RZ, R0 ;  /* 0x000000ffff0d7224 */ /* 0x000fe200078e0000 */
[----:B------:R-:W-:Y:S01]  /*6580*/  IADD3 R6, R28, 0x188, RZ ;  /* 0x000001881c067810 */ /* 0x000fe20007ffe0ff */
[----:B------:R-:W-:Y:S01]  /*6590*/  @!P5 IMAD.IADD R10, R10, 0x1, -R7 ;  /* 0x000000010a0ad824 */ /* 0x000fe200078e0a07 */
[C---:B------:R-:W-:Y:S01]  /*65a0*/  ISETP.GT.U32.AND P5, PT, R7.reuse, R4, PT ;  /* 0x000000040700720c */ /* 0x040fe20003fa4070 */
[----:B------:R-:W-:Y:S01]  /*65b0*/  @!P6 IMAD.MOV R13, RZ, RZ, -R13 ;  /* 0x000000ffff0de224 */ /* 0x000fe200078e0a0d */
[----:B------:R-:W-:Y:S01]  /*65c0*/  ISETP.GT.U32.AND P6, PT, R7, R12, PT ;  /* 0x0000000c0700720c */ /* 0x000fe20003fc4070 */
[----:B------:R-:W-:Y:S01]  /*65d0*/  @!P2 IMAD.MOV R8, RZ, RZ, -R8 ;  /* 0x000000ffff08a224 */ /* 0x000fe200078e0a08 */
[----:B------:R-:W-:Y:S01]  /*65e0*/  ISETP.GE.AND P2, PT, R2, RZ, PT ;  /* 0x000000ff0200720c */ /* 0x000fe20003f46270 */
[----:B------:R-:W-:Y:S01]  /*65f0*/  @!P4 IMAD.IADD R9, R9, 0x1, -R7 ;  /* 0x000000010909c824 */ /* 0x000fe200078e0a07 */
[----:B------:R-:W-:Y:S01]  /*6600*/  IADD3 R2, R28, 0x187, RZ ;  /* 0x000001871c027810 */ /* 0x000fe20007ffe0ff */
[----:B0-----:R-:W-:Y:S01]  /*6610*/  IMAD.MOV.U32 R11, RZ, RZ, R10 ;  /* 0x000000ffff0b7224 */ /* 0x001fe200078e000a */
[----:B------:R0:W-:Y:S01]  /*6620*/  STL [R1+0x620], R8 ;  /* 0x0006200801007387 */ /* 0x0001e20000100800 */
[----:B------:R-:W-:-:S02]  /*6630*/  IABS R5, R6 ;  /* 0x0000000600057213 */ /* 0x000fc40000000000 */
[C---:B------:R-:W-:Y:S01]  /*6640*/  ISETP.GT.U32.AND P4, PT, R7.reuse, R9, PT ;  /* 0x000000090700720c */ /* 0x040fe20003f84070 */
[----:B------:R-:W-:Y:S01]  /*6650*/  @!P1 IMAD.MOV R11, RZ, RZ, -R11 ;  /* 0x000000ffff0b9224 */ /* 0x000fe200078e0a0b */
[----:B------:R-:W-:Y:S01]  /*6660*/  IABS R0, R2 ;  /* 0x0000000200007213 */ /* 0x000fe20000000000 */
[--C-:B------:R-:W-:Y:S01]  /*6670*/  @!P5 IMAD.IADD R4, R4, 0x1, -R7.reuse ;  /* 0x000000010404d824 */ /* 0x100fe200078e0a07 */
[----:B------:R-:W-:Y:S01]  /*6680*/  STL [R1+0x634], R13 ;  /* 0x0006340d01007387 */ /* 0x000fe20000100800 */
[----:B------:R-:W-:Y:S01]  /*6690*/  @!P6 IMAD.IADD R12, R12, 0x1, -R7 ;  /* 0x000000010c0ce824 */ /* 0x000fe200078e0a07 */
[----:B0-----:R-:W-:Y:S02]  /*66a0*/  IADD3 R8, R28, 0x189, RZ ;  /* 0x000001891c087810 */ /* 0x001fe40007ffe0ff */
[----:B------:R0:W-:Y:S01]  /*66b0*/  STL [R1+0x630], R11 ;  /* 0x0006300b01007387 */ /* 0x0001e20000100800 */
[----:B------:R-:W-:Y:S02]  /*66c0*/  ISETP.GT.U32.AND P5, PT, R7, R4, PT ;  /* 0x000000040700720c */ /* 0x000fe40003fa4070 */
[----:B------:R-:W-:-:S02]  /*66d0*/  IABS R3, R8 ;  /* 0x0000000800037213 */ /* 0x000fc40000000000 */
[----:B------:R-:W-:Y:S01]  /*66e0*/  ISETP.GT.U32.AND P6, PT, R7, R12, PT ;  /* 0x0000000c0700720c */ /* 0x000fe20003fc4070 */
[----:B------:R-:W-:Y:S01]  /*66f0*/  @!P4 IMAD.IADD R9, R9, 0x1, -R7 ;  /* 0x000000010909c824 */ /* 0x000fe200078e0a07 */
[----:B------:R-:W-:Y:S01]  /*6700*/  ISETP.GE.AND P4, PT, R6, RZ, PT ;  /* 0x000000ff0600720c */ /* 0x000fe20003f86270 */
[----:B------:R-:W-:Y:S01]  /*6710*/  IMAD.HI.U32 R10, R27, R3, RZ ;  /* 0x000000031b0a7227 */ /* 0x000fe200078e00ff */
[----:B------:R-:W-:-:S03]  /*6720*/  ISETP.GE.AND P1, PT, R8, RZ, PT ;  /* 0x000000ff0800720c */ /* 0x000fc60003f26270 */
[----:B------:R-:W-:Y:S02]  /*6730*/  IMAD.MOV R10, RZ, RZ, -R10 ;  /* 0x000000ffff0a7224 */ /* 0x000fe400078e0a0a */
[----:B------:R-:W-:-:S04]  /*6740*/  IMAD.HI.U32 R6, R27, R5, RZ ;  /* 0x000000051b067227 */ /* 0x000fc800078e00ff */
[----:B------:R-:W-:-:S04]  /*6750*/  IMAD.HI.U32 R8, R27, R0, RZ ;  /* 0x000000001b087227 */ /* 0x000fc800078e00ff */
[----:B0-----:R-:W-:Y:S02]  /*6760*/  IMAD.MOV.U32 R11, RZ, RZ, R9 ;  /* 0x000000ffff0b7224 */ /* 0x001fe400078e0009 */
[C---:B------:R-:W-:Y:S02]  /*6770*/  IMAD R3, R7.reuse, R10, R3 ;  /* 0x0000000a07037224 */ /* 0x040fe400078e0203 */
[----:B------:R-:W-:Y:S02]  /*6780*/  IMAD.MOV R6, RZ, RZ, -R6 ;  /* 0x000000ffff067224 */ /* 0x000fe400078e0a06 */
[--C-:B------:R-:W-:Y:S01]  /*6790*/  @!P5 IMAD.IADD R4, R4, 0x1, -R7.reuse ;  /* 0x000000010404d824 */ /* 0x100fe200078e0a07 */
[----:B------:R-:W-:Y:S01]  /*67a0*/  ISETP.GT.U32.AND P5, PT, R7, R3, PT ;  /* 0x000000030700720c */ /* 0x000fe20003fa4070 */
[----:B------:R-:W-:Y:S02]  /*67b0*/  IMAD.MOV R8, RZ, RZ, -R8 ;  /* 0x000000ffff087224 */ /* 0x000fe400078e0a08 */
[----:B------:R-:W-:-:S02]  /*67c0*/  @!P6 IMAD.IADD R12, R12, 0x1, -R7 ;  /* 0x000000010c0ce824 */ /* 0x000fc400078e0a07 */
[----:B------:R-:W-:Y:S01]  /*67d0*/  @!P3 IMAD.MOV R11, RZ, RZ, -R11 ;  /* 0x000000ffff0bb224 */ /* 0x000fe200078e0a0b */
[----:B------:R-:W-:Y:S01]  /*67e0*/  ISETP.GE.AND P3, PT, R2, RZ, PT ;  /* 0x000000ff0200720c */ /* 0x000fe20003f66270 */
[C---:B------:R-:W-:Y:S01]  /*67f0*/  IMAD R2, R7.reuse, R6, R5 ;  /* 0x0000000607027224 */ /* 0x040fe200078e0205 */
[C---:B------:R-:W-:Y:S01]  /*6800*/  IADD3 R6, R28.reuse, 0x183, RZ ;  /* 0x000001831c067810 */ /* 0x040fe20007ffe0ff */
[----:B------:R-:W-:Y:S01]  /*6810*/  IMAD.MOV.U32 R9, RZ, RZ, R4 ;  /* 0x000000ffff097224 */ /* 0x000fe200078e0004 */
[C---:B------:R-:W-:Y:S01]  /*6820*/  IADD3 R4, R28.reuse, 0x185, RZ ;  /* 0x000001851c047810 */ /* 0x040fe20007ffe0ff */
[C---:B------:R-:W-:Y:S01]  /*6830*/  IMAD R0, R7.reuse, R8, R0 ;  /* 0x0000000807007224 */ /* 0x040fe200078e0200 */
[----:B------:R-:W-:Y:S01]  /*6840*/  IADD3 R8, R28, 0x186, RZ ;  /* 0x000001861c087810 */ /* 0x000fe20007ffe0ff */
[----:B------:R-:W-:Y:S01]  /*6850*/  IMAD.MOV.U32 R14, RZ, RZ, R12 ;  /* 0x000000ffff0e7224 */ /* 0x000fe200078e000c */
[----:B------:R0:W-:Y:S01]  /*6860*/  STL [R1+0x628], R11 ;  /* 0x0006280b01007387 */ /* 0x0001e20000100800 */
[----:B------:R-:W-:Y:S01]  /*6870*/  @!P2 IMAD.MOV R9, RZ, RZ, -R9 ;  /* 0x000000ffff09a224 */ /* 0x000fe200078e0a09 */
[C---:B------:R-:W-:Y:S01]  /*6880*/  ISETP.GT.U32.AND P2, PT, R7.reuse, R2, PT ;  /* 0x000000020700720c */ /* 0x040fe20003f44070 */
[----:B------:R-:W-:Y:S01]  /*6890*/  @!P0 IMAD.MOV R14, RZ, RZ, -R14 ;  /* 0x000000ffff0e8224 */ /* 0x000fe200078e0a0e */
[----:B------:R-:W-:Y:S01]  /*68a0*/  ISETP.GT.U32.AND P0, PT, R7, R0, PT ;  /* 0x000000000700720c */ /* 0x000fe20003f04070 */
[----:B------:R-:W-:Y:S01]  /*68b0*/  @!P5 IMAD.IADD R3, R3, 0x1, -R7 ;  /* 0x000000010303d824 */ /* 0x000fe200078e0a07 */
[----:B------:R-:W-:Y:S01]  /*68c0*/  ISETP.GE.AND P6, PT, R8, RZ, PT ;  /* 0x000000ff0800720c */ /* 0x000fe20003fc6270 */
[----:B------:R1:W-:Y:S01]  /*68d0*/  STL [R1+0x62c], R9 ;  /* 0x00062c0901007387 */ /* 0x0003e20000100800 */
[----:B------:R-:W-:-:S02]  /*68e0*/  IABS R8, R8 ;  /* 0x0000000800087213 */ /* 0x000fc40000000000 */
[----:B------:R-:W-:Y:S01]  /*68f0*/  ISETP.GT.U32.AND P5, PT, R7, R3, PT ;  /* 0x000000030700720c */ /* 0x000fe20003fa4070 */
[----:B------:R2:W-:Y:S01]  /*6900*/  STL [R1+0x624], R14 ;  /* 0x0006240e01007387 */ /* 0x0005e20000100800 */
[----:B0-----:R-:W-:Y:S01]  /*6910*/  IABS R11, R6 ;  /* 0x00000006000b7213 */ /* 0x001fe20000000000 */
[----:B------:R-:W-:Y:S01]  /*6920*/  IMAD.HI.U32 R12, R27, R8, RZ ;  /* 0x000000081b0c7227 */ /* 0x000fe200078e00ff */
[----:B------:R-:W-:-:S03]  /*6930*/  IADD3 R5, R28, 0x184, RZ ;  /* 0x000001841c057810 */ /* 0x000fc60007ffe0ff */
[--C-:B------:R-:W-:Y:S01]  /*6940*/  @!P2 IMAD.IADD R2, R2, 0x1, -R7.reuse ;  /* 0x000000010202a824 */ /* 0x100fe200078e0a07 */
[----:B-1----:R-:W-:Y:S01]  /*6950*/  IABS R9, R4 ;  /* 0x0000000400097213 */ /* 0x002fe20000000000 */
[----:B------:R-:W-:Y:S01]  /*6960*/  @!P0 IMAD.IADD R0, R0, 0x1, -R7 ;  /* 0x0000000100008824 */ /* 0x000fe200078e0a07 */
[----:B------:R-:W-:Y:S01]  /*6970*/  IABS R10, R5 ;  /* 0x00000005000a7213 */ /* 0x000fe20000000000 */
[----:B------:R-:W-:Y:S01]  /*6980*/  IMAD.MOV R12, RZ, RZ, -R12 ;  /* 0x000000ffff0c7224 */ /* 0x000fe200078e0a0c */
[----:B------:R-:W-:Y:S01]  /*6990*/  ISETP.GT.U32.AND P2, PT, R7, R2, PT ;  /* 0x000000020700720c */ /* 0x000fe20003f44070 */
[----:B------:R-:W-:Y:S01]  /*69a0*/  IMAD.HI.U32 R13, R27, R9, RZ ;  /* 0x000000091b0d7227 */ /* 0x000fe200078e00ff */
[----:B------:R-:W-:-:S03]  /*69b0*/  ISETP.GT.U32.AND P0, PT, R7, R0, PT ;  /* 0x000000000700720c */ /* 0x000fc60003f04070 */
[----:B------:R-:W-:Y:S01]  /*69c0*/  @!P5 IMAD.IADD R3, R3, 0x1, -R7 ;  /* 0x000000010303d824 */ /* 0x000fe200078e0a07 */
[----:B------:R-:W-:Y:S01]  /*69d0*/  ISETP.GE.AND P5, PT, R4, RZ, PT ;  /* 0x000000ff0400720c */ /* 0x000fe20003fa6270 */
[----:B------:R-:W-:Y:S02]  /*69e0*/  IMAD.MOV R13, RZ, RZ, -R13 ;  /* 0x000000ffff0d7224 */ /* 0x000fe400078e0a0d */
[----:B------:R-:W-:Y:S02]  /*69f0*/  IMAD R8, R7, R12, R8 ;  /* 0x0000000c07087224 */ /* 0x000fe400078e0208 */
[----:B------:R-:W-:-:S04]  /*6a00*/  IMAD.HI.U32 R4, R27, R11, RZ ;  /* 0x0000000b1b047227 */ /* 0x000fc800078e00ff */
[C---:B------:R-:W-:Y:S02]  /*6a10*/  IMAD R13, R7.reuse, R13, R9 ;  /* 0x0000000d070d7224 */ /* 0x040fe400078e0209 */
[----:B------:R-:W-:Y:S01]  /*6a20*/  @!P2 IMAD.IADD R2, R2, 0x1, -R7 ;  /* 0x000000010202a824 */ /* 0x000fe200078e0a07 */
[C---:B------:R-:W-:Y:S01]  /*6a30*/  ISETP.GT.U32.AND P2, PT, R7.reuse, R8, PT ;  /* 0x000000080700720c */ /* 0x040fe20003f44070 */
[----:B------:R-:W-:Y:S02]  /*6a40*/  IMAD.MOV.U32 R16, RZ, RZ, R3 ;  /* 0x000000ffff107224 */ /* 0x000fe400078e0003 */
[----:B------:R-:W-:Y:S01]  /*6a50*/  IMAD.MOV R3, RZ, RZ, -R4 ;  /* 0x000000ffff037224 */ /* 0x000fe200078e0a04 */
[----:B------:R-:W-:Y:S01]  /*6a60*/  IADD3 R4, R28, 0x180, RZ ;  /* 0x000001801c047810 */ /* 0x000fe20007ffe0ff */
[----:B------:R-:W-:Y:S02]  /*6a70*/  @!P0 IMAD.IADD R0, R0, 0x1, -R7 ;  /* 0x0000000100008824 */ /* 0x000fe400078e0a07 */
[----:B------:R-:W-:Y:S01]  /*6a80*/  @!P1 IMAD.MOV R16, RZ, RZ, -R16 ;  /* 0x000000ffff109224 */ /* 0x000fe200078e0a10 */
[C---:B------:R-:W-:Y:S01]  /*6a90*/  ISETP.GT.U32.AND P1, PT, R7.reuse, R13, PT ;  /* 0x0000000d0700720c */ /* 0x040fe20003f24070 */
[C---:B------:R-:W-:Y:S01]  /*6aa0*/  IMAD R11, R7.reuse, R3, R11 ;  /* 0x00000003070b7224 */ /* 0x040fe200078e020b */
[C---:B------:R-:W-:Y:S01]  /*6ab0*/  IADD3 R3, R28.reuse, 0x181, RZ ;  /* 0x000001811c037810 */ /* 0x040fe20007ffe0ff */
[----:B------:R-:W-:Y:S01]  /*6ac0*/  IMAD.MOV.U32 R12, RZ, RZ, R0 ;  /* 0x000000ffff0c7224 */ /* 0x000fe200078e0000 */
[----:B------:R0:W-:Y:S01]  /*6ad0*/  STL [R1+0x618], R16 ;  /* 0x0006181001007387 */ /* 0x0001e20000100800 */
[----:B------:R-:W-:Y:S01]  /*6ae0*/  IMAD.MOV.U32 R15, RZ, RZ, R2 ;  /* 0x000000ffff0f7224 */ /* 0x000fe200078e0002 */
[----:B------:R-:W-:Y:S01]  /*6af0*/  IADD3 R2, R28, 0x182, RZ ;  /* 0x000001821c027810 */ /* 0x000fe20007ffe0ff */
[----:B------:R-:W-:Y:S01]  /*6b00*/  @!P3 IMAD.MOV R12, RZ, RZ, -R12 ;  /* 0x000000ffff0cb224 */ /* 0x000fe200078e0a0c */
[----:B------:R-:W-:Y:S01]  /*6b10*/  ISETP.GT.U32.AND P3, PT, R7, R11, PT ;  /* 0x0000000b0700720c */ /* 0x000fe20003f64070 */
[----:B------:R-:W-:Y:S01]  /*6b20*/  @!P2 IMAD.IADD R8, R8, 0x1, -R7 ;  /* 0x000000010808a824 */ /* 0x000fe200078e0a07 */
[----:B------:R-:W-:Y:S01]  /*6b30*/  IABS R9, R2 ;  /* 0x0000000200097213 */ /* 0x000fe20000000000 */
[----:B--2---:R-:W-:Y:S01]  /*6b40*/  IMAD.HI.U32 R14, R27, R10, RZ ;  /* 0x0000000a1b0e7227 */ /* 0x004fe200078e00ff */
[----:B------:R-:W-:-:S02]  /*6b50*/  IABS R0, R3 ;  /* 0x0000000300007213 */ /* 0x000fc40000000000 */
[----:B------:R-:W-:Y:S01]  /*6b60*/  ISETP.GT.U32.AND P2, PT, R7, R8, PT ;  /* 0x000000080700720c */ /* 0x000fe20003f44070 */
[----:B------:R-:W-:Y:S01]  /*6b70*/  @!P4 IMAD.MOV R15, RZ, RZ, -R15 ;  /* 0x000000ffff0fc224 */ /* 0x000fe200078e0a0f */
[----:B------:R-:W-:Y:S01]  /*6b80*/  ISETP.GE.AND P4, PT, R5, RZ, PT ;  /* 0x000000ff0500720c */ /* 0x000fe20003f86270 */
[--C-:B------:R-:W-:Y:S01]  /*6b90*/  @!P1 IMAD.IADD R13, R13, 0x1, -R7.reuse ;  /* 0x000000010d0d9824 */ /* 0x100fe200078e0a07 */
[----:B0-----:R-:W-:Y:S01]  /*6ba0*/  IADD3 R16, R28, 0x179, RZ ;  /* 0x000001791c107810 */ /* 0x001fe20007ffe0ff */
[----:B------:R-:W-:Y:S01]  /*6bb0*/  IMAD.HI.U32 R5, R27, R9, RZ ;  /* 0x000000091b057227 */ /* 0x000fe200078e00ff */
[----:B------:R0:W-:Y:S02]  /*6bc0*/  STL [R1+0x614], R15 ;  /* 0x0006140f01007387 */ /* 0x0001e40000100800 */
[----:B------:R-:W-:Y:S01]  /*6bd0*/  ISETP.GT.U32.AND P1, PT, R7, R13, PT ;  /* 0x0000000d0700720c */ /* 0x000fe20003f24070 */
[----:B------:R-:W-:Y:S01]  /*6be0*/  IMAD.MOV R14, RZ, RZ, -R14 ;  /* 0x000000ffff0e7224 */ /* 0x000fe200078e0a0e */
[----:B------:R1:W-:Y:S01]  /*6bf0*/  STL [R1+0x610], R12 ;  /* 0x0006100c01007387 */ /* 0x0003e20000100800 */
[----:B------:R-:W-:Y:S01]  /*6c00*/  @!P3 IMAD.IADD R11, R11, 0x1, -R7 ;  /* 0x000000010b0bb824 */ /* 0x000fe200078e0a07 */
[----:B------:R-:W-:Y:S01]  /*6c10*/  IABS R17, R16 ;  /* 0x0000001000117213 */ /* 0x000fe20000000000 */
[----:B------:R-:W-:-:S02]  /*6c20*/  IMAD.MOV R5, RZ, RZ, -R5 ;  /* 0x000000ffff057224 */ /* 0x000fc400078e0a05 */
[C---:B------:R-:W-:Y:S01]  /*6c30*/  IMAD R10, R7.reuse, R14, R10 ;  /* 0x0000000e070a7224 */ /* 0x040fe200078e020a */
[C---:B------:R-:W-:Y:S01]  /*6c40*/  ISETP.GT.U32.AND P3, PT, R7.reuse, R11, PT ;  /* 0x0000000b0700720c */ /* 0x040fe20003f64070 */
[----:B------:R-:W-:Y:S01]  /*6c50*/  IMAD R9, R7, R5, R9 ;  /* 0x0000000507097224 */ /* 0x000fe200078e0209 */
[----:B------:R-:W-:Y:S01]  /*6c60*/  IABS R14, R4 ;  /* 0x00000004000e7213 */ /* 0x000fe20000000000 */
[----:B------:R-:W-:Y:S01]  /*6c70*/  IMAD.HI.U32 R5, R27, R0, RZ ;  /* 0x000000001b057227 */ /* 0x000fe200078e00ff */
[----:B------:R-:W-:-:S03]  /*6c80*/  ISETP.GT.U32.AND P0, PT, R7, R10, PT ;  /* 0x0000000a0700720c */ /* 0x000fc60003f04070 */
[----:B------:R-:W-:Y:S01]  /*6c90*/  @!P2 IMAD.IADD R8, R8, 0x1, -R7 ;  /* 0x000000010808a824 */ /* 0x000fe200078e0a07 */
[----:B------:R-:W-:Y:S01]  /*6ca0*/  ISETP.GE.AND P2, PT, R6, RZ, PT ;  /* 0x000000ff0600720c */ /* 0x000fe20003f46270 */
[----:B------:R-:W-:Y:S02]  /*6cb0*/  IMAD.MOV R5, RZ, RZ, -R5 ;  /* 0x000000ffff057224 */ /* 0x000fe400078e0a05 */
[--C-:B------:R-:W-:Y:S01]  /*6cc0*/  @!P1 IMAD.IADD R13, R13, 0x1, -R7.reuse ;  /* 0x000000010d0d9824 */ /* 0x100fe200078e0a07 */
[C---:B------:R-:W-:Y:S01]  /*6cd0*/  ISETP.GT.U32.AND P1, PT, R7.reuse, R9, PT ;  /* 0x000000090700720c */ /* 0x040fe20003f24070 */
[----:B0-----:R-:W-:Y:S02]  /*6ce0*/  IMAD.MOV.U32 R15, RZ, RZ, R8 ;  /* 0x000000ffff0f7224 */ /* 0x001fe400078e0008 */
[----:B------:R-:W-:Y:S01]  /*6cf0*/  IMAD R8, R7, R5, R0 ;  /* 0x0000000507087224 */ /* 0x000fe200078e0200 */
[----:B------:R-:W-:Y:S01]  /*6d00*/  IADD3 R0, R28, 0x17f, RZ ;  /* 0x0000017f1c007810 */ /* 0x000fe20007ffe0ff */
[----:B------:R-:W-:-:S02]  /*6d10*/  @!P3 IMAD.IADD R11, R11, 0x1, -R7 ;  /* 0x000000010b0bb824 */ /* 0x000fc400078e0a07 */
[----:B------:R-:W-:Y:S01]  /*6d20*/  @!P0 IMAD.IADD R10, R10, 0x1, -R7 ;  /* 0x000000010a0a8824 */ /* 0x000fe200078e0a07 */
[----:B------:R-:W-:Y:S01]  /*6d30*/  ISETP.GT.U32.AND P3, PT, R7, R8, PT ;  /* 0x000000080700720c */ /* 0x000fe20003f64070 */
[----:B------:R-:W-:-:S03]  /*6d40*/  IMAD.HI.U32 R6, R27, R14, RZ ;  /* 0x0000000e1b067227 */ /* 0x000fc600078e00ff */
[----:B------:R-:W-:Y:S01]  /*6d50*/  ISETP.GT.U32.AND P0, PT, R7, R10, PT ;  /* 0x0000000a0700720c */ /* 0x000fe20003f04070 */
[----:B------:R-:W-:Y:S02]  /*6d60*/  @!P1 IMAD.IADD R9, R9, 0x1, -R7 ;  /* 0x0000000109099824 */ /* 0x000fe400078e0a07 */
[----:B------:R-:W-:Y:S02]  /*6d70*/  IMAD.MOV R6, RZ, RZ, -R6 ;  /* 0x000000ffff067224 */ /* 0x000fe400078e0a06 */
[----:B-1----:R-:W-:Y:S01]  /*6d80*/  IMAD.MOV.U32 R12, RZ, RZ, R13 ;  /* 0x000000ffff0c7224 */ /* 0x002fe200078e000d */
[C---:B------:R-:W-:Y:S01]  /*6d90*/  ISETP.GT.U32.AND P1, PT, R7.reuse, R9, PT ;  /* 0x000000090700720c */ /* 0x040fe20003f24070 */
[----:B------:R-:W-:Y:S01]  /*6da0*/  @!P6 IMAD.MOV R15, RZ, RZ, -R15 ;  /* 0x000000ffff0fe224 */ /* 0x000fe200078e0a0f */
[----:B------:R-:W-:Y:S01]  /*6db0*/  ISETP.GE.AND P6, PT, R2, RZ, PT ;  /* 0x000000ff0200720c */ /* 0x000fe20003fc6270 */
[C---:B------:R-:W-:Y:S01]  /*6dc0*/  IMAD R14, R7.reuse, R6, R14 ;  /* 0x00000006070e7224 */ /* 0x040fe200078e020e */
[----:B------:R-:W-:Y:S01]  /*6dd0*/  IABS R6, R0 ;  /* 0x0000000000067213 */ /* 0x000fe20000000000 */
[--C-:B------:R-:W-:Y:S01]  /*6de0*/  @!P3 IMAD.IADD R8, R8, 0x1, -R7.reuse ;  /* 0x000000010808b824 */ /* 0x100fe200078e0a07 */
[----:B------:R-:W-:Y:S01]  /*6df0*/  IADD3 R2, R28, 0x17e, RZ ;  /* 0x0000017e1c027810 */ /* 0x000fe20007ffe0ff */
[----:B------:R-:W-:Y:S01]  /*6e00*/  @!P5 IMAD.MOV R12, RZ, RZ, -R12 ;  /* 0x000000ffff0cd224 */ /* 0x000fe200078e0a0c */
[----:B------:R-:W-:Y:S01]  /*6e10*/  STL [R1+0x60c], R15 ;  /* 0x00060c0f01007387 */ /* 0x000fe20000100800 */
[----:B------:R-:W-:Y:S01]  /*6e20*/  @!P0 IMAD.IADD R10, R10, 0x1, -R7 ;  /* 0x000000010a0a8824 */ /* 0x000fe200078e0a07 */
[----:B------:R-:W-:Y:S01]  /*6e30*/  ISETP.GT.U32.AND P3, PT, R7, R8, PT ;  /* 0x000000080700720c */ /* 0x000fe20003f64070 */
[----:B------:R-:W-:Y:S01]  /*6e40*/  IMAD.HI.U32 R5, R27, R6, RZ ;  /* 0x000000061b057227 */ /* 0x000fe200078e00ff */
[----:B------:R0:W-:Y:S01]  /*6e50*/  STL [R1+0x5f8], R12 ;  /* 0x0005f80c01007387 */ /* 0x0001e20000100800 */
[----:B------:R-:W-:-:S02]  /*6e60*/  ISETP.GE.AND P5, PT, R3, RZ, PT ;  /* 0x000000ff0300720c */ /* 0x000fc40003fa6270 */
[----:B------:R-:W-:Y:S01]  /*6e70*/  IMAD.MOV.U32 R13, RZ, RZ, R10 ;  /* 0x000000ffff0d7224 */ /* 0x000fe200078e000a */
[----:B------:R-:W-:Y:S01]  /*6e80*/  ISETP.GE.AND P0, PT, R4, RZ, PT ;  /* 0x000000ff0400720c */ /* 0x000fe20003f06270 */
[----:B------:R-:W-:Y:S01]  /*6e90*/  IMAD.MOV R5, RZ, RZ, -R5 ;  /* 0x000000ffff057224 */ /* 0x000fe200078e0a05 */
[----:B------:R-:W-:Y:S01]  /*6ea0*/  IADD3 R4, R28, 0x17c, RZ ;  /* 0x0000017c1c047810 */ /* 0x000fe20007ffe0ff */
[----:B------:R-:W-:Y:S01]  /*6eb0*/  @!P1 IMAD.IADD R9, R9, 0x1, -R7 ;  /* 0x0000000109099824 */ /* 0x000fe200078e0a07 */
[C---:B------:R-:W-:Y:S01]  /*6ec0*/  ISETP.GT.U32.AND P1, PT, R7.reuse, R14, PT ;  /* 0x0000000e0700720c */ /* 0x040fe20003f24070 */
[----:B------:R-:W-:Y:S01]  /*6ed0*/  @!P4 IMAD.MOV R13, RZ, RZ, -R13 ;  /* 0x000000ffff0dc224 */ /* 0x000fe200078e0a0d */
[----:B------:R-:W-:Y:S01]  /*6ee0*/  ISETP.GE.AND P4, PT, R0, RZ, PT ;  /* 0x000000ff0000720c */ /* 0x000fe20003f86270 */
[----:B0-----:R-:W-:Y:S01]  /*6ef0*/  IMAD.MOV.U32 R12, RZ, RZ, R11 ;  /* 0x000000ffff0c7224 */ /* 0x001fe200078e000b */
[----:B------:R-:W-:Y:S01]  /*6f00*/  IABS R11, R2 ;  /* 0x00000002000b7213 */ /* 0x000fe20000000000 */
[----:B------:R-:W-:Y:S01]  /*6f10*/  IMAD R6, R7, R5, R6 ;  /* 0x0000000507067224 */ /* 0x000fe200078e0206 */
[----:B------:R0:W-:Y:S01]  /*6f20*/  STL [R1+0x604], R13 ;  /* 0x0006040d01007387 */ /* 0x0001e20000100800 */
[----:B------:R-:W-:Y:S01]  /*6f30*/  @!P2 IMAD.MOV R12, RZ, RZ, -R12 ;  /* 0x000000ffff0ca224 */ /* 0x000fe200078e0a0c */
[----:B------:R-:W-:Y:S01]  /*6f40*/  ISETP.GE.AND P2, PT, R2, RZ, PT ;  /* 0x000000ff0200720c */ /* 0x000fe20003f46270 */
[----:B------:R-:W-:Y:S01]  /*6f50*/  IMAD.HI.U32 R2, R27, R11, RZ ;  /* 0x0000000b1b027227 */ /* 0x000fe200078e00ff */
[----:B------:R-:W-:-:S02]  /*6f60*/  IADD3 R0, R28, 0x17d, RZ ;  /* 0x0000017d1c007810 */ /* 0x000fc40007ffe0ff */
[----:B------:R1:W-:Y:S01]  /*6f70*/  STL [R1+0x608], R12 ;  /* 0x0006080c01007387 */ /* 0x0003e20000100800 */
[----:B------:R-:W-:Y:S01]  /*6f80*/  IMAD.MOV R2, RZ, RZ, -R2 ;  /* 0x000000ffff027224 */ /* 0x000fe200078e0a02 */
[----:B------:R-:W-:Y:S01]  /*6f90*/  IABS R3, R0 ;  /* 0x0000000000037213 */ /* 0x000fe20000000000 */
[----:B------:R-:W-:Y:S01]  /*6fa0*/  @!P3 IMAD.IADD R8, R8, 0x1, -R7 ;  /* 0x000000010808b824 */ /* 0x000fe200078e0a07 */
[C---:B------:R-:W-:Y:S01]  /*6fb0*/  ISETP.GT.U32.AND P3, PT, R7.reuse, R6, PT ;  /* 0x000000060700720c */ /* 0x040fe20003f64070 */
[C---:B------:R-:W-:Y:S01]  /*6fc0*/  IMAD R11, R7.reuse, R2, R11 ;  /* 0x00000002070b7224 */ /* 0x040fe200078e020b */
[----:B0-----:R-:W-:Y:S01]  /*6fd0*/  IABS R13, R4 ;  /* 0x00000004000d7213 */ /* 0x001fe20000000000 */
[----:B------:R-:W-:Y:S02]  /*6fe0*/  @!P1 IMAD.IADD R14, R14, 0x1, -R7 ;  /* 0x000000010e0e9824 */ /* 0x000fe400078e0a07 */
[----:B------:R-:W-:Y:S02]  /*6ff0*/  IMAD.MOV.U32 R10, RZ, RZ, R8 ;  /* 0x000000ffff0a7224 */ /* 0x000fe400078e0008 */
[----:B-1----:R-:W-:Y:S01]  /*7000*/  IMAD.MOV.U32 R12, RZ, RZ, R9 ;  /* 0x000000ffff0c7224 */ /* 0x002fe200078e0009 */
[C---:B------:R-:W-:Y:S01]  /*7010*/  ISETP.GT.U32.AND P1, PT, R7.reuse, R14, PT ;  /* 0x0000000e0700720c */ /* 0x040fe20003f24070 */
[----:B------:R-:W-:Y:S01]  /*7020*/  @!P5 IMAD.MOV R10, RZ, RZ, -R10 ;  /* 0x000000ffff0ad224 */ /* 0x000fe200078e0a0a */
[----:B------:R-:W-:Y:S01]  /*7030*/  ISETP.GE.AND P5, PT, R0, RZ, PT ;  /* 0x000000ff0000720c */ /* 0x000fe20003fa6270 */
[----:B------:R-:W-:Y:S01]  /*7040*/  @!P6 IMAD.MOV R12, RZ, RZ, -R12 ;  /* 0x000000ffff0ce224 */ /* 0x000fe200078e0a0c */
[----:B------:R-:W-:Y:S01]  /*7050*/  ISETP.GT.U32.AND P6, PT, R7, R11, PT ;  /* 0x0000000b0700720c */ /* 0x000fe20003fc4070 */
[----:B------:R-:W-:Y:S01]  /*7060*/  @!P3 IMAD.IADD R6, R6, 0x1, -R7 ;  /* 0x000000010606b824 */ /* 0x000fe200078e0a07 */
[----:B------:R-:W-:Y:S01]  /*7070*/  IADD3 R9, R28, 0x177, RZ ;  /* 0x000001771c097810 */ /* 0x000fe20007ffe0ff */
[----:B------:R-:W-:Y:S01]  /*7080*/  IMAD.HI.U32 R5, R27, R3, RZ ;  /* 0x000000031b057227 */ /* 0x000fe200078e00ff */
[----:B------:R-:W-:Y:S02]  /*7090*/  STL [R1+0x5fc], R12 ;  /* 0x0005fc0c01007387 */ /* 0x000fe40000100800 */
[----:B------:R-:W-:Y:S01]  /*70a0*/  ISETP.GT.U32.AND P3, PT, R7, R6, PT ;  /* 0x000000060700720c */ /* 0x000fe20003f64070 */
[----:B------:R-:W-:Y:S01]  /*70b0*/  IMAD.MOV R5, RZ, RZ, -R5 ;  /* 0x000000ffff057224 */ /* 0x000fe200078e0a05 */
[----:B------:R0:W-:Y:S01]  /*70c0*/  STL [R1+0x600], R10 ;  /* 0x0006000a01007387 */ /* 0x0001e20000100800 */
[----:B------:R-:W-:-:S04]  /*70d0*/  IMAD.HI.U32 R2, R27, R13, RZ ;  /* 0x0000000d1b027227 */ /* 0x000fc800078e00ff */
[--C-:B------:R-:W-:Y:S02]  /*70e0*/  @!P6 IMAD.IADD R11, R11, 0x1, -R7.reuse ;  /* 0x000000010b0be824 */ /* 0x100fe400078e0a07 */
[----:B------:R-:W-:Y:S01]  /*70f0*/  @!P1 IMAD.IADD R14, R14, 0x1, -R7 ;  /* 0x000000010e0e9824 */ /* 0x000fe200078e0a07 */
[----:B------:R-:W-:Y:S01]  /*7100*/  ISETP.GE.AND P1, PT, R4, RZ, PT ;  /* 0x000000ff0400720c */ /* 0x000fe20003f26270 */
[C---:B------:R-:W-:Y:S01]  /*7110*/  IMAD R0, R7.reuse, R5, R3 ;  /* 0x0000000507007224 */ /* 0x040fe200078e0203 */
[----:B0-----:R-:W-:Y:S01]  /*7120*/  IADD3 R10, R28, 0x17b, RZ ;  /* 0x0000017b1c0a7810 */ /* 0x001fe20007ffe0ff */
[----:B------:R-:W-:Y:S01]  /*7130*/  IMAD.MOV R2, RZ, RZ, -R2 ;  /* 0x000000ffff027224 */ /* 0x000fe200078e0a02 */
[C---:B------:R-:W-:Y:S01]  /*7140*/  ISETP.GT.U32.AND P6, PT, R7.reuse, R11, PT ;  /* 0x0000000b0700720c */ /* 0x040fe20003fc4070 */
[----:B------:R-:W-:Y:S01]  /*7150*/  @!P3 IMAD.IADD R6, R6, 0x1, -R7 ;  /* 0x000000010606b824 */ /* 0x000fe200078e0a07 */
[----:B------:R-:W-:Y:S01]  /*7160*/  IABS R4, R10 ;  /* 0x0000000a00047213 */ /* 0x000fe20000000000 */
[----:B------:R-:W-:Y:S01]  /*7170*/  IMAD R13, R7, R2, R13 ;  /* 0x00000002070d7224 */ /* 0x000fe200078e020d */
[----:B------:R-:W-:Y:S01]  /*7180*/  IADD3 R3, R28, 0x17a, RZ ;  /* 0x0000017a1c037810 */ /* 0x000fe20007ffe0ff */
[----:B------:R-:W-:Y:S01]  /*7190*/  IMAD.HI.U32 R20, R27, R17, RZ ;  /* 0x000000111b147227 */ /* 0x000fe200078e00ff */
[----:B------:R-:W-:-:S02]  /*71a0*/  ISETP.GT.U32.AND P3, PT, R7, R0, PT ;  /* 0x000000000700720c */ /* 0x000fc40003f64070 */
[----:B------:R-:W-:Y:S01]  /*71b0*/  IABS R19, R3 ;  /* 0x0000000300137213 */ /* 0x000fe20000000000 */
[----:B------:R-:W-:Y:S01]  /*71c0*/  IMAD.HI.U32 R8, R27, R4, RZ ;  /* 0x000000041b087227 */ /* 0x000fe200078e00ff */
[----:B------:R-:W-:Y:S02]  /*71d0*/  IADD3 R2, R28, 0x178, RZ ;  /* 0x000001781c027810 */ /* 0x000fe40007ffe0ff */
[----:B------:R-:W-:Y:S01]  /*71e0*/  IABS R5, R9 ;  /* 0x0000000900057213 */ /* 0x000fe20000000000 */
[----:B------:R-:W-:Y:S01]  /*71f0*/  IMAD.MOV R8, RZ, RZ, -R8 ;  /* 0x000000ffff087224 */ /* 0x000fe200078e0a08 */
[----:B------:R-:W-:Y:S01]  /*7200*/  IABS R12, R2 ;  /* 0x00000002000c7213 */ /* 0x000fe20000000000 */
[----:B------:R-:W-:Y:S01]  /*7210*/  @!P6 IMAD.IADD R11, R11, 0x1, -R7 ;  /* 0x000000010b0be824 */ /* 0x000fe200078e0a07 */
[----:B------:R-:W-:Y:S01]  /*7220*/  ISETP.GT.U32.AND P6, PT, R7, R13, PT ;  /* 0x0000000d0700720c */ /* 0x000fe20003fc4070 */
[----:B------:R-:W-:-:S04]  /*7230*/  IMAD.HI.U32 R18, R27, R19, RZ ;  /* 0x000000131b127227 */ /* 0x000fc800078e00ff */
[C---:B------:R-:W-:Y:S02]  /*7240*/  IMAD R4, R7.reuse, R8, R4 ;  /* 0x0000000807047224 */ /* 0x040fe400078e0204 */
[----:B------:R-:W-:Y:S02]  /*7250*/  IMAD.MOV R18, RZ, RZ, -R18 ;  /* 0x000000ffff127224 */ /* 0x000fe400078e0a12 */
[----:B------:R-:W-:Y:S01]  /*7260*/  @!P3 IMAD.IADD R0, R0, 0x1, -R7 ;  /* 0x000000010000b824 */ /* 0x000fe200078e0a07 */
[C---:B------:R-:W-:Y:S01]  /*7270*/  ISETP.GT.U32.AND P3, PT, R7.reuse, R4, PT ;  /* 0x000000040700720c */ /* 0x040fe20003f64070 */
[----:B------:R-:W-:Y:S02]  /*7280*/  IMAD R18, R7, R18, R19 ;  /* 0x0000001207127224 */ /* 0x000fe400078e0213 */
[----:B------:R-:W-:Y:S02]  /*7290*/  @!P6 IMAD.IADD R13, R13, 0x1, -R7 ;  /* 0x000000010d0de824 */ /* 0x000fe400078e0a07 */
[----:B------:R-:W-:Y:S01]  /*72a0*/  IMAD.MOV R20, RZ, RZ, -R20 ;  /* 0x000000ffff147224 */ /* 0x000fe200078e0a14 */
[C---:B------:R-:W-:Y:S01]  /*72b0*/  ISETP.GT.U32.AND P6, PT, R7.reuse, R18, PT ;  /* 0x000000120700720c */ /* 0x040fe20003fc4070 */
[----:B------:R-:W-:Y:S01]  /*72c0*/  IMAD.MOV.U32 R21, RZ, RZ, R14 ;  /* 0x000000ffff157224 */ /* 0x000fe200078e000e */
[----:B------:R-:W-:Y:S01]  /*72d0*/  IADD3 R14, R28, 0x175, RZ ;  /* 0x000001751c0e7810 */ /* 0x000fe20007ffe0ff */
[----:B------:R-:W-:-:S02]  /*72e0*/  IMAD R17, R7, R20, R17 ;  /* 0x0000001407117224 */ /* 0x000fc400078e0211 */
[----:B------:R-:W-:-:S04]  /*72f0*/  IMAD.HI.U32 R15, R27, R12, RZ ;  /* 0x0000000c1b0f7227 */ /* 0x000fc800078e00ff */
[----:B------:R-:W-:Y:S01]  /*7300*/  @!P3 IMAD.IADD R4, R4, 0x1, -R7 ;  /* 0x000000010404b824 */ /* 0x000fe200078e0a07 */
[C---:B------:R-:W-:Y:S01]  /*7310*/  ISETP.GT.U32.AND P3, PT, R7.reuse, R0, PT ;  /* 0x000000000700720c */ /* 0x040fe20003f64070 */
[----:B------:R-:W-:Y:S01]  /*7320*/  @!P0 IMAD.MOV R21, RZ, RZ, -R21 ;  /* 0x000000ffff158224 */ /* 0x000fe200078e0a15 */
[C---:B------:R-:W-:Y:S01]  /*7330*/  ISETP.GT.U32.AND P0, PT, R7.reuse, R13, PT ;  /* 0x0000000d0700720c */ /* 0x040fe20003f04070 */
[----:B------:R-:W-:Y:S01]  /*7340*/  @!P2 IMAD.MOV R11, RZ, RZ, -R11 ;  /* 0x000000ffff0ba224 */ /* 0x000fe200078e0a0b */
[----:B------:R-:W-:Y:S01]  /*7350*/  ISETP.GT.U32.AND P2, PT, R7, R17, PT ;  /* 0x000000110700720c */ /* 0x000fe20003f44070 */
[----:B------:R-:W-:Y:S01]  /*7360*/  IMAD.HI.U32 R8, R27, R5, RZ ;  /* 0x000000051b087227 */ /* 0x000fe200078e00ff */
[----:B------:R-:W-:Y:S03]  /*7370*/  STL [R1+0x5f0], R21 ;  /* 0x0005f01501007387 */ /* 0x000fe60000100800 */
[----:B------:R-:W-:-:S02]  /*7380*/  IMAD.MOV R15, RZ, RZ, -R15 ;  /* 0x000000ffff0f7224 */ /* 0x000fc400078e0a0f */
[----:B------:R-:W-:Y:S01]  /*7390*/  @!P6 IMAD.IADD R18, R18, 0x1, -R7 ;  /* 0x000000011212e824 */ /* 0x000fe200078e0a07 */
[C---:B------:R-:W-:Y:S01]  /*73a0*/  ISETP.GT.U32.AND P6, PT, R7.reuse, R4, PT ;  /* 0x000000040700720c */ /* 0x040fe20003fc4070 */
[----:B------:R-:W-:Y:S02]  /*73b0*/  IMAD.MOV R8, RZ, RZ, -R8 ;  /* 0x000000ffff087224 */ /* 0x000fe400078e0a08 */
[C---:B------:R-:W-:Y:S01]  /*73c0*/  IMAD R12, R7.reuse, R15, R12 ;  /* 0x0000000f070c7224 */ /* 0x040fe200078e020c */
[----:B------:R-:W-:Y:S01]  /*73d0*/  IADD3 R15, R28, 0x176, RZ ;  /* 0x000001761c0f7810 */ /* 0x000fe20007ffe0ff */
[----:B------:R-:W-:Y:S01]  /*73e0*/  IMAD.MOV.U32 R19, RZ, RZ, R6 ;  /* 0x000000ffff137224 */ /* 0x000fe200078e0006 */
[----:B------:R-:W-:Y:S01]  /*73f0*/  IABS R6, R14 ;  /* 0x0000000e00067213 */ /* 0x000fe20000000000 */
[C---:B------:R-:W-:Y:S01]  /*7400*/  IMAD R5, R7.reuse, R8, R5 ;  /* 0x0000000807057224 */ /* 0x040fe200078e0205 */
[----:B------:R-:W-:Y:S01]  /*7410*/  IABS R8, R15 ;  /* 0x0000000f00087213 */ /* 0x000fe20000000000 */
[----:B------:R-:W-:Y:S01]  /*7420*/  @!P3 IMAD.IADD R0, R0, 0x1, -R7 ;  /* 0x000000010000b824 */ /* 0x000fe200078e0a07 */
[C---:B------:R-:W-:Y:S01]  /*7430*/  ISETP.GT.U32.AND P3, PT, R7.reuse, R12, PT ;  /* 0x0000000c0700720c */ /* 0x040fe20003f64070 */
[----:B------:R-:W-:Y:S01]  /*7440*/  @!P4 IMAD.MOV R19, RZ, RZ, -R19 ;  /* 0x000000ffff13c224 */ /* 0x000fe200078e0a13 */
[----:B------:R-:W-:Y:S01]  /*7450*/  ISETP.GT.U32.AND P4, PT, R7, R18, PT ;  /* 0x000000120700720c */ /* 0x000fe20003f84070 */
[--C-:B------:R-:W-:Y:S01]  /*7460*/  @!P0 IMAD.IADD R13, R13, 0x1, -R7.reuse ;  /* 0x000000010d0d8824 */ /* 0x100fe200078e0a07 */
[----:B------:R-:W-:Y:S01]  /*7470*/  ISETP.GE.AND P0, PT, R10, RZ, PT ;  /* 0x000000ff0a00720c */ /* 0x000fe20003f06270 */
[----:B------:R-:W-:Y:S01]  /*7480*/  @!P2 IMAD.IADD R17, R17, 0x1, -R7 ;  /* 0x000000011111a824 */ /* 0x000fe200078e0a07 */
[----:B------:R-:W-:Y:S01]  /*7490*/  STL [R1+0x5ec], R19 ;  /* 0x0005ec1301007387 */ /* 0x000fe20000100800 */
[----:B------:R-:W-:Y:S01]  /*74a0*/  IMAD.MOV.U32 R20, RZ, RZ, R0 ;  /* 0x000000ffff147224 */ /* 0x000fe200078e0000 */
[----:B------:R-:W-:Y:S01]  /*74b0*/  ISETP.GE.AND P2, PT, R16, RZ, PT ;  /* 0x000000ff1000720c */ /* 0x000fe20003f46270 */
[----:B------:R-:W-:Y:S01]  /*74c0*/  IMAD.HI.U32 R10, R27, R8, RZ ;  /* 0x000000081b0a7227 */ /* 0x000fe200078e00ff */
[----:B------:R0:W-:Y:S01]  /*74d0*/  STL [R1+0x5e8], R11 ;  /* 0x0005e80b01007387 */ /* 0x0001e20000100800 */
[----:B------:R-:W-:-:S02]  /*74e0*/  IADD3 R0, R28, 0x174, RZ ;  /* 0x000001741c007810 */ /* 0x000fc40007ffe0ff */
[--C-:B------:R-:W-:Y:S01]  /*74f0*/  @!P6 IMAD.IADD R4, R4, 0x1, -R7.reuse ;  /* 0x000000010404e824 */ /* 0x100fe200078e0a07 */
[C---:B------:R-:W-:Y:S01]  /*7500*/  ISETP.GT.U32.AND P6, PT, R7.reuse, R5, PT ;  /* 0x000000050700720c */ /* 0x040fe20003fc4070 */
[----:B------:R-:W-:Y:S01]  /*7510*/  @!P5 IMAD.MOV R20, RZ, RZ, -R20 ;  /* 0x000000ffff14d224 */ /* 0x000fe200078e0a14 */
[----:B------:R-:W-:Y:S01]  /*7520*/  ISETP.GT.U32.AND P5, PT, R7, R17, PT ;  /* 0x000000110700720c */ /* 0x000fe20003fa4070 */
[----:B------:R-:W-:Y:S02]  /*7530*/  IMAD.MOV R10, RZ, RZ, -R10 ;  /* 0x000000ffff0a7224 */ /* 0x000fe400078e0a0a */
[----:B------:R-:W-:Y:S01]  /*7540*/  @!P4 IMAD.IADD R18, R18, 0x1, -R7 ;  /* 0x000000011212c824 */ /* 0x000fe200078e0a07 */
[----:B------:R-:W-:Y:S01]  /*7550*/  ISETP.GE.AND P4, PT, R3, RZ, PT ;  /* 0x000000ff0300720c */ /* 0x000fe20003f86270 */
[----:B0-----:R-:W-:Y:S01]  /*7560*/  IMAD.HI.U32 R11, R27, R6, RZ ;  /* 0x000000061b0b7227 */ /* 0x001fe200078e00ff */
[----:B------:R-:W-:Y:S03]  /*7570*/  STL [R1+0x5dc], R20 ;  /* 0x0005dc1401007387 */ /* 0x000fe60000100800 */
[----:B------:R-:W-:-:S02]  /*7580*/  IMAD R8, R7, R10, R8 ;  /* 0x0000000a07087224 */ /* 0x000fc400078e0208 */
[----:B------:R-:W-:Y:S02]  /*7590*/  IMAD.MOV R11, RZ, RZ, -R11 ;  /* 0x000000ffff0b7224 */ /* 0x000fe400078e0a0b */
[----:B------:R-:W-:Y:S01]  /*75a0*/  @!P0 IMAD.MOV R4, RZ, RZ, -R4 ;  /* 0x000000ffff048224 */ /* 0x000fe200078e0a04 */
[C---:B------:R-:W-:Y:S01]  /*75b0*/  ISETP.GT.U32.AND P0, PT, R7.reuse, R8, PT ;  /* 0x000000080700720c */ /* 0x040fe20003f04070 */
[----:B------:R-:W-:Y:S01]  /*75c0*/  IMAD R6, R7, R11, R6 ;  /* 0x0000000b07067224 */ /* 0x000fe200078e0206 */
[----:B------:R-:W-:Y:S01]  /*75d0*/  IABS R11, R0 ;  /* 0x00000000000b7213 */ /* 0x000fe20000000000 */
[----:B------:R-:W-:Y:S01]  /*75e0*/  @!P3 IMAD.IADD R12, R12, 0x1, -R7 ;  /* 0x000000010c0cb824 */ /* 0x000fe200078e0a07 */
[----:B------:R-:W-:Y:S01]  /*75f0*/  ISETP.GE.AND P3, PT, R2, RZ, PT ;  /* 0x000000ff0200720c */ /* 0x000fe20003f66270 */
[----:B------:R-:W-:Y:S01]  /*7600*/  IMAD.MOV.U32 R19, RZ, RZ, R13 ;  /* 0x000000ffff137224 */ /* 0x000fe200078e000d */
[----:B------:R-:W-:Y:S01]  /*7610*/  IADD3 R2, R28, 0x173, RZ ;  /* 0x000001731c027810 */ /* 0x000fe20007ffe0ff */
[----:B------:R-:W-:-:S02]  /*7620*/  @!P6 IMAD.IADD R5, R5, 0x1, -R7 ;  /* 0x000000010505e824 */ /* 0x000fc400078e0a07 */
[----:B------:R-:W-:Y:S01]  /*7630*/  @!P5 IMAD.IADD R17, R17, 0x1, -R7 ;  /* 0x000000011111d824 */ /* 0x000fe200078e0a07 */
[C---:B------:R-:W-:Y:S01]  /*7640*/  ISETP.GT.U32.AND P5, PT, R7.reuse, R6, PT ;  /* 0x000000060700720c */ /* 0x040fe20003fa4070 */
[----:B------:R-:W-:Y:S01]  /*7650*/  @!P1 IMAD.MOV R19, RZ, RZ, -R19 ;  /* 0x000000ffff139224 */ /* 0x000fe200078e0a13 */
[C---:B------:R-:W-:Y:S01]  /*7660*/  ISETP.GT.U32.AND P1, PT, R7.reuse, R12, PT ;  /* 0x0000000c0700720c */ /* 0x040fe20003f24070 */
[----:B------:R-:W-:Y:S01]  /*7670*/  IMAD.MOV.U32 R3, RZ, RZ, R18 ;  /* 0x000000ffff037224 */ /* 0x000fe200078e0012 */
[----:B------:R-:W-:Y:S01]  /*7680*/  ISETP.GT.U32.AND P6, PT, R7, R5, PT ;  /* 0x000000050700720c */ /* 0x000fe20003fc4070 */
[----:B------:R-:W-:Y:S01]  /*7690*/  @!P0 IMAD.IADD R8, R8, 0x1, -R7 ;  /* 0x0000000108088824 */ /* 0x000fe200078e0a07 */
[----:B------:R-:W-:Y:S01]  /*76a0*/  STL [R1+0x5d8], R19 ;  /* 0x0005d81301007387 */ /* 0x000fe20000100800 */
[----:B------:R-:W-:Y:S01]  /*76b0*/  @!P4 IMAD.MOV R3, RZ, RZ, -R3 ;  /* 0x000000ffff03c224 */ /* 0x000fe200078e0a03 */
[----:B------:R-:W-:Y:S01]  /*76c0*/  ISETP.GE.AND P4, PT, R9, RZ, PT ;  /* 0x000000ff0900720c */ /* 0x000fe20003f86270 */
[----:B------:R-:W-:Y:S01]  /*76d0*/  IMAD.MOV.U32 R13, RZ, RZ, R17 ;  /* 0x000000ffff0d7224 */ /* 0x000fe200078e0011 */
[----:B------:R0:W-:Y:S01]  /*76e0*/  STL [R1+0x5d4], R4 ;  /* 0x0005d40401007387 */ /* 0x0001e20000100800 */
[----:B------:R-:W-:-:S02]  /*76f0*/  ISETP.GE.AND P0, PT, R0, RZ, PT ;  /* 0x000000ff0000720c */ /* 0x000fc40003f06270 */
[----:B------:R-:W-:Y:S01]  /*7700*/  @!P2 IMAD.MOV R13, RZ, RZ, -R13 ;  /* 0x000000ffff0da224 */ /* 0x000fe200078e0a0d */
[----:B------:R1:W-:Y:S01]  /*7710*/  STL [R1+0x5d0], R3 ;  /* 0x0005d00301007387 */ /* 0x0003e20000100800 */
[--C-:B------:R-:W-:Y:S01]  /*7720*/  @!P5 IMAD.IADD R6, R6, 0x1, -R7.reuse ;  /* 0x000000010606d824 */ /* 0x100fe200078e0a07 */
[----:B------:R-:W-:Y:S01]  /*7730*/  ISETP.GT.U32.AND P2, PT, R7, R8, PT ;  /* 0x000000080700720c */ /* 0x000fe20003f44070 */
[--C-:B------:R-:W-:Y:S01]  /*7740*/  @!P1 IMAD.IADD R12, R12, 0x1, -R7.reuse ;  /* 0x000000010c0c9824 */ /* 0x100fe200078e0a07 */
[----:B------:R-:W-:Y:S01]  /*7750*/  ISETP.GE.AND P1, PT, R15, RZ, PT ;  /* 0x000000ff0f00720c */ /* 0x000fe20003f26270 */
[----:B------:R-:W-:Y:S01]  /*7760*/  @!P6 IMAD.IADD R5, R5, 0x1, -R7 ;  /* 0x000000010505e824 */ /* 0x000fe200078e0a07 */
[----:B------:R-:W-:Y:S01]  /*7770*/  ISETP.GT.U32.AND P5, PT, R7, R6, PT ;  /* 0x000000060700720c */ /* 0x000fe20003fa4070 */
[----:B0-----:R-:W-:Y:S01]  /*7780*/  IMAD.HI.U32 R4, R27, R11, RZ ;  /* 0x0000000b1b047227 */ /* 0x001fe200078e00ff */
[----:B------:R-:W-:Y:S01]  /*7790*/  ISETP.GE.AND P6, PT, R14, RZ, PT ;  /* 0x000000ff0e00720c */ /* 0x000fe20003fc6270 */
[----:B------:R0:W-:Y:S01]  /*77a0*/  STL [R1+0x5cc], R13 ;  /* 0x0005cc0d01007387 */ /* 0x0001e20000100800 */
[----:B-1----:R-:W-:Y:S01]  /*77b0*/  IABS R3, R2 ;  /* 0x0000000200037213 */ /* 0x002fe20000000000 */
[----:B------:R-:W-:Y:S01]  /*77c0*/  IMAD.MOV R4, RZ, RZ, -R4 ;  /* 0x000000ffff047224 */ /* 0x000fe200078e0a04 */
[C---:B------:R-:W-:Y:S01]  /*77d0*/  IADD3 R9, R28.reuse, 0x16e, RZ ;  /* 0x0000016e1c097810 */ /* 0x040fe20007ffe0ff */
[----:B------:R-:W-:Y:S01]  /*77e0*/  IMAD.MOV.U32 R10, RZ, RZ, R12 ;  /* 0x000000ffff0a7224 */ /* 0x000fe200078e000c */
[----:B------:R-:W-:Y:S01]  /*77f0*/  IADD3 R12, R28, 0x172, RZ ;  /* 0x000001721c0c7810 */ /* 0x000fe20007ffe0ff */
[----:B------:R-:W-:-:S02]  /*7800*/  IMAD R11, R7, R4, R11 ;  /* 0x00000004070b7224 */ /* 0x000fc400078e020b */
[----:B------:R-:W-:Y:S01]  /*7810*/  IMAD.HI.U32 R0, R27, R3, RZ ;  /* 0x000000031b007227 */ /* 0x000fe200078e00ff */
[----:B0-----:R-:W-:-:S03]  /*7820*/  IABS R13, R9 ;  /* 0x00000009000d7213 */ /* 0x001fc60000000000 */
[----:B------:R-:W-:Y:S01]  /*7830*/  @!P4 IMAD.MOV R5, RZ, RZ, -R5 ;  /* 0x000000ffff05c224 */ /* 0x000fe200078e0a05 */
[C---:B------:R-:W-:Y:S01]  /*7840*/  ISETP.GT.U32.AND P4, PT, R7.reuse, R11, PT ;  /* 0x0000000b0700720c */ /* 0x040fe20003f84070 */
[----:B------:R-:W-:Y:S02]  /*7850*/  IMAD.MOV R0, RZ, RZ, -R0 ;  /* 0x000000ffff007224 */ /* 0x000fe400078e0a00 */
[----:B------:R-:W-:Y:S01]  /*7860*/  @!P3 IMAD.MOV R10, RZ, RZ, -R10 ;  /* 0x000000ffff0ab224 */ /* 0x000fe200078e0a0a */
[----:B------:R-:W-:Y:S01]  /*7870*/  ISETP.GE.AND P3, PT, R2, RZ, PT ;  /* 0x000000ff0200720c */ /* 0x000fe20003f66270 */
[----:B------:R-:W-:Y:S01]  /*7880*/  @!P2 IMAD.IADD R8, R8, 0x1, -R7 ;  /* 0x000000010808a824 */ /* 0x000fe200078e0a07 */
[----:B------:R-:W-:Y:S01]  /*7890*/  ISETP.GE.AND P2, PT, R12, RZ, PT ;  /* 0x000000ff0c00720c */ /* 0x000fe20003f46270 */
[----:B------:R-:W-:Y:S01]  /*78a0*/  IMAD R14, R7, R0, R3 ;  /* 0x00000000070e7224 */ /* 0x000fe200078e0203 */
[----:B------:R-:W-:Y:S01]  /*78b0*/  STL [R1+0x5c8], R10 ;  /* 0x0005c80a01007387 */ /* 0x000fe20000100800 */
[----:B------:R-:W-:Y:S01]  /*78c0*/  @!P5 IMAD.IADD R6, R6, 0x1, -R7 ;  /* 0x000000010606d824 */ /* 0x000fe200078e0a07 */
[----:B------:R-:W-:-:S02]  /*78d0*/  IABS R12, R12 ;  /* 0x0000000c000c7213 */ /* 0x000fc40000000000 */
[----:B------:R0:W-:Y:S01]  /*78e0*/  STL [R1+0x5c4], R5 ;  /* 0x0005c40501007387 */ /* 0x0001e20000100800 */
[----:B------:R-:W-:Y:S01]  /*78f0*/  ISETP.GT.U32.AND P5, PT, R7, R14, PT ;  /* 0x0000000e0700720c */ /* 0x000fe20003fa4070 */
[----:B------:R-:W-:Y:S01]  /*7900*/  @!P4 IMAD.IADD R11, R11, 0x1, -R7 ;  /* 0x000000010b0bc824 */ /* 0x000fe200078e0a07 */
[C---:B------:R-:W-:Y:S01]  /*7910*/  IADD3 R0, R28.reuse, 0x170, RZ ;  /* 0x000001701c007810 */ /* 0x040fe20007ffe0ff */
[----:B------:R-:W-:Y:S01]  /*7920*/  @!P6 IMAD.MOV R6, RZ, RZ, -R6 ;  /* 0x000000ffff06e224 */ /* 0x000fe200078e0a06 */
[----:B------:R-:W-:Y:S02]  /*7930*/  IADD3 R3, R28, 0x171, RZ ;  /* 0x000001711c037810 */ /* 0x000fe40007ffe0ff */
[----:B------:R-:W-:Y:S02]  /*7940*/  ISETP.GT.U32.AND P4, PT, R7, R11, PT ;  /* 0x0000000b0700720c */ /* 0x000fe40003f84070 */
[----:B------:R-:W-:Y:S01]  /*7950*/  IABS R4, R0 ;  /* 0x0000000000047213 */ /* 0x000fe20000000000 */
[----:B0-----:R-:W-:Y:S01]  /*7960*/  IMAD.MOV.U32 R5, RZ, RZ, R8 ;  /* 0x000000ffff057224 */ /* 0x001fe200078e0008 */
[----:B------:R-:W-:-:S02]  /*7970*/  IABS R2, R3 ;  /* 0x0000000300027213 */ /* 0x000fc40000000000 */
[----:B------:R-:W-:Y:S01]  /*7980*/  ISETP.GE.AND P6, PT, R0, RZ, PT ;  /* 0x000000ff0000720c */ /* 0x000fe20003fc6270 */
[----:B------:R-:W-:Y:S01]  /*7990*/  @!P1 IMAD.MOV R5, RZ, RZ, -R5 ;  /* 0x000000ffff059224 */ /* 0x000fe200078e0a05 */
[----:B------:R-:W-:Y:S01]  /*79a0*/  ISETP.GE.AND P1, PT, R3, RZ, PT ;  /* 0x000000ff0300720c */ /* 0x000fe20003f26270 */
[----:B------:R-:W-:Y:S01]  /*79b0*/  IMAD.MOV.U32 R8, RZ, RZ, R4 ;  /* 0x000000ffff087224 */ /* 0x000fe200078e0004 */
[----:B------:R-:W-:Y:S01]  /*79c0*/  IADD3 R0, R28, 0x16f, RZ ;  /* 0x0000016f1c007810 */ /* 0x000fe20007ffe0ff */
[----:B------:R-:W-:Y:S01]  /*79d0*/  @!P5 IMAD.IADD R14, R14, 0x1, -R7 ;  /* 0x000000010e0ed824 */ /* 0x000fe200078e0a07 */
[----:B------:R0:W-:Y:S01]  /*79e0*/  STL [R1+0x574], R5 ;  /* 0x0005740501007387 */ /* 0x0001e20000100800 */
[----:B------:R-:W-:-:S03]  /*79f0*/  IMAD.HI.U32 R3, R27, R8, RZ ;  /* 0x000000081b037227 */ /* 0x000fc600078e00ff */
[----:B------:R-:W-:Y:S01]  /*7a00*/  ISETP.GT.U32.AND P5, PT, R7, R14, PT ;  /* 0x0000000e0700720c */ /* 0x000fe20003fa4070 */
[----:B------:R-:W-:Y:S01]  /*7a10*/  IMAD.HI.U32 R4, R27, R2, RZ ;  /* 0x000000021b047227 */ /* 0x000fe200078e00ff */
[----:B------:R1:W-:Y:S03]  /*7a20*/  STL [R1+0x5c0], R6 ;  /* 0x0005c00601007387 */ /* 0x0003e60000100800 */
[----:B------:R-:W-:Y:S02]  /*7a30*/  @!P4 IMAD.IADD R11, R11, 0x1, -R7 ;  /* 0x000000010b0bc824 */ /* 0x000fe400078e0a07 */
[----:B0-----:R-:W-:-:S04]  /*7a40*/  IMAD.HI.U32 R5, R27, R12, RZ ;  /* 0x0000000c1b057227 */ /* 0x001fc800078e00ff */
[----:B------:R-:W-:Y:S01]  /*7a50*/  IMAD.MOV R5, RZ, RZ, -R5 ;  /* 0x000000ffff057224 */ /* 0x000fe200078e0a05 */
[C---:B-1----:R-:W-:Y:S01]  /*7a60*/  IADD3 R6, R28.reuse, 0x16d, RZ ;  /* 0x0000016d1c067810 */ /* 0x042fe20007ffe0ff */
[----:B------:R-:W-:Y:S02]  /*7a70*/  IMAD.MOV R3, RZ, RZ, -R3 ;  /* 0x000000ffff037224 */ /* 0x000fe400078e0a03 */
[C---:B------:R-:W-:Y:S01]  /*7a80*/  IMAD R12, R7.reuse, R5, R12 ;  /* 0x00000005070c7224 */ /* 0x040fe200078e020c */
[----:B------:R-:W-:Y:S01]  /*7a90*/  IABS R5, R0 ;  /* 0x0000000000057213 */ /* 0x000fe20000000000 */
[----:B------:R-:W-:Y:S01]  /*7aa0*/  IMAD.MOV R4, RZ, RZ, -R4 ;  /* 0x000000ffff047224 */ /* 0x000fe200078e0a04 */
[----:B------:R-:W-:Y:S01]  /*7ab0*/  IABS R10, R6 ;  /* 0x00000006000a7213 */ /* 0x000fe20000000000 */
[C---:B------:R-:W-:Y:S01]  /*7ac0*/  IMAD R8, R7.reuse, R3, R8 ;  /* 0x0000000307087224 */ /* 0x040fe200078e0208 */
[C---:B------:R-:W-:Y:S01]  /*7ad0*/  ISETP.GT.U32.AND P4, PT, R7.reuse, R12, PT ;  /* 0x0000000c0700720c */ /* 0x040fe20003f84070 */
[----:B------:R-:W-:Y:S01]  /*7ae0*/  IMAD.MOV.U32 R15, RZ, RZ, R11 ;  /* 0x000000ffff0f7224 */ /* 0x000fe200078e000b */
[----:B------:R-:W-:Y:S01]  /*7af0*/  IADD3 R3, R28, 0x16c, RZ ;  /* 0x0000016c1c037810 */ /* 0x000fe20007ffe0ff */
[----:B------:R-:W-:-:S02]  /*7b00*/  IMAD R2, R7, R4, R2 ;  /* 0x0000000407027224 */ /* 0x000fc400078e0202 */
[----:B------:R-:W-:Y:S01]  /*7b10*/  @!P0 IMAD.MOV R15, RZ, RZ, -R15 ;  /* 0x000000ffff0f8224 */ /* 0x000fe200078e0a0f */
[C---:B------:R-:W-:Y:S01]  /*7b20*/  ISETP.GT.U32.AND P0, PT, R7.reuse, R8, PT ;  /* 0x000000080700720c */ /* 0x040fe20003f04070 */
[--C-:B------:R-:W-:Y:S01]  /*7b30*/  @!P5 IMAD.IADD R14, R14, 0x1, -R7.reuse ;  /* 0x000000010e0ed824 */ /* 0x100fe200078e0a07 */
[----:B------:R-:W-:Y:S01]  /*7b40*/  ISETP.GT.U32.AND P5, PT, R7, R2, PT ;  /* 0x000000020700720c */ /* 0x000fe20003fa4070 */
[----:B------:R-:W-:Y:S01]  /*7b50*/  IMAD.HI.U32 R11, R27, R5, RZ ;  /* 0x000000051b0b7227 */ /* 0x000fe200078e00ff */
[----:B------:R-:W-:Y:S01]  /*7b60*/  IABS R4, R3 ;  /* 0x0000000300047213 */ /* 0x000fe20000000000 */
[----:B------:R-:W-:Y:S02]  /*7b70*/  STL [R1+0x588], R15 ;  /* 0x0005880f01007387 */ /* 0x000fe40000100800 */
[----:B------:R-:W-:Y:S02]  /*7b80*/  @!P4 IMAD.IADD R12, R12, 0x1, -R7 ;  /* 0x000000010c0cc824 */ /* 0x000fe400078e0a07 */
[----:B------:R-:W-:-:S02]  /*7b90*/  IMAD.MOV R11, RZ, RZ, -R11 ;  /* 0x000000ffff0b7224 */ /* 0x000fc400078e0a0b */
[----:B------:R-:W-:Y:S01]  /*7ba0*/  @!P3 IMAD.MOV R14, RZ, RZ, -R14 ;  /* 0x000000ffff0eb224 */ /* 0x000fe200078e0a0e */
[C---:B------:R-:W-:Y:S01]  /*7bb0*/  ISETP.GT.U32.AND P4, PT, R7.reuse, R12, PT ;  /* 0x0000000c0700720c */ /* 0x040fe20003f84070 */
[--C-:B------:R-:W-:Y:S01]  /*7bc0*/  @!P0 IMAD.IADD R8, R8, 0x1, -R7.reuse ;  /* 0x0000000108088824 */ /* 0x100fe200078e0a07 */
[----:B------:R-:W-:Y:S01]  /*7bd0*/  ISETP.GE.AND P3, PT, R0, RZ, PT ;  /* 0x000000ff0000720c */ /* 0x000fe20003f66270 */
[----:B------:R-:W-:Y:S01]  /*7be0*/  @!P5 IMAD.IADD R2, R2, 0x1, -R7 ;  /* 0x000000010202d824 */ /* 0x000fe200078e0a07 */
[----:B------:R0:W-:Y:S01]  /*7bf0*/  STL [R1+0x5bc], R14 ;  /* 0x0005bc0e01007387 */ /* 0x0001e20000100800 */
[C---:B------:R-:W-:Y:S01]  /*7c00*/  IMAD R0, R7.reuse, R11, R5 ;  /* 0x0000000b07007224 */ /* 0x040fe200078e0205 */
[----:B------:R-:W-:Y:S01]  /*7c10*/  ISETP.GT.U32.AND P0, PT, R7, R8, PT ;  /* 0x000000080700720c */ /* 0x000fe20003f04070 */
[----:B------:R-:W-:Y:S01]  /*7c20*/  IMAD.HI.U32 R5, R27, R10, RZ ;  /* 0x0000000a1b057227 */ /* 0x000fe200078e00ff */
[----:B------:R-:W-:-:S03]  /*7c30*/  ISETP.GT.U32.AND P5, PT, R7, R2, PT ;  /* 0x000000020700720c */ /* 0x000fc60003fa4070 */
[----:B------:R-:W-:-:S04]  /*7c40*/  IMAD.HI.U32 R11, R27, R4, RZ ;  /* 0x000000041b0b7227 */ /* 0x000fc800078e00ff */
[----:B------:R-:W-:Y:S01]  /*7c50*/  @!P4 IMAD.IADD R12, R12, 0x1, -R7 ;  /* 0x000000010c0cc824 */ /* 0x000fe200078e0a07 */
[----:B------:R-:W-:Y:S01]  /*7c60*/  ISETP.GT.U32.AND P4, PT, R7, R0, PT ;  /* 0x000000000700720c */ /* 0x000fe20003f84070 */
[----:B0-----:R-:W-:-:S04]  /*7c70*/  IMAD.HI.U32 R14, R27, R13, RZ ;  /* 0x0000000d1b0e7227 */ /* 0x001fc800078e00ff */
        /* <DEDUP_REMOVED lines=8> */
[----:B------:R-:W-:Y:S01]  /*7d00*/  IMAD.MOV.U32 R15, RZ, RZ, R12 ;  /* 0x000000ffff0f7224 */ /* 0x000fe200078e000c */
[C---:B------:R-:W-:Y:S01]  /*7d10*/  ISETP.GT.U32.AND P0, PT, R7.reuse, R10, PT ;  /* 0x0000000a0700720c */ /* 0x040fe20003f04070 */
[----:B------:R-:W-:-:S02]  /*7d20*/  IMAD R9, R7, R14, R13 ;  /* 0x0000000e07097224 */ /* 0x000fc400078e020d */
        /* <DEDUP_REMOVED lines=8> */
[C---:B------:R-:W-:Y:S01]  /*7db0*/  ISETP.GT.U32.AND P6, PT, R7.reuse, R4, PT ;  /* 0x000000040700720c */ /* 0x040fe20003fc4070 */
[----:B------:R-:W-:Y:S01]  /*7dc0*/  IMAD.MOV.U32 R13, RZ, RZ, R2 ;  /* 0x000000ffff0d7224 */ /* 0x000fe200078e0002 */
[----:B------:R-:W-:Y:S01]  /*7dd0*/  ISETP.GT.U32.AND P4, PT, R7, R0, PT ;  /* 0x000000000700720c */ /* 0x000fe20003f84070 */
[----:B------:R-:W-:Y:S01]  /*7de0*/  IMAD.MOV.U32 R2, RZ, RZ, R11 ;  /* 0x000000ffff027224 */ /* 0x000fe200078e000b */
[----:B------:R-:W-:Y:S01]  /*7df0*/  IABS R11, R8 ;  /* 0x00000008000b7213 */ /* 0x000fe20000000000 */
[----:B------:R-:W-:Y:S01]  /*7e00*/  @!P1 IMAD.MOV R13, RZ, RZ, -R13 ;  /* 0x000000ffff0d9224 */ /* 0x000fe200078e0a0d */
[----:B------:R-:W-:Y:S01]  /*7e10*/  ISETP.GE.AND P1, PT, R6, RZ, PT ;  /* 0x000000ff0600720c */ /* 0x000fe20003f26270 */
[----:B------:R-:W-:Y:S01]  /*7e20*/  IMAD.HI.U32 R6, R27, R2, RZ ;  /* 0x000000021b067227 */ /* 0x000fe200078e00ff */
[----:B------:R-:W-:Y:S03]  /*7e30*/  STL [R1+0x5a8], R15 ;  /* 0x0005a80f01007387 */ /* 0x000fe60000100800 */
[----:B------:R-:W-:Y:S01]  /*7e40*/  @!P0 IMAD.IADD R10, R10, 0x1, -R7 ;  /* 0x000000010a0a8824 */ /* 0x000fe200078e0a07 */
[----:B------:R-:W-:Y:S01]  /*7e50*/  STL [R1+0x5b0], R13 ;  /* 0x0005b00d01007387 */ /* 0x000fe20000100800 */
[----:B------:R-:W-:-:S02]  /*7e60*/  IMAD.MOV R6, RZ, RZ, -R6 ;  /* 0x000000ffff067224 */ /* 0x000fc400078e0a06 */
[--C-:B------:R-:W-:Y:S01]  /*7e70*/  @!P2 IMAD.IADD R9, R9, 0x1, -R7.reuse ;  /* 0x000000010909a824 */ /* 0x100fe200078e0a07 */
[----:B------:R0:W-:Y:S01]  /*7e80*/  STL [R1+0x5b4], R12 ;  /* 0x0005b40c01007387 */ /* 0x0001e20000100800 */
[--C-:B------:R-:W-:Y:S01]  /*7e90*/  @!P6 IMAD.IADD R4, R4, 0x1, -R7.reuse ;  /* 0x000000010404e824 */ /* 0x100fe200078e0a07 */
[C---:B------:R-:W-:Y:S01]  /*7ea0*/  ISETP.GT.U32.AND P6, PT, R7.reuse, R10, PT ;  /* 0x0000000a0700720c */ /* 0x040fe20003fc4070 */
[----:B------:R-:W-:Y:S01]  /*7eb0*/  @!P4 IMAD.IADD R0, R0, 0x1, -R7 ;  /* 0x000000010000c824 */ /* 0x000fe200078e0a07 */
[C---:B------:R-:W-:Y:S01]  /*7ec0*/  ISETP.GT.U32.AND P0, PT, R7.reuse, R9, PT ;  /* 0x000000090700720c */ /* 0x040fe20003f04070 */
[----:B------:R-:W-:Y:S01]  /*7ed0*/  IMAD R2, R7, R6, R2 ;  /* 0x0000000607027224 */ /* 0x000fe200078e0202 */
[----:B------:R-:W-:Y:S01]  /*7ee0*/  ISETP.GE.AND P2, PT, R5, RZ, PT ;  /* 0x000000ff0500720c */ /* 0x000fe20003f46270 */
[----:B------:R-:W-:Y:S01]  /*7ef0*/  IMAD.HI.U32 R6, R27, R11, RZ ;  /* 0x0000000b1b067227 */ /* 0x000fe200078e00ff */
[----:B------:R-:W-:Y:S02]  /*7f00*/  ISETP.GE.AND P4, PT, R3, RZ, PT ;  /* 0x000000ff0300720c */ /* 0x000fe40003f86270 */
[C---:B------:R-:W-:Y:S01]  /*7f10*/  IADD3 R5, R28.reuse, 0x167, RZ ;  /* 0x000001671c057810 */ /* 0x040fe20007ffe0ff */
[----:B0-----:R-:W-:Y:S01]  /*7f20*/  IMAD.MOV.U32 R12, RZ, RZ, R0 ;  /* 0x000000ffff0c7224 */ /* 0x001fe200078e0000 */
[C---:B------:R-:W-:Y:S01]  /*7f30*/  IADD3 R3, R28.reuse, 0x169, RZ ;  /* 0x000001691c037810 */ /* 0x040fe20007ffe0ff */
[----:B------:R-:W-:Y:S01]  /*7f40*/  IMAD.MOV R6, RZ, RZ, -R6 ;  /* 0x000000ffff067224 */ /* 0x000fe200078e0a06 */
[----:B------:R-:W-:Y:S01]  /*7f50*/  IABS R13, R5 ;  /* 0x00000005000d7213 */ /* 0x000fe20000000000 */
[----:B------:R-:W-:Y:S01]  /*7f60*/  @!P3 IMAD.MOV R12, RZ, RZ, -R12 ;  /* 0x000000ffff0cb224 */ /* 0x000fe200078e0a0c */
[C---:B------:R-:W-:Y:S01]  /*7f70*/  ISETP.GT.U32.AND P3, PT, R7.reuse, R4, PT ;  /* 0x000000040700720c */ /* 0x040fe20003f64070 */
[----:B------:R-:W-:Y:S01]  /*7f80*/  IMAD R11, R7, R6, R11 ;  /* 0x00000006070b7224 */ /* 0x000fe200078e020b */
[----:B------:R-:W-:Y:S01]  /*7f90*/  IADD3 R0, R28, 0x168, RZ ;  /* 0x000001681c007810 */ /* 0x000fe20007ffe0ff */
[--C-:B------:R-:W-:Y:S01]  /*7fa0*/  @!P6 IMAD.IADD R10, R10, 0x1, -R7.reuse ;  /* 0x000000010a0ae824 */ /* 0x100fe200078e0a07 */
[----:B------:R0:W-:Y:S01]  /*7fb0*/  STL [R1+0x5b8], R12 ;  /* 0x0005b80c01007387 */ /* 0x0001e20000100800 */
[----:B------:R-:W-:Y:S01]  /*7fc0*/  @!P0 IMAD.IADD R9, R9, 0x1, -R7 ;  /* 0x0000000109098824 */ /* 0x000fe200078e0a07 */
[C---:B------:R-:W-:Y:S01]  /*7fd0*/  ISETP.GT.U32.AND P6, PT, R7.reuse, R11, PT ;  /* 0x0000000b0700720c */ /* 0x040fe20003fc4070 */
[----:B------:R-:W-:Y:S01]  /*7fe0*/  @!P1 IMAD.MOV R10, RZ, RZ, -R10 ;  /* 0x000000ffff0a9224 */ /* 0x000fe200078e0a0a */
[----:B------:R-:W-:Y:S01]  /*7ff0*/  ISETP.GT.U32.AND P0, PT, R7, R2, PT ;  /* 0x000000020700720c */ /* 0x000fe20003f04070 */
[----:B------:R-:W-:Y:S01]  /*8000*/  IMAD.MOV.U32 R15, RZ, RZ, R9 ;  /* 0x000000ffff0f7224 */ /* 0x000fe200078e0009 */
[----:B------:R-:W-:-:S03]  /*8010*/  IABS R6, R0 ;  /* 0x0000000000067213 */ /* 0x000fc60000000000 */
[----:B------:R-:W-:Y:S01]  /*8020*/  @!P3 IMAD.IADD R4, R4, 0x1, -R7 ;  /* 0x000000010404b824 */ /* 0x000fe200078e0a07 */
[----:B0-----:R-:W-:Y:S01]  /*8030*/  IABS R12, R3 ;  /* 0x00000003000c7213 */ /* 0x001fe20000000000 */
[----:B------:R-:W-:Y:S01]  /*8040*/  IMAD.HI.U32 R14, R27, R6, RZ ;  /* 0x000000061b0e7227 */ /* 0x000fe200078e00ff */
[----:B------:R-:W-:-:S03]  /*8050*/  ISETP.GE.AND P3, PT, R8, RZ, PT ;  /* 0x000000ff0800720c */ /* 0x000fc60003f66270 */
[----:B------:R-:W-:Y:S02]  /*8060*/  IMAD.MOV.U32 R8, RZ, RZ, R13 ;  /* 0x000000ffff087224 */ /* 0x000fe400078e000d */
[----:B------:R-:W-:-:S04]  /*8070*/  IMAD.HI.U32 R13, R27, R12, RZ ;  /* 0x0000000c1b0d7227 */ /* 0x000fc800078e00ff */
[----:B------:R-:W-:Y:S02]  /*8080*/  @!P6 IMAD.IADD R11, R11, 0x1, -R7 ;  /* 0x000000010b0be824 */ /* 0x000fe400078e0a07 */
[----:B------:R-:W-:Y:S02]  /*8090*/  IMAD.MOV R13, RZ, RZ, -R13 ;  /* 0x000000ffff0d7224 */ /* 0x000fe400078e0a0d */
[----:B------:R-:W-:Y:S01]  /*80a0*/  @!P0 IMAD.IADD R2, R2, 0x1, -R7 ;  /* 0x0000000102028824 */ /* 0x000fe200078e0a07 */
[----:B------:R-:W-:Y:S01]  /*80b0*/  ISETP.GE.AND P0, PT, R3, RZ, PT ;  /* 0x000000ff0300720c */ /* 0x000fe20003f06270 */
[----:B------:R-:W-:Y:S01]  /*80c0*/  IMAD.HI.U32 R3, R27, R8, RZ ;  /* 0x000000081b037227 */ /* 0x000fe200078e00ff */
[----:B------:R-:W-:-:S03]  /*80d0*/  ISETP.GT.U32.AND P6, PT, R7, R11, PT ;  /* 0x0000000b0700720c */ /* 0x000fc60003fc4070 */
        /* <DEDUP_REMOVED lines=26> */
[C---:B------:R-:W-:Y:S01]  /*8280*/  ISETP.GT.U32.AND P4, PT, R7.reuse, R12, PT ;  /* 0x0000000c0700720c */ /* 0x040fe20003f84070 */
        /* <DEDUP_REMOVED lines=24> */
[----:B------:R-:W-:Y:S01]  /*8410*/  ISETP.GT.U32.AND P6, PT, R7, R3, PT ;  /* 0x000000030700720c */ /* 0x000fe20003fc4070 */
[----:B------:R-:W-:Y:S01]  /*8420*/  @!P3 IMAD.MOV R11, RZ, RZ, -R11 ;  /* 0x000000ffff0bb224 */ /* 0x000fe200078e0a0b */
[----:B0-----:R-:W-:Y:S01]  /*8430*/  IADD3 R10, R28, 0x162, RZ ;  /* 0x000001621c0a7810 */ /* 0x001fe20007ffe0ff */
[----:B------:R-:W-:Y:S01]  /*8440*/  @!P2 IMAD.IADD R8, R8, 0x1, -R7 ;  /* 0x000000010808a824 */ /* 0x000fe200078e0a07 */
[----:B------:R-:W-:Y:S01]  /*8450*/  ISETP.GE.AND P2, PT, R13, RZ, PT ;  /* 0x000000ff0d00720c */ /* 0x000fe20003f46270 */
[C---:B------:R-:W-:Y:S01]  /*8460*/  IMAD R0, R7.reuse, R16, R15 ;  /* 0x0000001007007224 */ /* 0x040fe200078e020f */
[----:B------:R0:W-:Y:S01]  /*8470*/  STL [R1+0x598], R11 ;  /* 0x0005980b01007387 */ /* 0x0001e20000100800 */
[----:B------:R-:W-:Y:S01]  /*8480*/  IMAD.MOV R14, RZ, RZ, -R14 ;  /* 0x000000ffff0e7224 */ /* 0x000fe200078e0a0e */
[----:B------:R-:W-:Y:S01]  /*8490*/  IABS R13, R10 ;  /* 0x0000000a000d7213 */ /* 0x000fe20000000000 */
[----:B------:R-:W-:Y:S01]  /*84a0*/  IMAD.MOV.U32 R17, RZ, RZ, R12 ;  /* 0x000000ffff117224 */ /* 0x000fe200078e000c */
[----:B------:R-:W-:Y:S01]  /*84b0*/  ISETP.GT.U32.AND P3, PT, R7, R0, PT ;  /* 0x000000000700720c */ /* 0x000fe20003f64070 */
[----:B------:R-:W-:Y:S01]  /*84c0*/  @!P5 IMAD.MOV R6, RZ, RZ, -R6 ;  /* 0x000000ffff06d224 */ /* 0x000fe200078e0a06 */
[----:B------:R-:W-:Y:S01]  /*84d0*/  ISETP.GE.AND P5, PT, R9, RZ, PT ;  /* 0x000000ff0900720c */ /* 0x000fe20003fa6270 */
[----:B------:R-:W-:Y:S01]  /*84e0*/  @!P0 IMAD.MOV R17, RZ, RZ, -R17 ;  /* 0x000000ffff118224 */ /* 0x000fe200078e0a11 */
[----:B------:R-:W-:Y:S01]  /*84f0*/  ISETP.GT.U32.AND P0, PT, R7, R4, PT ;  /* 0x000000040700720c */ /* 0x000fe20003f04070 */
[----:B------:R-:W-:-:S02]  /*8500*/  @!P6 IMAD.IADD R3, R3, 0x1, -R7 ;  /* 0x000000010303e824 */ /* 0x000fc400078e0a07 */
[----:B0-----:R-:W-:Y:S01]  /*8510*/  IMAD.MOV.U32 R11, RZ, RZ, R8 ;  /* 0x000000ffff0b7224 */ /* 0x001fe200078e0008 */
[----:B------:R-:W-:Y:S01]  /*8520*/  STL [R1+0x594], R17 ;  /* 0x0005941101007387 */ /* 0x000fe20000100800 */
[C---:B------:R-:W-:Y:S01]  /*8530*/  IMAD R8, R7.reuse, R14, R2 ;  /* 0x0000000e07087224 */ /* 0x040fe200078e0202 */
[----:B------:R-:W-:Y:S01]  /*8540*/  IADD3 R2, R28, 0x161, RZ ;  /* 0x000001611c027810 */ /* 0x000fe20007ffe0ff */
[----:B------:R-:W-:Y:S01]  /*8550*/  IMAD.MOV.U32 R9, RZ, RZ, R3 ;  /* 0x000000ffff097224 */ /* 0x000fe200078e0003 */
[----:B------:R0:W-:Y:S01]  /*8560*/  STL [R1+0x590], R6 ;  /* 0x0005900601007387 */ /* 0x0001e20000100800 */
[----:B------:R-:W-:Y:S01]  /*8570*/  @!P3 IMAD.IADD R0, R0, 0x1, -R7 ;  /* 0x000000010000b824 */ /* 0x000fe200078e0a07 */
[----:B------:R-:W-:Y:S01]  /*8580*/  ISETP.GT.U32.AND P6, PT, R7, R8, PT ;  /* 0x000000080700720c */ /* 0x000fe20003fc4070 */
[----:B------:R-:W-:Y:S01]  /*8590*/  @!P1 IMAD.MOV R11, RZ, RZ, -R11 ;  /* 0x000000ffff0b9224 */ /* 0x000fe200078e0a0b */
[----:B------:R-:W-:Y:S01]  /*85a0*/  IABS R15, R2 ;  /* 0x00000002000f7213 */ /* 0x000fe20000000000 */
[----:B------:R-:W-:Y:S01]  /*85b0*/  @!P0 IMAD.IADD R4, R4, 0x1, -R7 ;  /* 0x0000000104048824 */ /* 0x000fe200078e0a07 */
[----:B------:R-:W-:Y:S01]  /*85c0*/  ISETP.GE.AND P1, PT, R5, RZ, PT ;  /* 0x000000ff0500720c */ /* 0x000fe20003f26270 */
[----:B------:R-:W-:Y:S01]  /*85d0*/  @!P2 IMAD.MOV R9, RZ, RZ, -R9 ;  /* 0x000000ffff09a224 */ /* 0x000fe200078e0a09 */
[----:B------:R-:W-:Y:S01]  /*85e0*/  IADD3 R5, R28, 0x15f, RZ ;  /* 0x0000015f1c057810 */ /* 0x000fe20007ffe0ff */
[----:B------:R-:W-:Y:S01]  /*85f0*/  @!P4 IMAD.MOV R4, RZ, RZ, -R4 ;  /* 0x000000ffff04c224 */ /* 0x000fe200078e0a04 */
[----:B------:R1:W-:Y:S01]  /*8600*/  STL [R1+0x58c], R11 ;  /* 0x00058c0b01007387 */ /* 0x0003e20000100800 */
[----:B0-----:R-:W-:Y:S01]  /*8610*/  IMAD.HI.U32 R6, R27, R13, RZ ;  /* 0x0000000d1b067227 */ /* 0x001fe200078e00ff */
[----:B------:R-:W-:-:S02]  /*8620*/  IABS R14, R5 ;  /* 0x00000005000e7213 */ /* 0x000fc40000000000 */
[----:B------:R-:W-:Y:S01]  /*8630*/  STL [R1+0x584], R9 ;  /* 0x0005840901007387 */ /* 0x000fe20000100800 */
[----:B------:R-:W-:Y:S01]  /*8640*/  IMAD.MOV R6, RZ, RZ, -R6 ;  /* 0x000000ffff067224 */ /* 0x000fe200078e0a06 */
[----:B------:R-:W-:Y:S01]  /*8650*/  ISETP.GE.AND P3, PT, R2, RZ, PT ;  /* 0x000000ff0200720c */ /* 0x000fe20003f66270 */
[----:B------:R-:W-:Y:S01]  /*8660*/  @!P6 IMAD.IADD R8, R8, 0x1, -R7 ;  /* 0x000000010808e824 */ /* 0x000fe200078e0a07 */
[C---:B------:R-:W-:Y:S01]  /*8670*/  ISETP.GT.U32.AND P6, PT, R7.reuse, R0, PT ;  /* 0x000000000700720c */ /* 0x040fe20003fc4070 */
[----:B------:R-:W-:Y:S01]  /*8680*/  IMAD R16, R7, R6, R13 ;  /* 0x0000000607107224 */ /* 0x000fe200078e020d */
[----:B------:R-:W-:Y:S01]  /*8690*/  IADD3 R6, R28, 0x160, RZ ;  /* 0x000001601c067810 */ /* 0x000fe20007ffe0ff */
[----:B------:R-:W-:Y:S01]  /*86a0*/  IMAD.HI.U32 R3, R27, R15, RZ ;  /* 0x0000000f1b037227 */ /* 0x000fe200078e00ff */
[C---:B------:R-:W-:Y:S01]  /*86b0*/  ISETP.GT.U32.AND P2, PT, R7.reuse, R8, PT ;  /* 0x000000080700720c */ /* 0x040fe20003f44070 */
[----:B------:R0:W-:Y:S01]  /*86c0*/  STL [R1+0x580], R4 ;  /* 0x0005800401007387 */ /* 0x0001e20000100800 */
[----:B------:R-:W-:Y:S01]  /*86d0*/  ISETP.GT.U32.AND P4, PT, R7, R16, PT ;  /* 0x000000100700720c */ /* 0x000fe20003f84070 */
[----:B------:R-:W-:Y:S01]  /*86e0*/  IMAD.MOV R3, RZ, RZ, -R3 ;  /* 0x000000ffff037224 */ /* 0x000fe200078e0a03 */
[----:B-1----:R-:W-:-:S02]  /*86f0*/  IABS R11, R6 ;  /* 0x00000006000b7213 */ /* 0x002fc40000000000 */
[----:B------:R-:W-:Y:S01]  /*8700*/  IADD3 R2, R28, 0x15e, RZ ;  /* 0x0000015e1c027810 */ /* 0x000fe20007ffe0ff */
[----:B------:R-:W-:Y:S01]  /*8710*/  IMAD R15, R7, R3, R15 ;  /* 0x00000003070f7224 */ /* 0x000fe200078e020f */
[----:B------:R-:W-:Y:S01]  /*8720*/  ISETP.GE.AND P0, PT, R10, RZ, PT ;  /* 0x000000ff0a00720c */ /* 0x000fe20003f06270 */
[--C-:B------:R-:W-:Y:S01]  /*8730*/  @!P6 IMAD.IADD R0, R0, 0x1, -R7.reuse ;  /* 0x000000010000e824 */ /* 0x100fe200078e0a07 */
[----:B------:R-:W-:Y:S01]  /*8740*/  IABS R13, R2 ;  /* 0x00000002000d7213 */ /* 0x000fe20000000000 */
[----:B0-----:R-:W-:Y:S01]  /*8750*/  IMAD.HI.U32 R4, R27, R14, RZ ;  /* 0x0000000e1b047227 */ /* 0x001fe200078e00ff */
[----:B------:R-:W-:Y:S02]  /*8760*/  ISETP.GT.U32.AND P6, PT, R7, R15, PT ;  /* 0x0000000f0700720c */ /* 0x000fe40003fc4070 */
[----:B------:R-:W-:Y:S01]  /*8770*/  IADD3 R10, R28, 0x15a, RZ ;  /* 0x0000015a1c0a7810 */ /* 0x000fe20007ffe0ff */
[----:B------:R-:W-:Y:S01]  /*8780*/  @!P4 IMAD.IADD R16, R16, 0x1, -R7 ;  /* 0x000000011010c824 */ /* 0x000fe200078e0a07 */
[----:B------:R-:W-:Y:S01]  /*8790*/  ISETP.GE.AND P4, PT, R5, RZ, PT ;  /* 0x000000ff0500720c */ /* 0x000fe20003f86270 */
[----:B------:R-:W-:Y:S01]  /*87a0*/  IMAD.MOV.U32 R9, RZ, RZ, R0 ;  /* 0x000000ffff097224 */ /* 0x000fe200078e0000 */
[----:B------:R-:W-:Y:S01]  /*87b0*/  IADD3 R0, R28, 0x15c, RZ ;  /* 0x0000015c1c007810 */ /* 0x000fe20007ffe0ff */
[----:B------:R-:W-:-:S03]  /*87c0*/  IMAD.HI.U32 R3, R27, R11, RZ ;  /* 0x0000000b1b037227 */ /* 0x000fc600078e00ff */
[----:B------:R-:W-:Y:S01]  /*87d0*/  IABS R5, R0 ;  /* 0x0000000000057213 */ /* 0x000fe20000000000 */
[----:B------:R-:W-:Y:S01]  /*87e0*/  @!P2 IMAD.IADD R8, R8, 0x1, -R7 ;  /* 0x000000010808a824 */ /* 0x000fe200078e0a07 */
[----:B------:R-:W-:Y:S01]  /*87f0*/  ISETP.GE.AND P2, PT, R6, RZ, PT ;  /* 0x000000ff0600720c */ /* 0x000fe20003f46270 */
[----:B------:R-:W-:Y:S01]  /*8800*/  @!P5 IMAD.MOV R9, RZ, RZ, -R9 ;  /* 0x000000ffff09d224 */ /* 0x000fe200078e0a09 */
[C---:B------:R-:W-:Y:S01]  /*8810*/  ISETP.GT.U32.AND P5, PT, R7.reuse, R16, PT ;  /* 0x000000100700720c */ /* 0x040fe20003fa4070 */
[----:B------:R-:W-:Y:S02]  /*8820*/  IMAD.MOV R4, RZ, RZ, -R4 ;  /* 0x000000ffff047224 */ /* 0x000fe400078e0a04 */
[----:B------:R-:W-:Y:S01]  /*8830*/  IMAD.MOV R6, RZ, RZ, -R3 ;  /* 0x000000ffff067224 */ /* 0x000fe200078e0a03 */
[----:B------:R0:W-:Y:S01]  /*8840*/  STL [R1+0x578], R9 ;  /* 0x0005780901007387 */ /* 0x0001e20000100800 */
[C---:B------:R-:W-:Y:S02]  /*8850*/  IMAD R14, R7.reuse, R4, R14 ;  /* 0x00000004070e7224 */ /* 0x040fe400078e020e */
[----:B------:R-:W-:Y:S01]  /*8860*/  IMAD R11, R7, R6, R11 ;  /* 0x00000006070b7224 */ /* 0x000fe200078e020b */
[C---:B------:R-:W-:Y:S01]  /*8870*/  IADD3 R6, R28.reuse, 0x15d, RZ ;  /* 0x0000015d1c067810 */ /* 0x040fe20007ffe0ff */
[----:B------:R-:W-:Y:S01]  /*8880*/  IMAD.MOV.U32 R4, RZ, RZ, R8 ;  /* 0x000000ffff047224 */ /* 0x000fe200078e0008 */
[----:B------:R-:W-:Y:S01]  /*8890*/  IADD3 R8, R28, 0x15b, RZ ;  /* 0x0000015b1c087810 */ /* 0x000fe20007ffe0ff */
[----:B------:R-:W-:-:S02]  /*88a0*/  @!P6 IMAD.IADD R15, R15, 0x1, -R7 ;  /* 0x000000010f0fe824 */ /* 0x000fc400078e0a07 */
[----:B------:R-:W-:Y:S01]  /*88b0*/  @!P1 IMAD.MOV R4, RZ, RZ, -R4 ;  /* 0x000000ffff049224 */ /* 0x000fe200078e0a04 */
[C---:B------:R-:W-:Y:S01]  /*88c0*/  ISETP.GT.U32.AND P1, PT, R7.reuse, R11, PT ;  /* 0x0000000b0700720c */ /* 0x040fe20003f24070 */
[----:B------:R-:W-:Y:S01]  /*88d0*/  @!P5 IMAD.IADD R16, R16, 0x1, -R7 ;  /* 0x000000011010d824 */ /* 0x000fe200078e0a07 */
[----:B------:R-:W-:Y:S01]  /*88e0*/  ISETP.GT.U32.AND P6, PT, R7, R15, PT ;  /* 0x0000000f0700720c */ /* 0x000fe20003fc4070 */
[----:B------:R-:W-:Y:S01]  /*88f0*/  IMAD.HI.U32 R3, R27, R13, RZ ;  /* 0x0000000d1b037227 */ /* 0x000fe200078e00ff */
[C---:B------:R-:W-:Y:S01]  /*8900*/  ISETP.GT.U32.AND P5, PT, R7.reuse, R14, PT ;  /* 0x0000000e0700720c */ /* 0x040fe20003fa4070 */
[----:B------:R1:W-:Y:S01]  /*8910*/  STL [R1+0x57c], R4 ;  /* 0x00057c0401007387 */ /* 0x0003e20000100800 */
[----:B0-----:R-:W-:Y:S01]  /*8920*/  IABS R9, R6 ;  /* 0x0000000600097213 */ /* 0x001fe20000000000 */
[----:B------:R-:W-:Y:S02]  /*8930*/  IMAD.MOV R3, RZ, RZ, -R3 ;  /* 0x000000ffff037224 */ /* 0x000fe400078e0a03 */
[----:B------:R-:W-:Y:S01]  /*8940*/  IMAD.MOV.U32 R18, RZ, RZ, R16 ;  /* 0x000000ffff127224 */ /* 0x000fe200078e0010 */
[----:B------:R-:W-:Y:S01]  /*8950*/  IADD3 R16, R28, 0x153, RZ ;  /* 0x000001531c107810 */ /* 0x000fe20007ffe0ff */
[----:B------:R-:W-:Y:S01]  /*8960*/  IMAD R13, R7, R3, R13 ;  /* 0x00000003070d7224 */ /* 0x000fe200078e020d */
[----:B------:R-:W-:Y:S01]  /*8970*/  IABS R3, R10 ;  /* 0x0000000a00037213 */ /* 0x000fe20000000000 */
[--C-:B------:R-:W-:Y:S01]  /*8980*/  @!P1 IMAD.IADD R11, R11, 0x1, -R7.reuse ;  /* 0x000000010b0b9824 */ /* 0x100fe200078e0a07 */
[----:B------:R-:W-:Y:S01]  /*8990*/  ISETP.GE.AND P1, PT, R2, RZ, PT ;  /* 0x000000ff0200720c */ /* 0x000fe20003f26270 */
[--C-:B------:R-:W-:Y:S01]  /*89a0*/  @!P6 IMAD.IADD R15, R15, 0x1, -R7.reuse ;  /* 0x000000010f0fe824 */ /* 0x100fe200078e0a07 */
[C---:B------:R-:W-:Y:S01]  /*89b0*/  ISETP.GT.U32.AND P6, PT, R7.reuse, R13, PT ;  /* 0x0000000d0700720c */ /* 0x040fe20003fc4070 */
[----:B------:R-:W-:Y:S01]  /*89c0*/  @!P5 IMAD.IADD R14, R14, 0x1, -R7 ;  /* 0x000000010e0ed824 */ /* 0x000fe200078e0a07 */
[----:B------:R-:W-:Y:S01]  /*89d0*/  ISETP.GT.U32.AND P5, PT, R7, R11, PT ;  /* 0x0000000b0700720c */ /* 0x000fe20003fa4070 */
[----:B------:R-:W-:Y:S01]  /*89e0*/  IMAD.HI.U32 R12, R27, R9, RZ ;  /* 0x000000091b0c7227 */ /* 0x000fe200078e00ff */
[----:B-1----:R-:W-:-:S03]  /*89f0*/  IABS R4, R8 ;  /* 0x0000000800047213 */ /* 0x002fc60000000000 */
[----:B------:R-:W-:Y:S02]  /*8a00*/  IMAD.MOV R12, RZ, RZ, -R12 ;  /* 0x000000ffff0c7224 */ /* 0x000fe400078e0a0c */
[----:B------:R-:W-:-:S04]  /*8a10*/  IMAD.HI.U32 R2, R27, R5, RZ ;  /* 0x000000051b027227 */ /* 0x000fc800078e00ff */
[----:B------:R-:W-:Y:S02]  /*8a20*/  IMAD R9, R7, R12, R9 ;  /* 0x0000000c07097224 */ /* 0x000fe400078e0209 */
[--C-:B------:R-:W-:Y:S01]  /*8a30*/  @!P6 IMAD.IADD R13, R13, 0x1, -R7.reuse ;  /* 0x000000010d0de824 */ /* 0x100fe200078e0a07 */
[----:B------:R-:W-:Y:S01]  /*8a40*/  ISETP.GT.U32.AND P6, PT, R7, R14, PT ;  /* 0x0000000e0700720c */ /* 0x000fe20003fc4070 */
[----:B------:R-:W-:Y:S01]  /*8a50*/  @!P5 IMAD.IADD R11, R11, 0x1, -R7 ;  /* 0x000000010b0bd824 */ /* 0x000fe200078e0a07 */
[C---:B------:R-:W-:Y:S01]  /*8a60*/  ISETP.GT.U32.AND P5, PT, R7.reuse, R9, PT ;  /* 0x000000090700720c */ /* 0x040fe20003fa4070 */
[----:B------:R-:W-:Y:S02]  /*8a70*/  IMAD.MOV.U32 R17, RZ, RZ, R15 ;  /* 0x000000ffff117224 */ /* 0x000fe400078e000f */
[----:B------:R-:W-:Y:S02]  /*8a80*/  IMAD.MOV R2, RZ, RZ, -R2 ;  /* 0x000000ffff027224 */ /* 0x000fe400078e0a02 */
[----:B------:R-:W-:Y:S01]  /*8a90*/  @!P3 IMAD.MOV R17, RZ, RZ, -R17 ;  /* 0x000000ffff11b224 */ /* 0x000fe200078e0a11 */
[----:B------:R-:W-:Y:S01]  /*8aa0*/  ISETP.GE.AND P3, PT, R6, RZ, PT ;  /* 0x000000ff0600720c */ /* 0x000fe20003f66270 */
[----:B------:R-:W-:Y:S01]  /*8ab0*/  IMAD R5, R7, R2, R5 ;  /* 0x0000000207057224 */ /* 0x000fe200078e0205 */
[----:B------:R-:W-:Y:S01]  /*8ac0*/  IADD3 R2, R28, 0x159, RZ ;  /* 0x000001591c027810 */ /* 0x000fe20007ffe0ff */
[----:B------:R-:W-:-:S04]  /*8ad0*/  IMAD.HI.U32 R6, R27, R3, RZ ;  /* 0x000000031b067227 */ /* 0x000fc800078e00ff */
[----:B------:R-:W-:Y:S01]  /*8ae0*/  @!P0 IMAD.MOV R18, RZ, RZ, -R18 ;  /* 0x000000ffff128224 */ /* 0x000fe200078e0a12 */
[C---:B------:R-:W-:Y:S01]  /*8af0*/  ISETP.GT.U32.AND P0, PT, R7.reuse, R13, PT ;  /* 0x0000000d0700720c */ /* 0x040fe20003f04070 */
[----:B------:R-:W-:Y:S02]  /*8b00*/  IMAD.MOV R6, RZ, RZ, -R6 ;  /* 0x000000ffff067224 */ /* 0x000fe400078e0a06 */
[--C-:B------:R-:W-:Y:S01]  /*8b10*/  @!P6 IMAD.IADD R14, R14, 0x1, -R7.reuse ;  /* 0x000000010e0ee824 */ /* 0x100fe200078e0a07 */
[----:B------:R-:W-:Y:S01]  /*8b20*/  ISETP.GT.U32.AND P6, PT, R7, R5, PT ;  /* 0x000000050700720c */ /* 0x000fe20003fc4070 */
[----:B------:R-:W-:Y:S01]  /*8b30*/  @!P5 IMAD.IADD R9, R9, 0x1, -R7 ;  /* 0x000000010909d824 */ /* 0x000fe200078e0a07 */
[----:B------:R-:W-:Y:S01]  /*8b40*/  STL [R1+0x538], R18 ;  /* 0x0005381201007387 */ /* 0x000fe20000100800 */
[----:B------:R-:W-:Y:S02]  /*8b50*/  IMAD.MOV.U32 R15, RZ, RZ, R11 ;  /* 0x000000ffff0f7224 */ /* 0x000fe400078e000b */
[C---:B------:R-:W-:Y:S01]  /*8b60*/  IMAD R3, R7.reuse, R6, R3 ;  /* 0x0000000607037224 */ /* 0x040fe200078e0203 */
[----:B------:R-:W-:Y:S01]  /*8b70*/  IADD3 R6, R28, 0x158, RZ ;  /* 0x000001581c067810 */ /* 0x000fe20007ffe0ff */
[----:B------:R-:W-:Y:S01]  /*8b80*/  @!P2 IMAD.MOV R15, RZ, RZ, -R15 ;  /* 0x000000ffff0fa224 */ /* 0x000fe200078e0a0f */
[----:B------:R-:W-:Y:S01]  /*8b90*/  ISETP.GT.U32.AND P2, PT, R7, R9, PT ;  /* 0x000000090700720c */ /* 0x000fe20003f44070 */
[----:B------:R-:W-:Y:S01]  /*8ba0*/  IMAD.HI.U32 R12, R27, R4, RZ ;  /* 0x000000041b0c7227 */ /* 0x000fe200078e00ff */
[----:B------:R-:W-:Y:S03]  /*8bb0*/  STL [R1+0x548], R17 ;  /* 0x0005481101007387 */ /* 0x000fe60000100800 */
[----:B------:R-:W-:Y:S01]  /*8bc0*/  @!P4 IMAD.MOV R14, RZ, RZ, -R14 ;  /* 0x000000ffff0ec224 */ /* 0x000fe200078e0a0e */
[----:B------:R-:W-:Y:S01]  /*8bd0*/  ISETP.GT.U32.AND P4, PT, R7, R3, PT ;  /* 0x000000030700720c */ /* 0x000fe20003f84070 */
[----:B------:R-:W-:Y:S01]  /*8be0*/  IMAD.MOV R12, RZ, RZ, -R12 ;  /* 0x000000ffff0c7224 */ /* 0x000fe200078e0a0c */
[----:B------:R-:W-:Y:S01]  /*8bf0*/  STL [R1+0x570], R15 ;  /* 0x0005700f01007387 */ /* 0x000fe20000100800 */
[--C-:B------:R-:W-:Y:S01]  /*8c00*/  @!P0 IMAD.IADD R13, R13, 0x1, -R7.reuse ;  /* 0x000000010d0d8824 */ /* 0x100fe200078e0a07 */
[----:B------:R-:W-:Y:S01]  /*8c10*/  ISETP.GE.AND P0, PT, R0, RZ, PT ;  /* 0x000000ff0000720c */ /* 0x000fe20003f06270 */
[----:B------:R-:W-:Y:S01]  /*8c20*/  IMAD R4, R7, R12, R4 ;  /* 0x0000000c07047224 */ /* 0x000fe200078e0204 */
[----:B------:R-:W-:Y:S01]  /*8c30*/  IABS R0, R2 ;  /* 0x0000000200007213 */ /* 0x000fe20000000000 */
[----:B------:R-:W-:Y:S01]  /*8c40*/  @!P6 IMAD.IADD R5, R5, 0x1, -R7 ;  /* 0x000000010505e824 */ /* 0x000fe200078e0a07 */
[----:B------:R-:W-:Y:S01]  /*8c50*/  IABS R12, R6 ;  /* 0x00000006000c7213 */ /* 0x000fe20000000000 */
[----:B------:R-:W-:Y:S01]  /*8c60*/  @!P1 IMAD.MOV R13, RZ, RZ, -R13 ;  /* 0x000000ffff0d9224 */ /* 0x000fe200078e0a0d */
[----:B------:R-:W-:Y:S01]  /*8c70*/  ISETP.GT.U32.AND P5, PT, R7, R4, PT ;  /* 0x000000040700720c */ /* 0x000fe20003fa4070 */
[----:B------:R-:W-:Y:S01]  /*8c80*/  @!P2 IMAD.IADD R9, R9, 0x1, -R7 ;  /* 0x000000010909a824 */ /* 0x000fe200078e0a07 */
[----:B------:R-:W-:Y:S01]  /*8c90*/  ISETP.GT.U32.AND P6, PT, R7, R5, PT ;  /* 0x000000050700720c */ /* 0x000fe20003fc4070 */
[----:B------:R-:W-:Y:S01]  /*8ca0*/  IMAD.HI.U32 R11, R27, R0, RZ ;  /* 0x000000001b0b7227 */ /* 0x000fe200078e00ff */
[----:B------:R-:W-:Y:S01]  /*8cb0*/  STL [R1+0x550], R14 ;  /* 0x0005500e01007387 */ /* 0x000fe20000100800 */
[----:B------:R-:W-:-:S02]  /*8cc0*/  ISETP.GE.AND P1, PT, R8, RZ, PT ;  /* 0x000000ff0800720c */ /* 0x000fc40003f26270 */
[----:B------:R-:W-:Y:S01]  /*8cd0*/  @!P4 IMAD.IADD R3, R3, 0x1, -R7 ;  /* 0x000000010303c824 */ /* 0x000fe200078e0a07 */
[----:B------:R0:W-:Y:S01]  /*8ce0*/  STL [R1+0x554], R13 ;  /* 0x0005540d01007387 */ /* 0x0001e20000100800 */
[----:B------:R-:W-:Y:S01]  /*8cf0*/  IMAD.MOV R11, RZ, RZ, -R11 ;  /* 0x000000ffff0b7224 */ /* 0x000fe200078e0a0b */
[----:B------:R-:W-:Y:S01]  /*8d00*/  ISETP.GE.AND P2, PT, R10, RZ, PT ;  /* 0x000000ff0a00720c */ /* 0x000fe20003f46270 */
[----:B------:R-:W-:Y:S01]  /*8d10*/  IMAD.MOV.U32 R8, RZ, RZ, R12 ;  /* 0x000000ffff087224 */ /* 0x000fe200078e000c */
[----:B------:R-:W-:Y:S01]  /*8d20*/  ISETP.GE.AND P4, PT, R2, RZ, PT ;  /* 0x000000ff0200720c */ /* 0x000fe20003f86270 */
[----:B------:R-:W-:Y:S01]  /*8d30*/  IMAD R0, R7, R11, R0 ;  /* 0x0000000b07007224 */ /* 0x000fe200078e0200 */
[C---:B------:R-:W-:Y:S01]  /*8d40*/  IADD3 R12, R28.reuse, 0x157, RZ ;  /* 0x000001571c0c7810 */ /* 0x040fe20007ffe0ff */
[----:B------:R-:W-:Y:S01]  /*8d50*/  IMAD.HI.U32 R10, R27, R8, RZ ;  /* 0x000000081b0a7227 */ /* 0x000fe200078e00ff */
[----:B------:R-:W-:-:S03]  /*8d60*/  IADD3 R11, R28, 0x152, RZ ;  /* 0x000001521c0b7810 */ /* 0x000fc60007ffe0ff */
[----:B0-----:R-:W-:Y:S01]  /*8d70*/  IMAD.MOV.U32 R13, RZ, RZ, R9 ;  /* 0x000000ffff0d7224 */ /* 0x001fe200078e0009 */
[----:B------:R-:W-:Y:S01]  /*8d80*/  IADD3 R9, R28, 0x156, RZ ;  /* 0x000001561c097810 */ /* 0x000fe20007ffe0ff */
[----:B------:R-:W-:Y:S01]  /*8d90*/  @!P5 IMAD.IADD R4, R4, 0x1, -R7 ;  /* 0x000000010404d824 */ /* 0x000fe200078e0a07 */
[----:B------:R-:W-:Y:S01]  /*8da0*/  IABS R14, R11 ;  /* 0x0000000b000e7213 */ /* 0x000fe20000000000 */
[----:B------:R-:W-:Y:S01]  /*8db0*/  @!P3 IMAD.MOV R13, RZ, RZ, -R13 ;  /* 0x000000ffff0db224 */ /* 0x000fe200078e0a0d */
[----:B------:R-:W-:Y:S01]  /*8dc0*/  ISETP.GT.U32.AND P3, PT, R7, R3, PT ;  /* 0x000000030700720c */ /* 0x000fe20003f64070 */
[----:B------:R-:W-:Y:S01]  /*8dd0*/  @!P6 IMAD.IADD R5, R5, 0x1, -R7 ;  /* 0x000000010505e824 */ /* 0x000fe200078e0a07 */
[C---:B------:R-:W-:Y:S01]  /*8de0*/  ISETP.GT.U32.AND P6, PT, R7.reuse, R0, PT ;  /* 0x000000000700720c */ /* 0x040fe20003fc4070 */
[----:B------:R-:W-:Y:S01]  /*8df0*/  IMAD.MOV R10, RZ, RZ, -R10 ;  /* 0x000000ffff0a7224 */ /* 0x000fe200078e0a0a */
[C---:B------:R-:W-:Y:S01]  /*8e00*/  ISETP.GT.U32.AND P5, PT, R7.reuse, R4, PT ;  /* 0x000000040700720c */ /* 0x040fe20003fa4070 */
[----:B------:R-:W-:Y:S01]  /*8e10*/  @!P0 IMAD.MOV R5, RZ, RZ, -R5 ;  /* 0x000000ffff058224 */ /* 0x000fe200078e0a05 */
[----:B------:R-:W-:Y:S01]  /*8e20*/  STL [R1+0x558], R13 ;  /* 0x0005580d01007387 */ /* 0x000fe20000100800 */
[----:B------:R-:W-:Y:S01]  /*8e30*/  IMAD R2, R7, R10, R8 ;  /* 0x0000000a07027224 */ /* 0x000fe200078e0208 */
[----:B------:R-:W-:-:S02]  /*8e40*/  ISETP.GE.AND P0, PT, R12, RZ, PT ;  /* 0x000000ff0c00720c */ /* 0x000fc40003f06270 */
[----:B------:R0:W-:Y:S01]  /*8e50*/  STL [R1+0x55c], R5 ;  /* 0x00055c0501007387 */ /* 0x0001e20000100800 */
[----:B------:R-:W-:Y:S02]  /*8e60*/  IABS R12, R12 ;  /* 0x0000000c000c7213 */ /* 0x000fe40000000000 */
[--C-:B------:R-:W-:Y:S01]  /*8e70*/  @!P3 IMAD.IADD R3, R3, 0x1, -R7.reuse ;  /* 0x000000010303b824 */ /* 0x100fe200078e0a07 */
[C---:B------:R-:W-:Y:S01]  /*8e80*/  ISETP.GT.U32.AND P3, PT, R7.reuse, R2, PT ;  /* 0x000000020700720c */ /* 0x040fe20003f64070 */
[--C-:B------:R-:W-:Y:S01]  /*8e90*/  @!P6 IMAD.IADD R0, R0, 0x1, -R7.reuse ;  /* 0x000000010000e824 */ /* 0x100fe200078e0a07 */
[----:B------:R-:W-:Y:S01]  /*8ea0*/  IADD3 R8, R28, 0x154, RZ ;  /* 0x000001541c087810 */ /* 0x000fe20007ffe0ff */
[----:B------:R-:W-:Y:S01]  /*8eb0*/  @!P5 IMAD.IADD R4, R4, 0x1, -R7 ;  /* 0x000000010404d824 */ /* 0x000fe200078e0a07 */
[----:B------:R-:W-:Y:S01]  /*8ec0*/  ISETP.GE.AND P5, PT, R6, RZ, PT ;  /* 0x000000ff0600720c */ /* 0x000fe20003fa6270 */
[----:B0-----:R-:W-:Y:S01]  /*8ed0*/  IMAD.MOV.U32 R5, RZ, RZ, R3 ;  /* 0x000000ffff057224 */ /* 0x001fe200078e0003 */
[----:B------:R-:W-:Y:S01]  /*8ee0*/  ISETP.GT.U32.AND P6, PT, R7, R0, PT ;  /* 0x000000000700720c */ /* 0x000fe20003fc4070 */
[----:B------:R-:W-:Y:S01]  /*8ef0*/  @!P1 IMAD.MOV R4, RZ, RZ, -R4 ;  /* 0x000000ffff049224 */ /* 0x000fe200078e0a04 */
[----:B------:R-:W-:Y:S01]  /*8f00*/  IADD3 R6, R28, 0x155, RZ ;  /* 0x000001551c067810 */ /* 0x000fe20007ffe0ff */
[----:B------:R-:W-:Y:S01]  /*8f10*/  @!P2 IMAD.MOV R5, RZ, RZ, -R5 ;  /* 0x000000ffff05a224 */ /* 0x000fe200078e0a05 */
[----:B------:R-:W-:-:S03]  /*8f20*/  ISETP.GE.AND P1, PT, R9, RZ, PT ;  /* 0x000000ff0900720c */ /* 0x000fc60003f26270 */
[--C-:B------:R-:W-:Y:S01]  /*8f30*/  @!P3 IMAD.IADD R2, R2, 0x1, -R7.reuse ;  /* 0x000000010202b824 */ /* 0x100fe200078e0a07 */
[----:B------:R-:W-:Y:S01]  /*8f40*/  STL [R1+0x568], R4 ;  /* 0x0005680401007387 */ /* 0x000fe20000100800 */
[----:B------:R-:W-:Y:S02]  /*8f50*/  ISETP.GE.AND P2, PT, R6, RZ, PT ;  /* 0x000000ff0600720c */ /* 0x000fe40003f46270 */
[----:B------:R-:W-:Y:S01]  /*8f60*/  IABS R6, R6 ;  /* 0x0000000600067213 */ /* 0x000fe20000000000 */
[----:B------:R0:W-:Y:S01]  /*8f70*/  STL [R1+0x56c], R5 ;  /* 0x00056c0501007387 */ /* 0x0001e20000100800 */
[----:B------:R-:W-:Y:S01]  /*8f80*/  ISETP.GT.U32.AND P3, PT, R7, R2, PT ;  /* 0x000000020700720c */ /* 0x000fe20003f64070 */
[----:B------:R-:W-:Y:S01]  /*8f90*/  @!P6 IMAD.IADD R0, R0, 0x1, -R7 ;  /* 0x000000010000e824 */ /* 0x000fe200078e0a07 */
[----:B------:R-:W-:Y:S01]  /*8fa0*/  IABS R9, R9 ;  /* 0x0000000900097213 */ /* 0x000fe20000000000 */
[----:B------:R-:W-:Y:S01]  /*8fb0*/  IMAD.HI.U32 R3, R27, R6, RZ ;  /* 0x000000061b037227 */ /* 0x000fe200078e00ff */
[----:B------:R-:W-:-:S02]  /*8fc0*/  ISETP.GE.AND P6, PT, R8, RZ, PT ;  /* 0x000000ff0800720c */ /* 0x000fc40003fc6270 */
[----:B------:R-:W-:Y:S01]  /*8fd0*/  IABS R8, R8 ;  /* 0x0000000800087213 */ /* 0x000fe20000000000 */
[----:B------:R-:W-:Y:S02]  /*8fe0*/  IMAD.MOV.U32 R10, RZ, RZ, R0 ;  /* 0x000000ffff0a7224 */ /* 0x000fe400078e0000 */
[----:B0-----:R-:W-:-:S04]  /*8ff0*/  IMAD.HI.U32 R5, R27, R12, RZ ;  /* 0x0000000c1b057227 */ /* 0x001fc800078e00ff */
[----:B------:R-:W-:Y:S02]  /*9000*/  IMAD.MOV R5, RZ, RZ, -R5 ;  /* 0x000000ffff057224 */ /* 0x000fe400078e0a05 */
[----:B------:R-:W-:Y:S02]  /*9010*/  IMAD.MOV R3, RZ, RZ, -R3 ;  /* 0x000000ffff037224 */ /* 0x000fe400078e0a03 */
[C---:B------:R-:W-:Y:S02]  /*9020*/  IMAD R12, R7.reuse, R5, R12 ;  /* 0x00000005070c7224 */ /* 0x040fe400078e020c */
[----:B------:R-:W-:Y:S02]  /*9030*/  @!P4 IMAD.MOV R10, RZ, RZ, -R10 ;  /* 0x000000ffff0ac224 */ /* 0x000fe400078e0a0a */
[----:B------:R-:W-:Y:S01]  /*9040*/  @!P3 IMAD.IADD R2, R2, 0x1, -R7 ;  /* 0x000000010202b824 */ /* 0x000fe200078e0a07 */
[C---:B------:R-:W-:Y:S01]  /*9050*/  ISETP.GT.U32.AND P4, PT, R7.reuse, R12, PT ;  /* 0x0000000c0700720c */ /* 0x040fe20003f84070 */
[----:B------:R-:W-:Y:S01]  /*9060*/  IMAD R6, R7, R3, R6 ;  /* 0x0000000307067224 */ /* 0x000fe200078e0206 */
[----:B------:R-:W-:Y:S01]  /*9070*/  IABS R3, R16 ;  /* 0x0000001000037213 */ /* 0x000fe20000000000 */
[----:B------:R-:W-:Y:S01]  /*9080*/  IMAD.MOV.U32 R5, RZ, RZ, R2 ;  /* 0x000000ffff057224 */ /* 0x000fe200078e0002 */
[----:B------:R-:W-:Y:S01]  /*9090*/  STL [R1+0x560], R10 ;  /* 0x0005600a01007387 */ /* 0x000fe20000100800 */
[----:B------:R-:W-:-:S04]  /*90a0*/  IMAD.HI.U32 R4, R27, R9, RZ ;  /* 0x000000091b047227 */ /* 0x000fc800078e00ff */
[----:B------:R-:W-:Y:S01]  /*90b0*/  @!P5 IMAD.MOV R5, RZ, RZ, -R5 ;  /* 0x000000ffff05d224 */ /* 0x000fe200078e0a05 */
[C---:B------:R-:W-:Y:S01]  /*90c0*/  ISETP.GT.U32.AND P5, PT, R7.reuse, R6, PT ;  /* 0x000000060700720c */ /* 0x040fe20003fa4070 */
[----:B------:R-:W-:Y:S02]  /*90d0*/  IMAD.MOV R4, RZ, RZ, -R4 ;  /* 0x000000ffff047224 */ /* 0x000fe400078e0a04 */
[----:B------:R-:W-:Y:S01]  /*90e0*/  @!P4 IMAD.IADD R12, R12, 0x1, -R7 ;  /* 0x000000010c0cc824 */ /* 0x000fe200078e0a07 */
[----:B------:R0:W-:Y:S01]  /*90f0*/  STL [R1+0x564], R5 ;  /* 0x0005640501007387 */ /* 0x0001e20000100800 */
[----:B------:R-:W-:Y:S02]  /*9100*/  IMAD R9, R7, R4, R9 ;  /* 0x0000000407097224 */ /* 0x000fe400078e0209 */
[----:B------:R-:W-:Y:S01]  /*9110*/  IMAD.HI.U32 R0, R27, R8, RZ ;  /* 0x000000081b007227 */ /* 0x000fe200078e00ff */
[C---:B------:R-:W-:Y:S02]  /*9120*/  ISETP.GT.U32.AND P4, PT, R7.reuse, R12, PT ;  /* 0x0000000c0700720c */ /* 0x040fe40003f84070 */
[----:B------:R-:W-:Y:S01]  /*9130*/  ISETP.GT.U32.AND P3, PT, R7, R9, PT ;  /* 0x000000090700720c */ /* 0x000fe20003f64070 */
[----:B------:R-:W-:-:S02]  /*9140*/  IMAD.MOV R0, RZ, RZ, -R0 ;  /* 0x000000ffff007224 */ /* 0x000fc400078e0a00 */
[--C-:B------:R-:W-:Y:S01]  /*9150*/  @!P5 IMAD.IADD R6, R6, 0x1, -R7.reuse ;  /* 0x000000010606d824 */ /* 0x100fe200078e0a07 */
[C---:B0-----:R-:W-:Y:S01]  /*9160*/  IADD3 R5, R28.reuse, 0x150, RZ ;  /* 0x000001501c057810 */ /* 0x041fe20007ffe0ff */
[----:B------:R-:W-:Y:S01]  /*9170*/  IMAD R8, R7, R0, R8 ;  /* 0x0000000007087224 */ /* 0x000fe200078e0208 */
[----:B------:R-:W-:Y:S01]  /*9180*/  IADD3 R0, R28, 0x151, RZ ;  /* 0x000001511c007810 */ /* 0x000fe20007ffe0ff */
[----:B------:R-:W-:Y:S01]  /*9190*/  IMAD.HI.U32 R4, R27, R14, RZ ;  /* 0x0000000e1b047227 */ /* 0x000fe200078e00ff */
[----:B------:R-:W-:Y:S02]  /*91a0*/  ISETP.GT.U32.AND P5, PT, R7, R6, PT ;  /* 0x000000060700720c */ /* 0x000fe40003fa4070 */
[----:B------:R-:W-:Y:S01]  /*91b0*/  IABS R2, R0 ;  /* 0x0000000000027213 */ /* 0x000fe20000000000 */
[----:B------:R-:W-:Y:S01]  /*91c0*/  IMAD.MOV R4, RZ, RZ, -R4 ;  /* 0x000000ffff047224 */ /* 0x000fe200078e0a04 */
[----:B------:R-:W-:Y:S01]  /*91d0*/  IABS R13, R5 ;  /* 0x00000005000d7213 */ /* 0x000fe20000000000 */
[----:B------:R-:W-:-:S02]  /*91e0*/  @!P3 IMAD.IADD R9, R9, 0x1, -R7 ;  /* 0x000000010909b824 */ /* 0x000fc400078e0a07 */
[----:B------:R-:W-:Y:S01]  /*91f0*/  @!P4 IMAD.IADD R12, R12, 0x1, -R7 ;  /* 0x000000010c0cc824 */ /* 0x000fe200078e0a07 */
[C---:B------:R-:W-:Y:S01]  /*9200*/  ISETP.GT.U32.AND P4, PT, R7.reuse, R8, PT ;  /* 0x000000080700720c */ /* 0x040fe20003f84070 */
[C---:B------:R-:W-:Y:S01]  /*9210*/  IMAD R14, R7.reuse, R4, R14 ;  /* 0x00000004070e7224 */ /* 0x040fe200078e020e */
[----:B------:R-:W-:Y:S01]  /*9220*/  ISETP.GT.U32.AND P3, PT, R7, R9, PT ;  /* 0x000000090700720c */ /* 0x000fe20003f64070 */
[----:B------:R-:W-:Y:S01]  /*9230*/  IMAD.HI.U32 R10, R27, R3, RZ ;  /* 0x000000031b0a7227 */ /* 0x000fe200078e00ff */
[----:B------:R-:W-:-:S03]  /*9240*/  IADD3 R4, R28, 0x14f, RZ ;  /* 0x0000014f1c047810 */ /* 0x000fc60007ffe0ff */
[----:B------:R-:W-:Y:S01]  /*9250*/  @!P5 IMAD.IADD R6, R6, 0x1, -R7 ;  /* 0x000000010606d824 */ /* 0x000fe200078e0a07 */
[C---:B------:R-:W-:Y:S01]  /*9260*/  ISETP.GT.U32.AND P5, PT, R7.reuse, R14, PT ;  /* 0x0000000e0700720c */ /* 0x040fe20003fa4070 */
[----:B------:R-:W-:Y:S02]  /*9270*/  IMAD.MOV R10, RZ, RZ, -R10 ;  /* 0x000000ffff0a7224 */ /* 0x000fe400078e0a0a */
[----:B------:R-:W-:Y:S01]  /*9280*/  IMAD.MOV.U32 R17, RZ, RZ, R12 ;  /* 0x000000ffff117224 */ /* 0x000fe200078e000c */
[----:B------:R-:W-:Y:S01]  /*9290*/  IABS R12, R4 ;  /* 0x00000004000c7213 */ /* 0x000fe20000000000 */
[----:B------:R-:W-:Y:S02]  /*92a0*/  IMAD R3, R7, R10, R3 ;  /* 0x0000000a07037224 */ /* 0x000fe400078e0203 */
[--C-:B------:R-:W-:Y:S01]  /*92b0*/  @!P4 IMAD.IADD R8, R8, 0x1, -R7.reuse ;  /* 0x000000010808c824 */ /* 0x100fe200078e0a07 */
[----:B------:R-:W-:Y:S01]  /*92c0*/  ISETP.GE.AND P4, PT, R16, RZ, PT ;  /* 0x000000ff1000720c */ /* 0x000fe20003f86270 */
[----:B------:R-:W-:Y:S01]  /*92d0*/  @!P3 IMAD.IADD R9, R9, 0x1, -R7 ;  /* 0x000000010909b824 */ /* 0x000fe200078e0a07 */
[C---:B------:R-:W-:Y:S01]  /*92e0*/  ISETP.GT.U32.AND P3, PT, R7.reuse, R3, PT ;  /* 0x000000030700720c */ /* 0x040fe20003f64070 */
[----:B------:R-:W-:Y:S01]  /*92f0*/  @!P0 IMAD.MOV R17, RZ, RZ, -R17 ;  /* 0x000000ffff118224 */ /* 0x000fe200078e0a11 */
[----:B------:R-:W-:Y:S01]  /*9300*/  ISETP.GT.U32.AND P0, PT, R7, R8, PT ;  /* 0x000000080700720c */ /* 0x000fe20003f04070 */
[----:B------:R-:W-:-:S02]  /*9310*/  @!P5 IMAD.IADD R14, R14, 0x1, -R7 ;  /* 0x000000010e0ed824 */ /* 0x000fc400078e0a07 */
[----:B------:R-:W-:Y:S01]  /*9320*/  IMAD.HI.U32 R15, R27, R2, RZ ;  /* 0x000000021b0f7227 */ /* 0x000fe200078e00ff */
[----:B------:R0:W-:Y:S02]  /*9330*/  STL [R1+0x54c], R17 ;  /* 0x00054c1101007387 */ /* 0x0001e40000100800 */
[----:B------:R-:W-:Y:S01]  /*9340*/  ISETP.GT.U32.AND P5, PT, R7, R14, PT ;  /* 0x0000000e0700720c */ /* 0x000fe20003fa4070 */
[----:B------:R-:W-:-:S04]  /*9350*/  IMAD.HI.U32 R10, R27, R13, RZ ;  /* 0x0000000d1b0a7227 */ /* 0x000fc800078e00ff */
[----:B------:R-:W-:Y:S02]  /*9360*/  IMAD.MOV R15, RZ, RZ, -R15 ;  /* 0x000000ffff0f7224 */ /* 0x000fe400078e0a0f */
[----:B------:R-:W-:Y:S02]  /*9370*/  IMAD.MOV R10, RZ, RZ, -R10 ;  /* 0x000000ffff0a7224 */ /* 0x000fe400078e0a0a */
[----:B0-----:R-:W-:Y:S02]  /*9380*/  IMAD.MOV.U32 R17, RZ, RZ, R9 ;  /* 0x000000ffff117224 */ /* 0x001fe400078e0009 */
[----:B------:R-:W-:-:S04]  /*9390*/  IMAD.HI.U32 R9, R27, R12, RZ ;  /* 0x0000000c1b097227 */ /* 0x000fc800078e00ff */
[----:B------:R-:W-:Y:S02]  /*93a0*/  IMAD R2, R7, R15, R2 ;  /* 0x0000000f07027224 */ /* 0x000fe400078e0202 */
[--C-:B------:R-:W-:Y:S01]  /*93b0*/  @!P3 IMAD.IADD R3, R3, 0x1, -R7.reuse ;  /* 0x000000010303b824 */ /* 0x100fe200078e0a07 */
[----:B------:R-:W-:Y:S01]  /*93c0*/  ISETP.GE.AND P3, PT, R11, RZ, PT ;  /* 0x000000ff0b00720c */ /* 0x000fe20003f66270 */
[----:B------:R-:W-:Y:S01]  /*93d0*/  @!P0 IMAD.IADD R8, R8, 0x1, -R7 ;  /* 0x0000000108088824 */ /* 0x000fe200078e0a07 */
[C---:B------:R-:W-:Y:S01]  /*93e0*/  ISETP.GT.U32.AND P0, PT, R7.reuse, R2, PT ;  /* 0x000000020700720c */ /* 0x040fe20003f04070 */
[----:B------:R-:W-:Y:S01]  /*93f0*/  IMAD.MOV R9, RZ, RZ, -R9 ;  /* 0x000000ffff097224 */ /* 0x000fe200078e0a09 */
[C---:B------:R-:W-:Y:S01]  /*9400*/  IADD3 R11, R28.reuse, 0x14c, RZ ;  /* 0x0000014c1c0b7810 */ /* 0x040fe20007ffe0ff */
[C---:B------:R-:W-:Y:S02]  /*9410*/  IMAD R13, R7.reuse, R10, R13 ;  /* 0x0000000a070d7224 */ /* 0x040fe400078e020d */
[----:B------:R-:W-:Y:S01]  /*9420*/  @!P1 IMAD.MOV R17, RZ, RZ, -R17 ;  /* 0x000000ffff119224 */ /* 0x000fe200078e0a11 */
[C---:B------:R-:W-:Y:S01]  /*9430*/  ISETP.GT.U32.AND P1, PT, R7.reuse, R3, PT ;  /* 0x000000030700720c */ /* 0x040fe20003f24070 */
[----:B------:R-:W-:Y:S01]  /*9440*/  IMAD.MOV.U32 R10, RZ, RZ, R8 ;  /* 0x000000ffff0a7224 */ /* 0x000fe200078e0008 */
[----:B------:R-:W-:Y:S01]  /*9450*/  IADD3 R8, R28, 0x14d, RZ ;  /* 0x0000014d1c087810 */ /* 0x000fe20007ffe0ff */
        /* <DEDUP_REMOVED lines=10> */
[----:B------:R-:W-:Y:S01]  /*9500*/  @!P1 IMAD.IADD R3, R3, 0x1, -R7 ;  /* 0x0000000103039824 */ /* 0x000fe200078e0a07 */
[----:B------:R0:W-:Y:S01]  /*9510*/  STL [R1+0x540], R6 ;  /* 0x0005400601007387 */ /* 0x0001e20000100800 */
[----:B------:R-:W-:Y:S01]  /*9520*/  ISETP.GE.AND P0, PT, R4, RZ, PT ;  /* 0x000000ff0400720c */ /* 0x000fe20003f06270 */
[----:B------:R-:W-:Y:S01]  /*9530*/  @!P3 IMAD.MOV R14, RZ, RZ, -R14 ;  /* 0x000000ffff0eb224 */ /* 0x000fe200078e0a0e */
[----:B------:R-:W-:Y:S01]  /*9540*/  IABS R4, R8 ;  /* 0x0000000800047213 */ /* 0x000fe20000000000 */
[----:B------:R-:W-:Y:S01]  /*9550*/  IMAD.MOV.U32 R9, RZ, RZ, R3 ;  /* 0x000000ffff097224 */ /* 0x000fe200078e0003 */
[----:B------:R-:W-:Y:S01]  /*9560*/  ISETP.GE.AND P1, PT, R5, RZ, PT ;  /* 0x000000ff0500720c */ /* 0x000fe20003f26270 */
[--C-:B------:R-:W-:Y:S01]  /*9570*/  @!P6 IMAD.IADD R13, R13, 0x1, -R7.reuse ;  /* 0x000000010d0de824 */ /* 0x100fe200078e0a07 */
[C---:B------:R-:W-:Y:S01]  /*9580*/  ISETP.GT.U32.AND P6, PT, R7.reuse, R2, PT ;  /* 0x000000020700720c */ /* 0x040fe20003fc4070 */
[----:B------:R-:W-:Y:S01]  /*9590*/  @!P5 IMAD.IADD R12, R12, 0x1, -R7 ;  /* 0x000000010c0cd824 */ /* 0x000fe200078e0a07 */
[----:B------:R1:W-:Y:S01]  /*95a0*/  STL [R1+0x53c], R10 ;  /* 0x00053c0a01007387 */ /* 0x0003e20000100800 */
[----:B0-----:R-:W-:Y:S01]  /*95b0*/  IABS R6, R0 ;  /* 0x0000000000067213 */ /* 0x001fe20000000000 */
[----:B------:R-:W-:Y:S01]  /*95c0*/  IMAD.MOV.U32 R3, RZ, RZ, R4 ;  /* 0x000000ffff037224 */ /* 0x000fe200078e0004 */
[C---:B------:R-:W-:Y:S01]  /*95d0*/  ISETP.GT.U32.AND P5, PT, R7.reuse, R13, PT ;  /* 0x0000000d0700720c */ /* 0x040fe20003fa4070 */
[----:B------:R-:W-:Y:S01]  /*95e0*/  @!P4 IMAD.MOV R9, RZ, RZ, -R9 ;  /* 0x000000ffff09c224 */ /* 0x000fe200078e0a09 */
[----:B------:R-:W-:Y:S01]  /*95f0*/  ISETP.GT.U32.AND P4, PT, R7, R12, PT ;  /* 0x0000000c0700720c */ /* 0x000fe20003f84070 */
[----:B------:R-:W-:-:S03]  /*9600*/  IMAD.HI.U32 R5, R27, R6, RZ ;  /* 0x000000061b057227 */ /* 0x000fc600078e00ff */
[----:B------:R0:W-:Y:S01]  /*9610*/  STL [R1+0x514], R9 ;  /* 0x0005140901007387 */ /* 0x0001e20000100800 */
[----:B------:R-:W-:Y:S01]  /*9620*/  IMAD.MOV R5, RZ, RZ, -R5 ;  /* 0x000000ffff057224 */ /* 0x000fe200078e0a05 */
[----:B-1----:R-:W-:Y:S01]  /*9630*/  IABS R10, R11 ;  /* 0x0000000b000a7213 */ /* 0x002fe20000000000 */
[----:B------:R-:W-:Y:S01]  /*9640*/  IMAD.HI.U32 R4, R27, R3, RZ ;  /* 0x000000031b047227 */ /* 0x000fe200078e00ff */
[----:B------:R1:W-:Y:S03]  /*9650*/  STL [R1+0x518], R14 ;  /* 0x0005180e01007387 */ /* 0x0003e60000100800 */
[C---:B------:R-:W-:Y:S02]  /*9660*/  IMAD R6, R7.reuse, R5, R6 ;  /* 0x0000000507067224 */ /* 0x040fe400078e0206 */
[----:B------:R-:W-:Y:S01]  /*9670*/  IMAD.MOV R4, RZ, RZ, -R4 ;  /* 0x000000ffff047224 */ /* 0x000fe200078e0a04 */
[----:B0-----:R-:W-:Y:S01]  /*9680*/  IADD3 R9, R28, 0x14b, RZ ;  /* 0x0000014b1c097810 */ /* 0x001fe20007ffe0ff */
[----:B------:R-:W-:Y:S01]  /*9690*/  @!P6 IMAD.IADD R2, R2, 0x1, -R7 ;  /* 0x000000010202e824 */ /* 0x000fe200078e0a07 */
[C---:B------:R-:W-:Y:S01]  /*96a0*/  ISETP.GT.U32.AND P6, PT, R7.reuse, R6, PT ;  /* 0x000000060700720c */ /* 0x040fe20003fc4070 */
[----:B------:R-:W-:Y:S01]  /*96b0*/  IMAD R3, R7, R4, R3 ;  /* 0x0000000407037224 */ /* 0x000fe200078e0203 */
[----:B------:R-:W-:Y:S01]  /*96c0*/  IABS R16, R9 ;  /* 0x0000000900107213 */ /* 0x000fe20000000000 */
[----:B------:R-:W-:-:S02]  /*96d0*/  @!P4 IMAD.IADD R12, R12, 0x1, -R7 ;  /* 0x000000010c0cc824 */ /* 0x000fc400078e0a07 */
[----:B------:R-:W-:Y:S01]  /*96e0*/  IMAD.HI.U32 R4, R27, R10, RZ ;  /* 0x0000000a1b047227 */ /* 0x000fe200078e00ff */
[----:B------:R-:W-:-:S03]  /*96f0*/  ISETP.GT.U32.AND P4, PT, R7, R3, PT ;  /* 0x000000030700720c */ /* 0x000fc60003f84070 */
[----:B------:R-:W-:Y:S01]  /*9700*/  @!P5 IMAD.IADD R13, R13, 0x1, -R7 ;  /* 0x000000010d0dd824 */ /* 0x000fe200078e0a07 */
[----:B------:R-:W-:Y:S01]  /*9710*/  ISETP.GE.AND P5, PT, R0, RZ, PT ;  /* 0x000000ff0000720c */ /* 0x000fe20003fa6270 */
[----:B------:R-:W-:Y:S01]  /*9720*/  IMAD.HI.U32 R5, R27, R16, RZ ;  /* 0x000000101b057227 */ /* 0x000fe200078e00ff */
[----:B------:R-:W-:-:S03]  /*9730*/  IADD3 R0, R28, 0x14a, RZ ;  /* 0x0000014a1c007810 */ /* 0x000fc60007ffe0ff */
[--C-:B------:R-:W-:Y:S01]  /*9740*/  @!P6 IMAD.IADD R6, R6, 0x1, -R7.reuse ;  /* 0x000000010606e824 */ /* 0x100fe200078e0a07 */
[----:B------:R-:W-:Y:S01]  /*9750*/  ISETP.GE.AND P6, PT, R8, RZ, PT ;  /* 0x000000ff0800720c */ /* 0x000fe20003fc6270 */
[----:B------:R-:W-:Y:S01]  /*9760*/  IMAD.MOV R4, RZ, RZ, -R4 ;  /* 0x000000ffff047224 */ /* 0x000fe200078e0a04 */
[----:B------:R-:W-:Y:S01]  /*9770*/  IADD3 R8, R28, 0x149, RZ ;  /* 0x000001491c087810 */ /* 0x000fe20007ffe0ff */
[----:B------:R-:W-:Y:S01]  /*9780*/  @!P4 IMAD.IADD R3, R3, 0x1, -R7 ;  /* 0x000000010303c824 */ /* 0x000fe200078e0a07 */
[C---:B------:R-:W-:Y:S01]  /*9790*/  ISETP.GT.U32.AND P3, PT, R7.reuse, R6, PT ;  /* 0x000000060700720c */ /* 0x040fe20003f64070 */
[----:B------:R-:W-:Y:S02]  /*97a0*/  IMAD.MOV R5, RZ, RZ, -R5 ;  /* 0x000000ffff057224 */ /* 0x000fe400078e0a05 */
[C---:B------:R-:W-:Y:S01]  /*97b0*/  IMAD R10, R7.reuse, R4, R10 ;  /* 0x00000004070a7224 */ /* 0x040fe200078e020a */
[----:B------:R-:W-:Y:S01]  /*97c0*/  IABS R4, R0 ;  /* 0x0000000000047213 */ /* 0x000fe20000000000 */
[----:B------:R-:W-:Y:S01]  /*97d0*/  IMAD.MOV.U32 R15, RZ, RZ, R2 ;  /* 0x000000ffff0f7224 */ /* 0x000fe200078e0002 */
[C---:B------:R-:W-:Y:S01]  /*97e0*/  ISETP.GT.U32.AND P4, PT, R7.reuse, R3, PT ;  /* 0x000000030700720c */ /* 0x040fe20003f84070 */
[C---:B------:R-:W-:Y:S01]  /*97f0*/  IMAD R16, R7.reuse, R5, R16 ;  /* 0x0000000507107224 */ /* 0x040fe200078e0210 */
[----:B------:R-:W-:Y:S01]  /*9800*/  IABS R5, R8 ;  /* 0x0000000800057213 */ /* 0x000fe20000000000 */
[----:B------:R-:W-:Y:S01]  /*9810*/  @!P2 IMAD.MOV R15, RZ, RZ, -R15 ;  /* 0x000000ffff0fa224 */ /* 0x000fe200078e0a0f */
[----:B------:R-:W-:Y:S01]  /*9820*/  ISETP.GT.U32.AND P2, PT, R7, R10, PT ;  /* 0x0000000a0700720c */ /* 0x000fe20003f44070 */
[----:B-1----:R-:W-:-:S02]  /*9830*/  IMAD.MOV.U32 R14, RZ, RZ, R12 ;  /* 0x000000ffff0e7224 */ /* 0x002fc400078e000c */
[----:B------:R-:W-:Y:S01]  /*9840*/  IMAD.HI.U32 R2, R27, R4, RZ ;  /* 0x000000041b027227 */ /* 0x000fe200078e00ff */
[----:B------:R-:W-:Y:S03]  /*9850*/  STL [R1+0x534], R15 ;  /* 0x0005340f01007387 */ /* 0x000fe60000100800 */
[----:B------:R-:W-:Y:S01]  /*9860*/  @!P1 IMAD.MOV R13, RZ, RZ, -R13 ;  /* 0x000000ffff0d9224 */ /* 0x000fe200078e0a0d */
[----:B------:R-:W-:Y:S01]  /*9870*/  ISETP.GT.U32.AND P1, PT, R7, R16, PT ;  /* 0x000000100700720c */ /* 0x000fe20003f24070 */
[----:B------:R-:W-:Y:S01]  /*9880*/  @!P0 IMAD.MOV R14, RZ, RZ, -R14 ;  /* 0x000000ffff0e8224 */ /* 0x000fe200078e0a0e */
[----:B------:R-:W-:Y:S01]  /*9890*/  ISETP.GE.AND P0, PT, R11, RZ, PT ;  /* 0x000000ff0b00720c */ /* 0x000fe20003f06270 */
[----:B------:R-:W-:Y:S01]  /*98a0*/  IMAD.HI.U32 R12, R27, R5, RZ ;  /* 0x000000051b0c7227 */ /* 0x000fe200078e00ff */
[----:B------:R-:W-:Y:S03]  /*98b0*/  STL [R1+0x520], R13 ;  /* 0x0005200d01007387 */ /* 0x000fe60000100800 */
[----:B------:R-:W-:Y:S01]  /*98c0*/  @!P3 IMAD.IADD R6, R6, 0x1, -R7 ;  /* 0x000000010606b824 */ /* 0x000fe200078e0a07 */
[----:B------:R0:W-:Y:S01]  /*98d0*/  STL [R1+0x530], R14 ;  /* 0x0005300e01007387 */ /* 0x0001e20000100800 */
[----:B------:R-:W-:Y:S01]  /*98e0*/  IMAD.MOV R2, RZ, RZ, -R2 ;  /* 0x000000ffff027224 */ /* 0x000fe200078e0a02 */
[----:B------:R-:W-:Y:S01]  /*98f0*/  ISETP.GE.AND P3, PT, R9, RZ, PT ;  /* 0x000000ff0900720c */ /* 0x000fe20003f66270 */
[----:B------:R-:W-:-:S02]  /*9900*/  IMAD.MOV R12, RZ, RZ, -R12 ;  /* 0x000000ffff0c7224 */ /* 0x000fc400078e0a0c */
[--C-:B------:R-:W-:Y:S01]  /*9910*/  @!P4 IMAD.IADD R3, R3, 0x1, -R7.reuse ;  /* 0x000000010303c824 */ /* 0x100fe200078e0a07 */
[----:B------:R-:W-:Y:S01]  /*9920*/  ISETP.GE.AND P4, PT, R0, RZ, PT ;  /* 0x000000ff0000720c */ /* 0x000fe20003f86270 */
[C---:B------:R-:W-:Y:S01]  /*9930*/  IMAD R4, R7.reuse, R2, R4 ;  /* 0x0000000207047224 */ /* 0x040fe200078e0204 */
[----:B------:R-:W-:Y:S01]  /*9940*/  IADD3 R0, R28, 0x148, RZ ;  /* 0x000001481c007810 */ /* 0x000fe20007ffe0ff */
[----:B------:R-:W-:Y:S01]  /*9950*/  @!P2 IMAD.IADD R10, R10, 0x1, -R7 ;  /* 0x000000010a0aa824 */ /* 0x000fe200078e0a07 */
[----:B------:R-:W-:Y:S01]  /*9960*/  IADD3 R2, R28, 0x147, RZ ;  /* 0x000001471c027810 */ /* 0x000fe20007ffe0ff */
[----:B0-----:R-:W-:Y:S01]  /*9970*/  IMAD.MOV.U32 R14, RZ, RZ, R6 ;  /* 0x000000ffff0e7224 */ /* 0x001fe200078e0006 */
[----:B------:R-:W-:Y:S01]  /*9980*/  IABS R6, R0 ;  /* 0x0000000000067213 */ /* 0x000fe20000000000 */
[C---:B------:R-:W-:Y:S01]  /*9990*/  IMAD R5, R7.reuse, R12, R5 ;  /* 0x0000000c07057224 */ /* 0x040fe200078e0205 */
[C---:B------:R-:W-:Y:S01]  /*99a0*/  ISETP.GT.U32.AND P2, PT, R7.reuse, R10, PT ;  /* 0x0000000a0700720c */ /* 0x040fe20003f44070 */
[----:B------:R-:W-:Y:S01]  /*99b0*/  IMAD.MOV.U32 R13, RZ, RZ, R3 ;  /* 0x000000ffff0d7224 */ /* 0x000fe200078e0003 */
[----:B------:R-:W-:Y:S01]  /*99c0*/  IABS R3, R2 ;  /* 0x0000000200037213 */ /* 0x000fe20000000000 */
[----:B------:R-:W-:Y:S01]  /*99d0*/  @!P5 IMAD.MOV R14, RZ, RZ, -R14 ;  /* 0x000000ffff0ed224 */ /* 0x000fe200078e0a0e */
[C---:B------:R-:W-:Y:S01]  /*99e0*/  ISETP.GT.U32.AND P5, PT, R7.reuse, R4, PT ;  /* 0x000000040700720c */ /* 0x040fe20003fa4070 */
[----:B------:R-:W-:Y:S01]  /*99f0*/  @!P1 IMAD.IADD R16, R16, 0x1, -R7 ;  /* 0x0000000110109824 */ /* 0x000fe200078e0a07 */
[----:B------:R-:W-:Y:S01]  /*9a00*/  IADD3 R12, R28, 0x146, RZ ;  /* 0x000001461c0c7810 */ /* 0x000fe20007ffe0ff */
[----:B------:R-:W-:Y:S01]  /*9a10*/  @!P6 IMAD.MOV R13, RZ, RZ, -R13 ;  /* 0x000000ffff0de224 */ /* 0x000fe200078e0a0d */
[C---:B------:R-:W-:Y:S01]  /*9a20*/  ISETP.GT.U32.AND P6, PT, R7.reuse, R5, PT ;  /* 0x000000050700720c */ /* 0x040fe20003fc4070 */
[----:B------:R0:W-:Y:S01]  /*9a30*/  STL [R1+0x524], R14 ;  /* 0x0005240e01007387 */ /* 0x0001e20000100800 */
[----:B------:R-:W-:-:S02]  /*9a40*/  ISETP.GT.U32.AND P1, PT, R7, R16, PT ;  /* 0x000000100700720c */ /* 0x000fc40003f24070 */
[----:B------:R-:W-:Y:S01]  /*9a50*/  IABS R9, R12 ;  /* 0x0000000c00097213 */ /* 0x000fe20000000000 */
[--C-:B------:R-:W-:Y:S01]  /*9a60*/  @!P2 IMAD.IADD R10, R10, 0x1, -R7.reuse ;  /* 0x000000010a0aa824 */ /* 0x100fe200078e0a07 */
[----:B------:R-:W-:Y:S01]  /*9a70*/  ISETP.GE.AND P2, PT, R8, RZ, PT ;  /* 0x000000ff0800720c */ /* 0x000fe20003f46270 */
[----:B------:R-:W-:Y:S01]  /*9a80*/  IMAD.HI.U32 R8, R27, R6, RZ ;  /* 0x000000061b087227 */ /* 0x000fe200078e00ff */
[----:B------:R-:W-:Y:S03]  /*9a90*/  STL [R1+0x52c], R13 ;  /* 0x00052c0d01007387 */ /* 0x000fe60000100800 */
[--C-:B------:R-:W-:Y:S02]  /*9aa0*/  @!P5 IMAD.IADD R4, R4, 0x1, -R7.reuse ;  /* 0x000000010404d824 */ /* 0x100fe400078e0a07 */
[--C-:B------:R-:W-:Y:S02]  /*9ab0*/  @!P6 IMAD.IADD R5, R5, 0x1, -R7.reuse ;  /* 0x000000010505e824 */ /* 0x100fe400078e0a07 */
[----:B------:R-:W-:Y:S01]  /*9ac0*/  @!P1 IMAD.IADD R16, R16, 0x1, -R7 ;  /* 0x0000000110109824 */ /* 0x000fe200078e0a07 */
[----:B------:R-:W-:Y:S01]  /*9ad0*/  ISETP.GT.U32.AND P5, PT, R7, R4, PT ;  /* 0x000000040700720c */ /* 0x000fe20003fa4070 */
[----:B------:R-:W-:Y:S01]  /*9ae0*/  IMAD.MOV R8, RZ, RZ, -R8 ;  /* 0x000000ffff087224 */ /* 0x000fe200078e0a08 */
[----:B------:R-:W-:Y:S01]  /*9af0*/  ISETP.GE.AND P1, PT, R0, RZ, PT ;  /* 0x000000ff0000720c */ /* 0x000fe20003f26270 */
[----:B------:R-:W-:Y:S01]  /*9b00*/  IMAD.HI.U32 R0, R27, R3, RZ ;  /* 0x000000031b007227 */ /* 0x000fe200078e00ff */
[----:B------:R-:W-:-:S03]  /*9b10*/  ISETP.GT.U32.AND P6, PT, R7, R5, PT ;  /* 0x000000050700720c */ /* 0x000fc60003fc4070 */
[----:B------:R-:W-:Y:S02]  /*9b20*/  IMAD.MOV R0, RZ, RZ, -R0 ;  /* 0x000000ffff007224 */ /* 0x000fe400078e0a00 */
[C---:B------:R-:W-:Y:S01]  /*9b30*/  IMAD R6, R7.reuse, R8, R6 ;  /* 0x0000000807067224 */ /* 0x040fe200078e0206 */
[C---:B------:R-:W-:Y:S01]  /*9b40*/  IADD3 R8, R28.reuse, 0x145, RZ ;  /* 0x000001451c087810 */ /* 0x040fe20007ffe0ff */
[C---:B------:R-:W-:Y:S01]  /*9b50*/  IMAD R3, R7.reuse, R0, R3 ;  /* 0x0000000007037224 */ /* 0x040fe200078e0203 */
[----:B------:R-:W-:Y:S01]  /*9b60*/  IADD3 R0, R28, 0x143, RZ ;  /* 0x000001431c007810 */ /* 0x000fe20007ffe0ff */
[--C-:B------:R-:W-:Y:S01]  /*9b70*/  @!P5 IMAD.IADD R4, R4, 0x1, -R7.reuse ;  /* 0x000000010404d824 */ /* 0x100fe200078e0a07 */
[----:B------:R-:W-:Y:S01]  /*9b80*/  ISETP.GT.U32.AND P5, PT, R7, R6, PT ;  /* 0x000000060700720c */ /* 0x000fe20003fa4070 */
[----:B------:R-:W-:Y:S01]  /*9b90*/  IMAD.MOV.U32 R11, RZ, RZ, R10 ;  /* 0x000000ffff0b7224 */ /* 0x000fe200078e000a */
[----:B0-----:R-:W-:Y:S01]  /*9ba0*/  IABS R14, R8 ;  /* 0x00000008000e7213 */ /* 0x001fe20000000000 */
[----:B------:R-:W-:Y:S01]  /*9bb0*/  @!P6 IMAD.IADD R5, R5, 0x1, -R7 ;  /* 0x000000010505e824 */ /* 0x000fe200078e0a07 */
[----:B------:R-:W-:Y:S01]  /*9bc0*/  ISETP.GT.U32.AND P6, PT, R7, R3, PT ;  /* 0x000000030700720c */ /* 0x000fe20003fc4070 */
[----:B------:R-:W-:Y:S01]  /*9bd0*/  @!P0 IMAD.MOV R11, RZ, RZ, -R11 ;  /* 0x000000ffff0b8224 */ /* 0x000fe200078e0a0b */
[----:B------:R-:W-:Y:S01]  /*9be0*/  ISETP.GE.AND P0, PT, R2, RZ, PT ;  /* 0x000000ff0200720c */ /* 0x000fe20003f06270 */
[----:B------:R-:W-:Y:S01]  /*9bf0*/  IMAD.HI.U32 R2, R27, R9, RZ ;  /* 0x000000091b027227 */ /* 0x000fe200078e00ff */
[----:B------:R-:W-:-:S02]  /*9c00*/  IABS R10, R0 ;  /* 0x00000000000a7213 */ /* 0x000fc40000000000 */
[----:B------:R0:W-:Y:S01]  /*9c10*/  STL [R1+0x528], R11 ;  /* 0x0005280b01007387 */ /* 0x0001e20000100800 */
[----:B------:R-:W-:Y:S02]  /*9c20*/  IMAD.MOV R2, RZ, RZ, -R2 ;  /* 0x000000ffff027224 */ /* 0x000fe400078e0a02 */
[----:B------:R-:W-:Y:S02]  /*9c30*/  @!P5 IMAD.IADD R6, R6, 0x1, -R7 ;  /* 0x000000010606d824 */ /* 0x000fe400078e0a07 */
[----:B------:R-:W-:-:S04]  /*9c40*/  IMAD.HI.U32 R17, R27, R14, RZ ;  /* 0x0000000e1b117227 */ /* 0x000fc800078e00ff */
[----:B------:R-:W-:Y:S01]  /*9c50*/  @!P6 IMAD.IADD R3, R3, 0x1, -R7 ;  /* 0x000000010303e824 */ /* 0x000fe200078e0a07 */
[----:B0-----:R-:W-:Y:S01]  /*9c60*/  IADD3 R11, R28, 0x144, RZ ;  /* 0x000001441c0b7810 */ /* 0x001fe20007ffe0ff */
[C---:B------:R-:W-:Y:S01]  /*9c70*/  IMAD R9, R7.reuse, R2, R9 ;  /* 0x0000000207097224 */ /* 0x040fe200078e0209 */
[C---:B------:R-:W-:Y:S01]  /*9c80*/  ISETP.GT.U32.AND P6, PT, R7.reuse, R6, PT ;  /* 0x000000060700720c */ /* 0x040fe20003fc4070 */
[----:B------:R-:W-:Y:S01]  /*9c90*/  IMAD.MOV R17, RZ, RZ, -R17 ;  /* 0x000000ffff117224 */ /* 0x000fe200078e0a11 */
[----:B------:R-:W-:Y:S01]  /*9ca0*/  IABS R13, R11 ;  /* 0x0000000b000d7213 */ /* 0x000fe20000000000 */
[----:B------:R-:W-:Y:S01]  /*9cb0*/  @!P3 IMAD.MOV R16, RZ, RZ, -R16 ;  /* 0x000000ffff10b224 */ /* 0x000fe200078e0a10 */
[----:B------:R-:W-:Y:S01]  /*9cc0*/  ISETP.GT.U32.AND P5, PT, R7, R9, PT ;  /* 0x000000090700720c */ /* 0x000fe20003fa4070 */
[----:B------:R-:W-:Y:S01]  /*9cd0*/  IMAD.MOV.U32 R18, RZ, RZ, R4 ;  /* 0x000000ffff127224 */ /* 0x000fe200078e0004 */
[----:B------:R-:W-:Y:S01]  /*9ce0*/  ISETP.GE.AND P3, PT, R12, RZ, PT ;  /* 0x000000ff0c00720c */ /* 0x000fe20003f66270 */
[----:B------:R-:W-:Y:S01]  /*9cf0*/  IMAD.HI.U32 R15, R27, R13, RZ ;  /* 0x0000000d1b0f7227 */ /* 0x000fe200078e00ff */
[----:B------:R0:W-:Y:S01]  /*9d00*/  STL [R1+0x51c], R16 ;  /* 0x00051c1001007387 */ /* 0x0001e20000100800 */
[----:B------:R-:W-:-:S02]  /*9d10*/  IADD3 R2, R28, 0x142, RZ ;  /* 0x000001421c027810 */ /* 0x000fc40007ffe0ff */
[C---:B------:R-:W-:Y:S02]  /*9d20*/  IMAD R12, R7.reuse, R17, R14 ;  /* 0x00000011070c7224 */ /* 0x040fe400078e020e */
[----:B------:R-:W-:Y:S01]  /*9d30*/  IMAD.MOV R15, RZ, RZ, -R15 ;  /* 0x000000ffff0f7224 */ /* 0x000fe200078e0a0f */
[----:B------:R-:W-:Y:S01]  /*9d40*/  IABS R14, R2 ;  /* 0x00000002000e7213 */ /* 0x000fe20000000000 */
[----:B------:R-:W-:Y:S01]  /*9d50*/  @!P6 IMAD.IADD R6, R6, 0x1, -R7 ;  /* 0x000000010606e824 */ /* 0x000fe200078e0a07 */
[C---:B------:R-:W-:Y:S01]  /*9d60*/  ISETP.GT.U32.AND P6, PT, R7.reuse, R12, PT ;  /* 0x0000000c0700720c */ /* 0x040fe20003fc4070 */
[----:B------:R-:W-:Y:S01]  /*9d70*/  @!P4 IMAD.MOV R18, RZ, RZ, -R18 ;  /* 0x000000ffff12c224 */ /* 0x000fe200078e0a12 */
[C---:B------:R-:W-:Y:S01]  /*9d80*/  ISETP.GT.U32.AND P4, PT, R7.reuse, R3, PT ;  /* 0x000000030700720c */ /* 0x040fe20003f84070 */
[----:B0-----:R-:W-:Y:S02]  /*9d90*/  IMAD.MOV.U32 R16, RZ, RZ, R10 ;  /* 0x000000ffff107224 */ /* 0x001fe400078e000a */
[----:B------:R-:W-:Y:S01]  /*9da0*/  IMAD R10, R7, R15, R13 ;  /* 0x0000000f070a7224 */ /* 0x000fe200078e020d */
[----:B------:R-:W-:Y:S01]  /*9db0*/  STL [R1+0x510], R18 ;  /* 0x0005101201007387 */ /* 0x000fe20000100800 */
[----:B------:R-:W-:-:S04]  /*9dc0*/  IMAD.HI.U32 R4, R27, R16, RZ ;  /* 0x000000101b047227 */ /* 0x000fc800078e00ff */
[----:B------:R-:W-:Y:S02]  /*9dd0*/  IMAD.MOV.U32 R13, RZ, RZ, R6 ;  /* 0x000000ffff0d7224 */ /* 0x000fe400078e0006 */
[----:B------:R-:W-:Y:S02]  /*9de0*/  IMAD.MOV R4, RZ, RZ, -R4 ;  /* 0x000000ffff047224 */ /* 0x000fe400078e0a04 */
[----:B------:R-:W-:Y:S02]  /*9df0*/  @!P5 IMAD.IADD R9, R9, 0x1, -R7 ;  /* 0x000000010909d824 */ /* 0x000fe400078e0a07 */
[----:B------:R-:W-:Y:S01]  /*9e00*/  @!P1 IMAD.MOV R13, RZ, RZ, -R13 ;  /* 0x000000ffff0d9224 */ /* 0x000fe200078e0a0d */
[C---:B------:R-:W-:Y:S01]  /*9e10*/  ISETP.GT.U32.AND P1, PT, R7.reuse, R10, PT ;  /* 0x0000000a0700720c */ /* 0x040fe20003f24070 */
[C---:B------:R-:W-:Y:S01]  /*9e20*/  IMAD R6, R7.reuse, R4, R16 ;  /* 0x0000000407067224 */ /* 0x040fe200078e0210 */
[C---:B------:R-:W-:Y:S01]  /*9e30*/  ISETP.GT.U32.AND P5, PT, R7.reuse, R9, PT ;  /* 0x000000090700720c */ /* 0x040fe20003fa4070 */
[----:B------:R-:W-:Y:S01]  /*9e40*/  @!P6 IMAD.IADD R12, R12, 0x1, -R7 ;  /* 0x000000010c0ce824 */ /* 0x000fe200078e0a07 */
[----:B------:R-:W-:Y:S01]  /*9e50*/  IADD3 R4, R28, 0x141, RZ ;  /* 0x000001411c047810 */ /* 0x000fe20007ffe0ff */
[----:B------:R-:W-:Y:S01]  /*9e60*/  IMAD.MOV.U32 R15, RZ, RZ, R5 ;  /* 0x000000ffff0f7224 */ /* 0x000fe200078e0005 */
[----:B------:R-:W-:Y:S01]  /*9e70*/  ISETP.GT.U32.AND P6, PT, R7, R6, PT ;  /* 0x000000060700720c */ /* 0x000fe20003fc4070 */
[----:B------:R-:W-:Y:S01]  /*9e80*/  @!P4 IMAD.IADD R3, R3, 0x1, -R7 ;  /* 0x000000010303c824 */ /* 0x000fe200078e0a07 */
[----:B------:R-:W-:Y:S01]  /*9e90*/  ISETP.GE.AND P4, PT, R11, RZ, PT ;  /* 0x000000ff0b00720c */ /* 0x000fe20003f86270 */
[----:B------:R-:W-:-:S04]  /*9ea0*/  IMAD.HI.U32 R5, R27, R14, RZ ;  /* 0x0000000e1b057227 */ /* 0x000fc800078e00ff */
[----:B------:R-:W-:Y:S01]  /*9eb0*/  @!P2 IMAD.MOV R15, RZ, RZ, -R15 ;  /* 0x000000ffff0fa224 */ /* 0x000fe200078e0a0f */
[----:B------:R-:W-:Y:S01]  /*9ec0*/  ISETP.GE.AND P2, PT, R8, RZ, PT ;  /* 0x000000ff0800720c */ /* 0x000fe20003f46270 */
[----:B------:R-:W-:Y:S01]  /*9ed0*/  IMAD.MOV.U32 R8, RZ, RZ, R3 ;  /* 0x000000ffff087224 */ /* 0x000fe200078e0003 */
[----:B------:R-:W-:Y:S01]  /*9ee0*/  IADD3 R3, R28, 0x13f, RZ ;  /* 0x0000013f1c037810 */ /* 0x000fe20007ffe0ff */
[----:B------:R-:W-:Y:S01]  /*9ef0*/  @!P1 IMAD.IADD R10, R10, 0x1, -R7 ;  /* 0x000000010a0a9824 */ /* 0x000fe200078e0a07 */
[----:B------:R-:W-:Y:S01]  /*9f00*/  ISETP.GT.U32.AND P1, PT, R7, R12, PT ;  /* 0x0000000c0700720c */ /* 0x000fe20003f24070 */
[----:B------:R-:W-:Y:S01]  /*9f10*/  IMAD.MOV R5, RZ, RZ, -R5 ;  /* 0x000000ffff057224 */ /* 0x000fe200078e0a05 */
[----:B------:R0:W-:Y:S01]  /*9f20*/  STL [R1+0x50c], R15 ;  /* 0x00050c0f01007387 */ /* 0x0001e20000100800 */
[--C-:B------:R-:W-:Y:S01]  /*9f30*/  @!P5 IMAD.IADD R9, R9, 0x1, -R7.reuse ;  /* 0x000000010909d824 */ /* 0x100fe200078e0a07 */
[----:B------:R-:W-:Y:S01]  /*9f40*/  ISETP.GE.AND P5, PT, R0, RZ, PT ;  /* 0x000000ff0000720c */ /* 0x000fe20003fa6270 */
[----:B------:R-:W-:Y:S01]  /*9f50*/  @!P0 IMAD.MOV R8, RZ, RZ, -R8 ;  /* 0x000000ffff088224 */ /* 0x000fe200078e0a08 */
[C---:B------:R-:W-:Y:S01]  /*9f60*/  ISETP.GT.U32.AND P0, PT, R7.reuse, R10, PT ;  /* 0x0000000a0700720c */ /* 0x040fe20003f04070 */
[----:B------:R-:W-:Y:S01]  /*9f70*/  IMAD R0, R7, R5, R14 ;  /* 0x0000000507007224 */ /* 0x000fe200078e020e */
[----:B------:R-:W-:Y:S01]  /*9f80*/  IABS R14, R4 ;  /* 0x00000004000e7213 */ /* 0x000fe20000000000 */
[----:B------:R-:W-:Y:S01]  /*9f90*/  @!P6 IMAD.IADD R6, R6, 0x1, -R7 ;  /* 0x000000010606e824 */ /* 0x000fe200078e0a07 */
[----:B------:R-:W-:Y:S01]  /*9fa0*/  IADD3 R5, R28, 0x140, RZ ;  /* 0x000001401c057810 */ /* 0x000fe20007ffe0ff */
[----:B------:R1:W-:Y:S01]  /*9fb0*/  STL [R1+0x508], R13 ;  /* 0x0005080d01007387 */ /* 0x0003e20000100800 */
[----:B------:R-:W-:Y:S01]  /*9fc0*/  IABS R11, R3 ;  /* 0x00000003000b7213 */ /* 0x000fe20000000000 */
[----:B------:R-:W-:Y:S01]  /*9fd0*/  IMAD.HI.U32 R16, R27, R14, RZ ;  /* 0x0000000e1b107227 */ /* 0x000fe200078e00ff */
[----:B------:R-:W-:Y:S01]  /*9fe0*/  ISETP.GT.U32.AND P6, PT, R7, R6, PT ;  /* 0x000000060700720c */ /* 0x000fe20003fc4070 */
[----:B------:R2:W-:Y:S01]  /*9ff0*/  STL [R1+0x504], R8 ;  /* 0x0005040801007387 */ /* 0x0005e20000100800 */
[----:B0-----:R-:W-:Y:S01]  /*a000*/  IABS R15, R5 ;  /* 0x00000005000f7213 */ /* 0x001fe20000000000 */
[----:B------:R-:W-:-:S02]  /*a010*/  IMAD.MOV R16, RZ, RZ, -R16 ;  /* 0x000000ffff107224 */ /* 0x000fc400078e0a10 */
[--C-:B------:R-:W-:Y:S01]  /*a020*/  @!P0 IMAD.IADD R10, R10, 0x1, -R7.reuse ;  /* 0x000000010a0a8824 */ /* 0x100fe200078e0a07 */
[----:B------:R-:W-:Y:S01]  /*a030*/  ISETP.GE.AND P0, PT, R2, RZ, PT ;  /* 0x000000ff0200720c */ /* 0x000fe20003f06270 */
[----:B------:R-:W-:Y:S01]  /*a040*/  @!P1 IMAD.IADD R12, R12, 0x1, -R7 ;  /* 0x000000010c0c9824 */ /* 0x000fe200078e0a07 */
[C---:B------:R-:W-:Y:S01]  /*a050*/  ISETP.GT.U32.AND P1, PT, R7.reuse, R0, PT ;  /* 0x000000000700720c */ /* 0x040fe20003f24070 */
[----:B------:R-:W-:Y:S01]  /*a060*/  IMAD R2, R7, R16, R14 ;  /* 0x0000001007027224 */ /* 0x000fe200078e020e */
[----:B-1----:R-:W-:Y:S01]  /*a070*/  IADD3 R13, R28, 0x13e, RZ ;  /* 0x0000013e1c0d7810 */ /* 0x002fe20007ffe0ff */
[----:B------:R-:W-:-:S03]  /*a080*/  IMAD.HI.U32 R14, R27, R15, RZ ;  /* 0x0000000f1b0e7227 */ /* 0x000fc600078e00ff */
[----:B--2---:R-:W-:Y:S01]  /*a090*/  IABS R8, R13 ;  /* 0x0000000d00087213 */ /* 0x004fe20000000000 */
[----:B------:R-:W-:Y:S01]  /*a0a0*/  @!P6 IMAD.IADD R6, R6, 0x1, -R7 ;  /* 0x000000010606e824 */ /* 0x000fe200078e0a07 */
[----:B------:R-:W-:Y:S01]  /*a0b0*/  ISETP.GT.U32.AND P6, PT, R7, R2, PT ;  /* 0x000000020700720c */ /* 0x000fe20003fc4070 */
[----:B------:R-:W-:-:S04]  /*a0c0*/  IMAD.HI.U32 R17, R27, R11, RZ ;  /* 0x0000000b1b117227 */ /* 0x000fc800078e00ff */
[----:B------:R-:W-:Y:S02]  /*a0d0*/  IMAD.MOV R14, RZ, RZ, -R14 ;  /* 0x000000ffff0e7224 */ /* 0x000fe400078e0a0e */
[----:B------:R-:W-:Y:S01]  /*a0e0*/  @!P1 IMAD.IADD R0, R0, 0x1, -R7 ;  /* 0x0000000100009824 */ /* 0x000fe200078e0a07 */
[----:B------:R-:W-:Y:S01]  /*a0f0*/  ISETP.GE.AND P1, PT, R4, RZ, PT ;  /* 0x000000ff0400720c */ /* 0x000fe20003f26270 */
[----:B------:R-:W-:Y:S01]  /*a100*/  IMAD.MOV R17, RZ, RZ, -R17 ;  /* 0x000000ffff117224 */ /* 0x000fe200078e0a11 */
[C---:B------:R-:W-:Y:S01]  /*a110*/  IADD3 R4, R28.reuse, 0x13d, RZ ;  /* 0x0000013d1c047810 */ /* 0x040fe20007ffe0ff */
[C---:B------:R-:W-:Y:S01]  /*a120*/  IMAD R14, R7.reuse, R14, R15 ;  /* 0x0000000e070e7224 */ /* 0x040fe200078e020f */
[----:B------:R-:W-:Y:S01]  /*a130*/  IADD3 R15, R28, 0x13c, RZ ;  /* 0x0000013c1c0f7810 */ /* 0x000fe20007ffe0ff */
[----:B------:R-:W-:Y:S02]  /*a140*/  IMAD.MOV.U32 R18, RZ, RZ, R12 ;  /* 0x000000ffff127224 */ /* 0x000fe400078e000c */
[----:B------:R-:W-:Y:S01]  /*a150*/  @!P6 IMAD.IADD R2, R2, 0x1, -R7 ;  /* 0x000000010202e824 */ /* 0x000fe200078e0a07 */
[----:B------:R-:W-:Y:S01]  /*a160*/  ISETP.GT.U32.AND P6, PT, R7, R0, PT ;  /* 0x000000000700720c */ /* 0x000fe20003fc4070 */
[----:B------:R-:W-:Y:S01]  /*a170*/  IMAD.HI.U32 R16, R27, R8, RZ ;  /* 0x000000081b107227 */ /* 0x000fe200078e00ff */
[----:B------:R-:W-:-:S03]  /*a180*/  IABS R12, R15 ;  /* 0x0000000f000c7213 */ /* 0x000fc60000000000 */
[C---:B------:R-:W-:Y:S02]  /*a190*/  IMAD R11, R7.reuse, R17, R11 ;  /* 0x00000011070b7224 */ /* 0x040fe400078e020b */
[----:B------:R-:W-:Y:S01]  /*a1a0*/  IMAD.MOV.U32 R19, RZ, RZ, R9 ;  /* 0x000000ffff137224 */ /* 0x000fe200078e0009 */
[----:B------:R-:W-:Y:S01]  /*a1b0*/  IABS R9, R4 ;  /* 0x0000000400097213 */ /* 0x000fe20000000000 */
[----:B------:R-:W-:Y:S01]  /*a1c0*/  @!P2 IMAD.MOV R18, RZ, RZ, -R18 ;  /* 0x000000ffff12a224 */ /* 0x000fe200078e0a12 */
[C---:B------:R-:W-:Y:S01]  /*a1d0*/  ISETP.GT.U32.AND P2, PT, R7.reuse, R14, PT ;  /* 0x0000000e0700720c */ /* 0x040fe20003f44070 */
[----:B------:R-:W-:Y:S02]  /*a1e0*/  IMAD.MOV R16, RZ, RZ, -R16 ;  /* 0x000000ffff107224 */ /* 0x000fe400078e0a10 */
[----:B------:R-:W-:Y:S01]  /*a1f0*/  @!P3 IMAD.MOV R19, RZ, RZ, -R19 ;  /* 0x000000ffff13b224 */ /* 0x000fe200078e0a13 */
[C---:B------:R-:W-:Y:S01]  /*a200*/  ISETP.GT.U32.AND P3, PT, R7.reuse, R2, PT ;  /* 0x000000020700720c */ /* 0x040fe20003f64070 */
[----:B------:R-:W-:Y:S01]  /*a210*/  @!P4 IMAD.MOV R10, RZ, RZ, -R10 ;  /* 0x000000ffff0ac224 */ /* 0x000fe200078e0a0a */
[C---:B------:R-:W-:Y:S01]  /*a220*/  ISETP.GT.U32.AND P4, PT, R7.reuse, R11, PT ;  /* 0x0000000b0700720c */ /* 0x040fe20003f84070 */
[----:B------:R-:W-:Y:S01]  /*a230*/  IMAD R8, R7, R16, R8 ;  /* 0x0000001007087224 */ /* 0x000fe200078e0208 */
[----:B------:R-:W-:Y:S01]  /*a240*/  STL [R1+0x500], R19 ;  /* 0x0005001301007387 */ /* 0x000fe20000100800 */
[----:B------:R-:W-:-:S02]  /*a250*/  IMAD.MOV.U32 R16, RZ, RZ, R6 ;  /* 0x000000ffff107224 */ /* 0x000fc400078e0006 */
[----:B------:R-:W-:Y:S01]  /*a260*/  IMAD.HI.U32 R6, R27, R9, RZ ;  /* 0x000000091b067227 */ /* 0x000fe200078e00ff */
[----:B------:R-:W-:Y:S03]  /*a270*/  STL [R1+0x4fc], R18 ;  /* 0x0004fc1201007387 */ /* 0x000fe60000100800 */
[--C-:B------:R-:W-:Y:S01]  /*a280*/  @!P6 IMAD.IADD R0, R0, 0x1, -R7.reuse ;  /* 0x000000010000e824 */ /* 0x100fe200078e0a07 */
[----:B------:R-:W-:Y:S01]  /*a290*/  ISETP.GT.U32.AND P6, PT, R7, R8, PT ;  /* 0x000000080700720c */ /* 0x000fe20003fc4070 */
[----:B------:R-:W-:Y:S01]  /*a2a0*/  IMAD.MOV R6, RZ, RZ, -R6 ;  /* 0x000000ffff067224 */ /* 0x000fe200078e0a06 */
[----:B------:R0:W-:Y:S01]  /*a2b0*/  STL [R1+0x4f8], R10 ;  /* 0x0004f80a01007387 */ /* 0x0001e20000100800 */
[--C-:B------:R-:W-:Y:S01]  /*a2c0*/  @!P2 IMAD.IADD R14, R14, 0x1, -R7.reuse ;  /* 0x000000010e0ea824 */ /* 0x100fe200078e0a07 */
[----:B------:R-:W-:Y:S01]  /*a2d0*/  ISETP.GE.AND P2, PT, R13, RZ, PT ;  /* 0x000000ff0d00720c */ /* 0x000fe20003f46270 */
[----:B------:R-:W-:Y:S01]  /*a2e0*/  @!P3 IMAD.IADD R2, R2, 0x1, -R7 ;  /* 0x000000010202b824 */ /* 0x000fe200078e0a07 */
[----:B------:R-:W-:Y:S01]  /*a2f0*/  ISETP.GE.AND P3, PT, R3, RZ, PT ;  /* 0x000000ff0300720c */ /* 0x000fe20003f66270 */
[----:B------:R-:W-:Y:S01]  /*a300*/  IMAD R6, R7, R6, R9 ;  /* 0x0000000607067224 */ /* 0x000fe200078e0209 */
[----:B------:R-:W-:Y:S01]  /*a310*/  IADD3 R9, R28, 0x139, RZ ;  /* 0x000001391c097810 */ /* 0x000fe20007ffe0ff */
[----:B------:R-:W-:Y:S01]  /*a320*/  @!P4 IMAD.IADD R11, R11, 0x1, -R7 ;  /* 0x000000010b0bc824 */ /* 0x000fe200078e0a07 */
[----:B------:R-:W-:Y:S01]  /*a330*/  ISETP.GT.U32.AND P4, PT, R7, R14, PT ;  /* 0x0000000e0700720c */ /* 0x000fe20003f84070 */
[----:B------:R-:W-:Y:S01]  /*a340*/  @!P5 IMAD.MOV R16, RZ, RZ, -R16 ;  /* 0x000000ffff10d224 */ /* 0x000fe200078e0a10 */
[----:B------:R-:W-:Y:S01]  /*a350*/  ISETP.GE.AND P5, PT, R5, RZ, PT ;  /* 0x000000ff0500720c */ /* 0x000fe20003fa6270 */
[----:B------:R-:W-:-:S02]  /*a360*/  IMAD.MOV.U32 R5, RZ, RZ, R12 ;  /* 0x000000ffff057224 */ /* 0x000fc400078e000c */
[----:B------:R-:W-:Y:S01]  /*a370*/  @!P1 IMAD.MOV R2, RZ, RZ, -R2 ;  /* 0x000000ffff029224 */ /* 0x000fe200078e0a02 */
[----:B------:R-:W-:Y:S01]  /*a380*/  ISETP.GT.U32.AND P1, PT, R7, R6, PT ;  /* 0x000000060700720c */ /* 0x000fe20003f24070 */
[----:B------:R-:W-:Y:S01]  /*a390*/  IMAD.HI.U32 R3, R27, R5, RZ ;  /* 0x000000051b037227 */ /* 0x000fe200078e00ff */
[----:B------:R1:W-:Y:S03]  /*a3a0*/  STL [R1+0x4f4], R16 ;  /* 0x0004f41001007387 */ /* 0x0003e60000100800 */
[----:B------:R-:W-:Y:S01]  /*a3b0*/  @!P6 IMAD.IADD R8, R8, 0x1, -R7 ;  /* 0x000000010808e824 */ /* 0x000fe200078e0a07 */
[----:B------:R-:W-:Y:S01]  /*a3c0*/  ISETP.GT.U32.AND P6, PT, R7, R11, PT ;  /* 0x0000000b0700720c */ /* 0x000fe20003fc4070 */
[----:B0-----:R-:W-:Y:S02]  /*a3d0*/  IMAD.MOV.U32 R10, RZ, RZ, R0 ;  /* 0x000000ffff0a7224 */ /* 0x001fe400078e0000 */
[----:B------:R-:W-:-:S02]  /*a3e0*/  IMAD.MOV R3, RZ, RZ, -R3 ;  /* 0x000000ffff037224 */ /* 0x000fc400078e0a03 */
[----:B------:R-:W-:Y:S01]  /*a3f0*/  @!P0 IMAD.MOV R10, RZ, RZ, -R10 ;  /* 0x000000ffff0a8224 */ /* 0x000fe200078e0a0a */
[C---:B------:R-:W-:Y:S01]  /*a400*/  ISETP.GT.U32.AND P0, PT, R7.reuse, R8, PT ;  /* 0x000000080700720c */ /* 0x040fe20003f04070 */
[----:B------:R-:W-:Y:S01]  /*a410*/  @!P4 IMAD.IADD R14, R14, 0x1, -R7 ;  /* 0x000000010e0ec824 */ /* 0x000fe200078e0a07 */
[----:B------:R-:W-:Y:S01]  /*a420*/  ISETP.GE.AND P4, PT, R4, RZ, PT ;  /* 0x000000ff0400720c */ /* 0x000fe20003f86270 */
[----:B------:R-:W-:Y:S01]  /*a430*/  IMAD R0, R7, R3, R5 ;  /* 0x0000000307007224 */ /* 0x000fe200078e0205 */
[----:B------:R-:W-:Y:S01]  /*a440*/  IADD3 R5, R28, 0x13a, RZ ;  /* 0x0000013a1c057810 */ /* 0x000fe20007ffe0ff */
[----:B------:R0:W-:Y:S01]  /*a450*/  STL [R1+0x4f0], R10 ;  /* 0x0004f00a01007387 */ /* 0x0001e20000100800 */
[--C-:B------:R-:W-:Y:S01]  /*a460*/  @!P1 IMAD.IADD R6, R6, 0x1, -R7.reuse ;  /* 0x0000000106069824 */ /* 0x100fe200078e0a07 */
[----:B------:R-:W-:Y:S01]  /*a470*/  IABS R4, R9 ;  /* 0x0000000900047213 */ /* 0x000fe20000000000 */
[----:B-1----:R-:W-:Y:S01]  /*a480*/  IMAD.MOV.U32 R16, RZ, RZ, R14 ;  /* 0x000000ffff107224 */ /* 0x002fe200078e000e */
[----:B------:R1:W-:Y:S01]  /*a490*/  STL [R1+0x4ec], R2 ;  /* 0x0004ec0201007387 */ /* 0x0003e20000100800 */
[--C-:B------:R-:W-:Y:S01]  /*a4a0*/  @!P6 IMAD.IADD R11, R11, 0x1, -R7.reuse ;  /* 0x000000010b0be824 */ /* 0x100fe200078e0a07 */
[C---:B------:R-:W-:Y:S01]  /*a4b0*/  ISETP.GT.U32.AND P6, PT, R7.reuse, R0, PT ;  /* 0x000000000700720c */ /* 0x040fe20003fc4070 */
[----:B------:R-:W-:Y:S01]  /*a4c0*/  @!P5 IMAD.MOV R16, RZ, RZ, -R16 ;  /* 0x000000ffff10d224 */ /* 0x000fe200078e0a10 */
[----:B------:R-:W-:Y:S01]  /*a4d0*/  ISETP.GT.U32.AND P5, PT, R7, R6, PT ;  /* 0x000000060700720c */ /* 0x000fe20003fa4070 */
[----:B------:R-:W-:Y:S01]  /*a4e0*/  @!P0 IMAD.IADD R8, R8, 0x1, -R7 ;  /* 0x0000000108088824 */ /* 0x000fe200078e0a07 */
[----:B0-----:R-:W-:Y:S01]  /*a4f0*/  IADD3 R10, R28, 0x13b, RZ ;  /* 0x0000013b1c0a7810 */ /* 0x001fe20007ffe0ff */
[----:B------:R-:W-:Y:S01]  /*a500*/  @!P3 IMAD.MOV R11, RZ, RZ, -R11 ;  /* 0x000000ffff0bb224 */ /* 0x000fe200078e0a0b */
[----:B------:R-:W-:Y:S01]  /*a510*/  STL [R1+0x4e8], R16 ;  /* 0x0004e81001007387 */ /* 0x000fe20000100800 */
[----:B------:R-:W-:-:S02]  /*a520*/  ISETP.GE.AND P0, PT, R15, RZ, PT ;  /* 0x000000ff0f00720c */ /* 0x000fc40003f06270 */
[----:B-1----:R-:W-:Y:S01]  /*a530*/  IABS R2, R5 ;  /* 0x0000000500027213 */ /* 0x002fe20000000000 */
[----:B------:R-:W-:Y:S01]  /*a540*/  STL [R1+0x4c8], R11 ;  /* 0x0004c80b01007387 */ /* 0x000fe20000100800 */
[----:B------:R-:W-:Y:S02]  /*a550*/  IABS R3, R10 ;  /* 0x0000000a00037213 */ /* 0x000fe40000000000 */
[----:B------:R-:W-:Y:S01]  /*a560*/  ISETP.GE.AND P1, PT, R10, RZ, PT ;  /* 0x000000ff0a00720c */ /* 0x000fe20003f26270 */
[----:B------:R-:W-:Y:S01]  /*a570*/  IMAD.HI.U32 R12, R27, R2, RZ ;  /* 0x000000021b0c7227 */ /* 0x000fe200078e00ff */
[----:B------:R-:W-:-:S03]  /*a580*/  IADD3 R14, R28, 0x133, RZ ;  /* 0x000001331c0e7810 */ /* 0x000fc60007ffe0ff */
[----:B------:R-:W-:Y:S02]  /*a590*/  IMAD.MOV R10, RZ, RZ, -R12 ;  /* 0x000000ffff0a7224 */ /* 0x000fe400078e0a0c */
[----:B------:R-:W-:Y:S02]  /*a5a0*/  IMAD.MOV.U32 R12, RZ, RZ, R8 ;  /* 0x000000ffff0c7224 */ /* 0x000fe400078e0008 */
[----:B------:R-:W-:-:S04]  /*a5b0*/  IMAD.HI.U32 R13, R27, R3, RZ ;  /* 0x000000031b0d7227 */ /* 0x000fc800078e00ff */
[----:B------:R-:W-:-:S04]  /*a5c0*/  IMAD.HI.U32 R8, R27, R4, RZ ;  /* 0x000000041b087227 */ /* 0x000fc800078e00ff */
[----:B------:R-:W-:Y:S01]  /*a5d0*/  @!P2 IMAD.MOV R12, RZ, RZ, -R12 ;  /* 0x000000ffff0ca224 */ /* 0x000fe200078e0a0c */
[----:B------:R-:W-:Y:S01]  /*a5e0*/  ISETP.GE.AND P2, PT, R5, RZ, PT ;  /* 0x000000ff0500720c */ /* 0x000fe20003f46270 */
[----:B------:R-:W-:Y:S02]  /*a5f0*/  @!P6 IMAD.IADD R0, R0, 0x1, -R7 ;  /* 0x000000010000e824 */ /* 0x000fe400078e0a07 */
[----:B------:R-:W-:Y:S01]  /*a600*/  IMAD.MOV R13, RZ, RZ, -R13 ;  /* 0x000000ffff0d7224 */ /* 0x000fe200078e0a0d */
[----:B------:R0:W-:Y:S01]  /*a610*/  STL [R1+0x4cc], R12 ;  /* 0x0004cc0c01007387 */ /* 0x0001e20000100800 */
[----:B------:R-:W-:Y:S01]  /*a620*/  IMAD.MOV R5, RZ, RZ, -R8 ;  /* 0x000000ffff057224 */ /* 0x000fe200078e0a08 */
[C---:B------:R-:W-:Y:S01]  /*a630*/  ISETP.GT.U32.AND P6, PT, R7.reuse, R0, PT ;  /* 0x000000000700720c */ /* 0x040fe20003fc4070 */
[----:B------:R-:W-:Y:S01]  /*a640*/  @!P5 IMAD.IADD R6, R6, 0x1, -R7 ;  /* 0x000000010606d824 */ /* 0x000fe200078e0a07 */
[----:B------:R-:W-:Y:S01]  /*a650*/  IADD3 R8, R28, 0x136, RZ ;  /* 0x000001361c087810 */ /* 0x000fe20007ffe0ff */
[----:B------:R-:W-:-:S02]  /*a660*/  IMAD R3, R7, R13, R3 ;  /* 0x0000000d07037224 */ /* 0x000fc400078e0203 */
[C---:B------:R-:W-:Y:S01]  /*a670*/  IMAD R5, R7.reuse, R5, R4 ;  /* 0x0000000507057224 */ /* 0x040fe200078e0204 */
[----:B------:R-:W-:Y:S01]  /*a680*/  IABS R4, R8 ;  /* 0x0000000800047213 */ /* 0x000fe20000000000 */
[C---:B------:R-:W-:Y:S01]  /*a690*/  IMAD R2, R7.reuse, R10, R2 ;  /* 0x0000000a07027224 */ /* 0x040fe200078e0202 */
[C---:B------:R-:W-:Y:S01]  /*a6a0*/  ISETP.GT.U32.AND P3, PT, R7.reuse, R3, PT ;  /* 0x000000030700720c */ /* 0x040fe20003f64070 */
[----:B0-----:R-:W-:Y:S01]  /*a6b0*/  IMAD.MOV.U32 R12, RZ, RZ, R6 ;  /* 0x000000ffff0c7224 */ /* 0x001fe200078e0006 */
[----:B------:R-:W-:Y:S02]  /*a6c0*/  IADD3 R10, R28, 0x138, RZ ;  /* 0x000001381c0a7810 */ /* 0x000fe40007ffe0ff */
[C---:B------:R-:W-:Y:S01]  /*a6d0*/  ISETP.GT.U32.AND P5, PT, R7.reuse, R2, PT ;  /* 0x000000020700720c */ /* 0x040fe20003fa4070 */
[----:B------:R-:W-:Y:S01]  /*a6e0*/  @!P4 IMAD.MOV R12, RZ, RZ, -R12 ;  /* 0x000000ffff0cc224 */ /* 0x000fe200078e0a0c */
[----:B------:R-:W-:Y:S01]  /*a6f0*/  ISETP.GT.U32.AND P4, PT, R7, R5, PT ;  /* 0x000000050700720c */ /* 0x000fe20003f84070 */
[----:B------:R-:W-:Y:S01]  /*a700*/  @!P6 IMAD.IADD R0, R0, 0x1, -R7 ;  /* 0x000000010000e824 */ /* 0x000fe200078e0a07 */
[----:B------:R-:W-:-:S02]  /*a710*/  ISETP.GE.AND P6, PT, R9, RZ, PT ;  /* 0x000000ff0900720c */ /* 0x000fc40003fc6270 */
[----:B------:R-:W-:Y:S01]  /*a720*/  IADD3 R9, R28, 0x137, RZ ;  /* 0x000001371c097810 */ /* 0x000fe20007ffe0ff */
[----:B------:R-:W-:Y:S01]  /*a730*/  IMAD.MOV.U32 R11, RZ, RZ, R0 ;  /* 0x000000ffff0b7224 */ /* 0x000fe200078e0000 */
[----:B------:R-:W-:Y:S01]  /*a740*/  IABS R17, R10 ;  /* 0x0000000a00117213 */ /* 0x000fe20000000000 */
[----:B------:R-:W-:Y:S01]  /*a750*/  @!P3 IMAD.IADD R3, R3, 0x1, -R7 ;  /* 0x000000010303b824 */ /* 0x000fe200078e0a07 */
[----:B------:R-:W-:Y:S01]  /*a760*/  IABS R18, R9 ;  /* 0x0000000900127213 */ /* 0x000fe20000000000 */
[----:B------:R-:W-:Y:S01]  /*a770*/  @!P0 IMAD.MOV R11, RZ, RZ, -R11 ;  /* 0x000000ffff0b8224 */ /* 0x000fe200078e0a0b */
[----:B------:R-:W-:Y:S01]  /*a780*/  ISETP.GE.AND P0, PT, R10, RZ, PT ;  /* 0x000000ff0a00720c */ /* 0x000fe20003f06270 */
[--C-:B------:R-:W-:Y:S01]  /*a790*/  @!P5 IMAD.IADD R2, R2, 0x1, -R7.reuse ;  /* 0x000000010202d824 */ /* 0x100fe200078e0a07 */
[----:B------:R-:W-:Y:S01]  /*a7a0*/  ISETP.GT.U32.AND P3, PT, R7, R3, PT ;  /* 0x000000030700720c */ /* 0x000fe20003f64070 */
[----:B------:R-:W-:Y:S01]  /*a7b0*/  @!P4 IMAD.IADD R5, R5, 0x1, -R7 ;  /* 0x000000010505c824 */ /* 0x000fe200078e0a07 */
[----:B------:R0:W-:Y:S01]  /*a7c0*/  STL [R1+0x4d4], R12 ;  /* 0x0004d40c01007387 */ /* 0x0001e20000100800 */
[----:B------:R-:W-:Y:S01]  /*a7d0*/  IMAD.HI.U32 R6, R27, R18, RZ ;  /* 0x000000121b067227 */ /* 0x000fe200078e00ff */
[----:B------:R-:W-:-:S02]  /*a7e0*/  ISETP.GT.U32.AND P5, PT, R7, R2, PT ;  /* 0x000000020700720c */ /* 0x000fc40003fa4070 */
[----:B------:R-:W-:Y:S01]  /*a7f0*/  ISETP.GT.U32.AND P4, PT, R7, R5, PT ;  /* 0x000000050700720c */ /* 0x000fe20003f84070 */
[----:B------:R-:W-:Y:S01]  /*a800*/  IMAD.MOV R6, RZ, RZ, -R6 ;  /* 0x000000ffff067224 */ /* 0x000fe200078e0a06 */
[----:B------:R1:W-:Y:S01]  /*a810*/  STL [R1+0x4dc], R11 ;  /* 0x0004dc0b01007387 */ /* 0x0003e20000100800 */
[----:B------:R-:W-:Y:S01]  /*a820*/  IMAD.HI.U32 R10, R27, R17, RZ ;  /* 0x000000111b0a7227 */ /* 0x000fe200078e00ff */
[----:B0-----:R-:W-:-:S03]  /*a830*/  IADD3 R12, R28, 0x135, RZ ;  /* 0x000001351c0c7810 */ /* 0x001fc60007ffe0ff */
[----:B------:R-:W-:Y:S02]  /*a840*/  IMAD R18, R7, R6, R18 ;  /* 0x0000000607127224 */ /* 0x000fe400078e0212 */
[--C-:B------:R-:W-:Y:S01]  /*a850*/  @!P3 IMAD.IADD R3, R3, 0x1, -R7.reuse ;  /* 0x000000010303b824 */ /* 0x100fe200078e0a07 */
[----:B------:R-:W-:Y:S01]  /*a860*/  ISETP.GE.AND P3, PT, R9, RZ, PT ;  /* 0x000000ff0900720c */ /* 0x000fe20003f66270 */
[----:B------:R-:W-:Y:S01]  /*a870*/  IMAD.MOV R9, RZ, RZ, -R10 ;  /* 0x000000ffff097224 */ /* 0x000fe200078e0a0a */
[----:B------:R-:W-:Y:S01]  /*a880*/  IABS R10, R14 ;  /* 0x0000000e000a7213 */ /* 0x000fe20000000000 */
[--C-:B------:R-:W-:Y:S01]  /*a890*/  @!P4 IMAD.IADD R5, R5, 0x1, -R7.reuse ;  /* 0x000000010505c824 */ /* 0x100fe200078e0a07 */
[----:B------:R-:W-:Y:S01]  /*a8a0*/  ISETP.GT.U32.AND P4, PT, R7, R18, PT ;  /* 0x000000120700720c */ /* 0x000fe20003f84070 */
[----:B------:R-:W-:Y:S01]  /*a8b0*/  @!P5 IMAD.IADD R2, R2, 0x1, -R7 ;  /* 0x000000010202d824 */ /* 0x000fe200078e0a07 */
[----:B------:R-:W-:Y:S01]  /*a8c0*/  ISETP.GE.AND P5, PT, R8, RZ, PT ;  /* 0x000000ff0800720c */ /* 0x000fe20003fa6270 */
[----:B------:R-:W-:Y:S01]  /*a8d0*/  IMAD.HI.U32 R0, R27, R4, RZ ;  /* 0x000000041b007227 */ /* 0x000fe200078e00ff */
[----:B------:R-:W-:-:S03]  /*a8e0*/  IADD3 R8, R28, 0x134, RZ ;  /* 0x000001341c087810 */ /* 0x000fc60007ffe0ff */
[C---:B------:R-:W-:Y:S02]  /*a8f0*/  IMAD R17, R7.reuse, R9, R17 ;  /* 0x0000000907117224 */ /* 0x040fe400078e0211 */
[----:B------:R-:W-:Y:S01]  /*a900*/  IMAD.MOV.U32 R13, RZ, RZ, R3 ;  /* 0x000000ffff0d7224 */ /* 0x000fe200078e0003 */
[----:B------:R-:W-:Y:S01]  /*a910*/  IADD3 R3, R28, 0x132, RZ ;  /* 0x000001321c037810 */ /* 0x000fe20007ffe0ff */
[----:B-1----:R-:W-:Y:S01]  /*a920*/  IMAD.MOV.U32 R11, RZ, RZ, R2 ;  /* 0x000000ffff0b7224 */ /* 0x002fe200078e0002 */
[----:B------:R-:W-:Y:S01]  /*a930*/  IABS R2, R8 ;  /* 0x0000000800027213 */ /* 0x000fe20000000000 */
[----:B------:R-:W-:Y:S02]  /*a940*/  IMAD.MOV R0, RZ, RZ, -R0 ;  /* 0x000000ffff007224 */ /* 0x000fe400078e0a00 */
[----:B------:R-:W-:Y:S01]  /*a950*/  @!P1 IMAD.MOV R13, RZ, RZ, -R13 ;  /* 0x000000ffff0d9224 */ /* 0x000fe200078e0a0d */
[C---:B------:R-:W-:Y:S01]  /*a960*/  ISETP.GT.U32.AND P1, PT, R7.reuse, R17, PT ;  /* 0x000000110700720c */ /* 0x040fe20003f24070 */
[----:B------:R-:W-:Y:S01]  /*a970*/  @!P2 IMAD.MOV R11, RZ, RZ, -R11 ;  /* 0x000000ffff0ba224 */ /* 0x000fe200078e0a0b */
[----:B------:R-:W-:Y:S01]  /*a980*/  ISETP.GE.AND P2, PT, R12, RZ, PT ;  /* 0x000000ff0c00720c */ /* 0x000fe20003f46270 */
[----:B------:R-:W-:Y:S01]  /*a990*/  IMAD R0, R7, R0, R4 ;  /* 0x0000000007007224 */ /* 0x000fe200078e0204 */
[----:B------:R-:W-:Y:S01]  /*a9a0*/  IABS R12, R12 ;  /* 0x0000000c000c7213 */ /* 0x000fe20000000000 */
[----:B------:R-:W-:Y:S01]  /*a9b0*/  @!P4 IMAD.IADD R18, R18, 0x1, -R7 ;  /* 0x000000011212c824 */ /* 0x000fe200078e0a07 */
[----:B------:R0:W-:Y:S01]  /*a9c0*/  STL [R1+0x4e0], R13 ;  /* 0x0004e00d01007387 */ /* 0x0001e20000100800 */
[----:B------:R-:W-:-:S02]  /*a9d0*/  IMAD.MOV.U32 R15, RZ, RZ, R5 ;  /* 0x000000ffff0f7224 */ /* 0x000fc400078e0005 */
[----:B------:R-:W-:Y:S01]  /*a9e0*/  IMAD.HI.U32 R9, R27, R12, RZ ;  /* 0x0000000c1b097227 */ /* 0x000fe200078e00ff */
[C---:B------:R-:W-:Y:S01]  /*a9f0*/  ISETP.GT.U32.AND P4, PT, R7.reuse, R18, PT ;  /* 0x000000120700720c */ /* 0x040fe20003f84070 */
[----:B------:R1:W-:Y:S02]  /*aa00*/  STL [R1+0x4e4], R11 ;  /* 0x0004e40b01007387 */ /* 0x0003e40000100800 */
[----:B------:R-:W-:Y:S01]  /*aa10*/  @!P6 IMAD.MOV R15, RZ, RZ, -R15 ;  /* 0x000000ffff0fe224 */ /* 0x000fe200078e0a0f */
[----:B------:R-:W-:Y:S01]  /*aa20*/  ISETP.GT.U32.AND P6, PT, R7, R0, PT ;  /* 0x000000000700720c */ /* 0x000fe20003fc4070 */
[----:B------:R-:W-:Y:S01]  /*aa30*/  IMAD.HI.U32 R6, R27, R2, RZ ;  /* 0x000000021b067227 */ /* 0x000fe200078e00ff */
[----:B0-----:R-:W-:Y:S02]  /*aa40*/  IABS R13, R3 ;  /* 0x00000003000d7213 */ /* 0x001fe40000000000 */
[----:B------:R0:W-:Y:S01]  /*aa50*/  STL [R1+0x4d8], R15 ;  /* 0x0004d80f01007387 */ /* 0x0001e20000100800 */
[----:B------:R-:W-:-:S02]  /*aa60*/  @!P1 IMAD.IADD R17, R17, 0x1, -R7 ;  /* 0x0000000111119824 */ /* 0x000fc400078e0a07 */
[----:B------:R-:W-:Y:S02]  /*aa70*/  IMAD.MOV R9, RZ, RZ, -R9 ;  /* 0x000000ffff097224 */ /* 0x000fe400078e0a09 */
[----:B------:R-:W-:Y:S01]  /*aa80*/  IMAD.MOV R6, RZ, RZ, -R6 ;  /* 0x000000ffff067224 */ /* 0x000fe200078e0a06 */
[C---:B------:R-:W-:Y:S01]  /*aa90*/  ISETP.GT.U32.AND P1, PT, R7.reuse, R17, PT ;  /* 0x000000110700720c */ /* 0x040fe20003f24070 */
        /* <DEDUP_REMOVED lines=8> */
[----:B-1----:R-:W-:Y:S01]  /*ab20*/  IMAD.HI.U32 R11, R27, R10, RZ ;  /* 0x0000000a1b0b7227 */ /* 0x002fe200078e00ff */
[----:B0-----:R-:W-:-:S03]  /*ab30*/  IABS R15, R9 ;  /* 0x00000009000f7213 */ /* 0x001fc60000000000 */
[----:B------:R-:W-:Y:S02]  /*ab40*/  IMAD.MOV R5, RZ, RZ, -R11 ;  /* 0x000000ffff057224 */ /* 0x000fe400078e0a0b */
[--C-:B------:R-:W-:Y:S01]  /*ab50*/  @!P1 IMAD.IADD R17, R17, 0x1, -R7.reuse ;  /* 0x0000000111119824 */ /* 0x100fe200078e0a07 */
[----:B------:R-:W-:Y:S01]  /*ab60*/  ISETP.GE.AND P1, PT, R8, RZ, PT ;  /* 0x000000ff0800720c */ /* 0x000fe20003f26270 */
[C---:B------:R-:W-:Y:S01]  /*ab70*/  IMAD R10, R7.reuse, R5, R10 ;  /* 0x00000005070a7224 */ /* 0x040fe200078e020a */
[----:B------:R-:W-:Y:S01]  /*ab80*/  IABS R5, R6 ;  /* 0x0000000600057213 */ /* 0x000fe20000000000 */
[----:B------:R-:W-:Y:S01]  /*ab90*/  @!P4 IMAD.IADD R12, R12, 0x1, -R7 ;  /* 0x000000010c0cc824 */ /* 0x000fe200078e0a07 */
[----:B------:R-:W-:Y:S01]  /*aba0*/  ISETP.GT.U32.AND P4, PT, R7, R0, PT ;  /* 0x000000000700720c */ /* 0x000fe20003f84070 */
[----:B------:R-:W-:Y:S01]  /*abb0*/  IMAD.MOV.U32 R20, RZ, RZ, R17 ;  /* 0x000000ffff147224 */ /* 0x000fe200078e0011 */
[----:B------:R-:W-:Y:S01]  /*abc0*/  IADD3 R8, R28, 0x12e, RZ ;  /* 0x0000012e1c087810 */ /* 0x000fe20007ffe0ff */
[----:B------:R-:W-:-:S02]  /*abd0*/  @!P6 IMAD.IADD R2, R2, 0x1, -R7 ;  /* 0x000000010202e824 */ /* 0x000fc400078e0a07 */
[----:B------:R-:W-:Y:S01]  /*abe0*/  IMAD.HI.U32 R4, R27, R13, RZ ;  /* 0x0000000d1b047227 */ /* 0x000fe200078e00ff */
[----:B------:R-:W-:Y:S02]  /*abf0*/  IABS R11, R8 ;  /* 0x00000008000b7213 */ /* 0x000fe40000000000 */
[C---:B------:R-:W-:Y:S01]  /*ac00*/  ISETP.GT.U32.AND P6, PT, R7.reuse, R2, PT ;  /* 0x000000020700720c */ /* 0x040fe20003fc4070 */
[----:B------:R-:W-:Y:S01]  /*ac10*/  @!P0 IMAD.MOV R20, RZ, RZ, -R20 ;  /* 0x000000ffff148224 */ /* 0x000fe200078e0a14 */
[----:B------:R-:W-:Y:S01]  /*ac20*/  ISETP.GT.U32.AND P0, PT, R7, R12, PT ;  /* 0x0000000c0700720c */ /* 0x000fe20003f04070 */
[----:B------:R-:W-:Y:S02]  /*ac30*/  IMAD.MOV R4, RZ, RZ, -R4 ;  /* 0x000000ffff047224 */ /* 0x000fe400078e0a04 */
[C---:B------:R-:W-:Y:S01]  /*ac40*/  IMAD.HI.U32 R19, R27.reuse, R5, RZ ;  /* 0x000000051b137227 */ /* 0x040fe200078e00ff */
[----:B------:R-:W-:Y:S03]  /*ac50*/  STL [R1+0x4c4], R20 ;  /* 0x0004c41401007387 */ /* 0x000fe60000100800 */
[----:B------:R-:W-:-:S04]  /*ac60*/  IMAD.HI.U32 R17, R27, R15, RZ ;  /* 0x0000000f1b117227 */ /* 0x000fc800078e00ff */
[C---:B------:R-:W-:Y:S01]  /*ac70*/  IMAD R13, R7.reuse, R4, R13 ;  /* 0x00000004070d7224 */ /* 0x040fe200078e020d */
[----:B------:R-:W-:Y:S01]  /*ac80*/  IADD3 R4, R28, 0x12f, RZ ;  /* 0x0000012f1c047810 */ /* 0x000fe20007ffe0ff */
[----:B------:R-:W-:Y:S02]  /*ac90*/  IMAD.MOV R19, RZ, RZ, -R19 ;  /* 0x000000ffff137224 */ /* 0x000fe400078e0a13 */
[----:B------:R-:W-:Y:S01]  /*aca0*/  IMAD.MOV R17, RZ, RZ, -R17 ;  /* 0x000000ffff117224 */ /* 0x000fe200078e0a11 */
[----:B------:R-:W-:Y:S01]  /*acb0*/  IABS R16, R4 ;  /* 0x0000000400107213 */ /* 0x000fe20000000000 */
[----:B------:R-:W-:Y:S01]  /*acc0*/  @!P4 IMAD.IADD R0, R0, 0x1, -R7 ;  /* 0x000000010000c824 */ /* 0x000fe200078e0a07 */
[C---:B------:R-:W-:Y:S01]  /*acd0*/  ISETP.GT.U32.AND P4, PT, R7.reuse, R13, PT ;  /* 0x0000000d0700720c */ /* 0x040fe20003f84070 */
[C---:B------:R-:W-:Y:S02]  /*ace0*/  IMAD R5, R7.reuse, R19, R5 ;  /* 0x0000001307057224 */ /* 0x040fe400078e0205 */
[----:B------:R-:W-:-:S02]  /*acf0*/  IMAD R15, R7, R17, R15 ;  /* 0x00000011070f7224 */ /* 0x000fc400078e020f */
[----:B------:R-:W-:Y:S01]  /*ad00*/  @!P3 IMAD.MOV R18, RZ, RZ, -R18 ;  /* 0x000000ffff12b224 */ /* 0x000fe200078e0a12 */
[C---:B------:R-:W-:Y:S01]  /*ad10*/  ISETP.GT.U32.AND P3, PT, R7.reuse, R10, PT ;  /* 0x0000000a0700720c */ /* 0x040fe20003f64070 */
[--C-:B------:R-:W-:Y:S01]  /*ad20*/  @!P0 IMAD.IADD R12, R12, 0x1, -R7.reuse ;  /* 0x000000010c0c8824 */ /* 0x100fe200078e0a07 */
[C---:B------:R-:W-:Y:S01]  /*ad30*/  ISETP.GT.U32.AND P0, PT, R7.reuse, R5, PT ;  /* 0x000000050700720c */ /* 0x040fe20003f04070 */
[--C-:B------:R-:W-:Y:S01]  /*ad40*/  @!P6 IMAD.IADD R2, R2, 0x1, -R7.reuse ;  /* 0x000000010202e824 */ /* 0x100fe200078e0a07 */
[----:B------:R-:W-:Y:S01]  /*ad50*/  ISETP.GT.U32.AND P6, PT, R7, R15, PT ;  /* 0x0000000f0700720c */ /* 0x000fe20003fc4070 */
[----:B------:R0:W-:Y:S01]  /*ad60*/  STL [R1+0x4c0], R18 ;  /* 0x0004c01201007387 */ /* 0x0001e20000100800 */
[----:B------:R-:W-:Y:S02]  /*ad70*/  IMAD.MOV.U32 R21, RZ, RZ, R0 ;  /* 0x000000ffff157224 */ /* 0x000fe400078e0000 */
[----:B------:R-:W-:Y:S01]  /*ad80*/  @!P4 IMAD.IADD R13, R13, 0x1, -R7 ;  /* 0x000000010d0dc824 */ /* 0x000fe200078e0a07 */
[----:B------:R-:W-:Y:S01]  /*ad90*/  ISETP.GE.AND P4, PT, R3, RZ, PT ;  /* 0x000000ff0300720c */ /* 0x000fe20003f86270 */
[----:B------:R-:W-:Y:S01]  /*ada0*/  IMAD.HI.U32 R19, R27, R11, RZ ;  /* 0x0000000b1b137227 */ /* 0x000fe200078e00ff */
[----:B------:R-:W-:-:S03]  /*adb0*/  IADD3 R3, R28, 0x12c, RZ ;  /* 0x0000012c1c037810 */ /* 0x000fc60007ffe0ff */
[----:B------:R-:W-:Y:S01]  /*adc0*/  @!P3 IMAD.IADD R10, R10, 0x1, -R7 ;  /* 0x000000010a0ab824 */ /* 0x000fe200078e0a07 */
[----:B------:R-:W-:Y:S01]  /*add0*/  ISETP.GE.AND P3, PT, R14, RZ, PT ;  /* 0x000000ff0e00720c */ /* 0x000fe20003f66270 */
[----:B0-----:R-:W-:Y:S01]  /*ade0*/  IMAD.HI.U32 R18, R27, R16, RZ ;  /* 0x000000101b127227 */ /* 0x001fe200078e00ff */
[----:B------:R-:W-:-:S03]  /*adf0*/  IADD3 R14, R28, 0x12d, RZ ;  /* 0x0000012d1c0e7810 */ /* 0x000fc60007ffe0ff */
[--C-:B------:R-:W-:Y:S01]  /*ae00*/  @!P0 IMAD.IADD R5, R5, 0x1, -R7.reuse ;  /* 0x0000000105058824 */ /* 0x100fe200078e0a07 */
[----:B------:R-:W-:Y:S01]  /*ae10*/  ISETP.GT.U32.AND P0, PT, R7, R10, PT ;  /* 0x0000000a0700720c */ /* 0x000fe20003f04070 */
[----:B------:R-:W-:Y:S01]  /*ae20*/  @!P6 IMAD.IADD R15, R15, 0x1, -R7 ;  /* 0x000000010f0fe824 */ /* 0x000fe200078e0a07 */
[C---:B------:R-:W-:Y:S01]  /*ae30*/  ISETP.GT.U32.AND P6, PT, R7.reuse, R13, PT ;  /* 0x0000000d0700720c */ /* 0x040fe20003fc4070 */
[----:B------:R-:W-:Y:S01]  /*ae40*/  IMAD.MOV R18, RZ, RZ, -R18 ;  /* 0x000000ffff127224 */ /* 0x000fe200078e0a12 */
[----:B------:R-:W-:Y:S01]  /*ae50*/  IABS R0, R14 ;  /* 0x0000000e00007213 */ /* 0x000fe20000000000 */
[----:B------:R-:W-:Y:S02]  /*ae60*/  IMAD.MOV.U32 R20, RZ, RZ, R12 ;  /* 0x000000ffff147224 */ /* 0x000fe400078e000c */
[----:B------:R-:W-:Y:S01]  /*ae70*/  @!P5 IMAD.MOV R21, RZ, RZ, -R21 ;  /* 0x000000ffff15d224 */ /* 0x000fe200078e0a15 */
[C---:B------:R-:W-:Y:S01]  /*ae80*/  ISETP.GT.U32.AND P5, PT, R7.reuse, R5, PT ;  /* 0x000000050700720c */ /* 0x040fe20003fa4070 */
[----:B------:R-:W-:-:S02]  /*ae90*/  IMAD R16, R7, R18, R16 ;  /* 0x0000001207107224 */ /* 0x000fc400078e0210 */
[----:B------:R-:W-:Y:S01]  /*aea0*/  IMAD.MOV.U32 R12, RZ, RZ, R2 ;  /* 0x000000ffff0c7224 */ /* 0x000fe200078e0002 */
[----:B------:R-:W-:Y:S01]  /*aeb0*/  IABS R2, R3 ;  /* 0x0000000300027213 */ /* 0x000fe20000000000 */
[----:B------:R-:W-:Y:S01]  /*aec0*/  IMAD.MOV R19, RZ, RZ, -R19 ;  /* 0x000000ffff137224 */ /* 0x000fe200078e0a13 */
[----:B------:R-:W-:Y:S01]  /*aed0*/  STL [R1+0x4bc], R21 ;  /* 0x0004bc1501007387 */ /* 0x000fe20000100800 */
[----:B------:R-:W-:Y:S01]  /*aee0*/  @!P2 IMAD.MOV R20, RZ, RZ, -R20 ;  /* 0x000000ffff14a224 */ /* 0x000fe200078e0a14 */
[C---:B------:R-:W-:Y:S01]  /*aef0*/  ISETP.GT.U32.AND P2, PT, R7.reuse, R15, PT ;  /* 0x0000000f0700720c */ /* 0x040fe20003f44070 */
[----:B------:R-:W-:Y:S01]  /*af00*/  @!P1 IMAD.MOV R12, RZ, RZ, -R12 ;  /* 0x000000ffff0c9224 */ /* 0x000fe200078e0a0c */
[C---:B------:R-:W-:Y:S01]  /*af10*/  ISETP.GT.U32.AND P1, PT, R7.reuse, R16, PT ;  /* 0x000000100700720c */ /* 0x040fe20003f24070 */
[----:B------:R-:W-:Y:S01]  /*af20*/  IMAD R11, R7, R19, R11 ;  /* 0x00000013070b7224 */ /* 0x000fe200078e020b */
[----:B------:R-:W-:Y:S01]  /*af30*/  STL [R1+0x4b8], R20 ;  /* 0x0004b81401007387 */ /* 0x000fe20000100800 */
[----:B------:R-:W-:-:S02]  /*af40*/  @!P6 IMAD.IADD R13, R13, 0x1, -R7 ;  /* 0x000000010d0de824 */ /* 0x000fc400078e0a07 */
[--C-:B------:R-:W-:Y:S01]  /*af50*/  @!P0 IMAD.IADD R10, R10, 0x1, -R7.reuse ;  /* 0x000000010a0a8824 */ /* 0x100fe200078e0a07 */
[----:B------:R-:W-:Y:S01]  /*af60*/  ISETP.GT.U32.AND P6, PT, R7, R11, PT ;  /* 0x0000000b0700720c */ /* 0x000fe20003fc4070 */
[--C-:B------:R-:W-:Y:S01]  /*af70*/  @!P5 IMAD.IADD R5, R5, 0x1, -R7.reuse ;  /* 0x000000010505d824 */ /* 0x100fe200078e0a07 */
[----:B------:R-:W-:Y:S01]  /*af80*/  ISETP.GE.AND P0, PT, R6, RZ, PT ;  /* 0x000000ff0600720c */ /* 0x000fe20003f06270 */
[----:B------:R-:W-:Y:S01]  /*af90*/  IMAD.MOV.U32 R17, RZ, RZ, R10 ;  /* 0x000000ffff117224 */ /* 0x000fe200078e000a */
[----:B------:R-:W-:Y:S01]  /*afa0*/  ISETP.GE.AND P5, PT, R9, RZ, PT ;  /* 0x000000ff0900720c */ /* 0x000fe20003fa6270 */
[----:B------:R-:W-:Y:S01]  /*afb0*/  IMAD.HI.U32 R9, R27, R0, RZ ;  /* 0x000000001b097227 */ /* 0x000fe200078e00ff */
[----:B------:R0:W-:Y:S01]  /*afc0*/  STL [R1+0x4b4], R12 ;  /* 0x0004b40c01007387 */ /* 0x0001e20000100800 */
[----:B------:R-:W-:Y:S02]  /*afd0*/  IADD3 R10, R28, 0x129, RZ ;  /* 0x000001291c0a7810 */ /* 0x000fe40007ffe0ff */
[--C-:B------:R-:W-:Y:S01]  /*afe0*/  @!P2 IMAD.IADD R15, R15, 0x1, -R7.reuse ;  /* 0x000000010f0fa824 */ /* 0x100fe200078e0a07 */
[----:B------:R-:W-:Y:S01]  /*aff0*/  ISETP.GE.AND P2, PT, R4, RZ, PT ;  /* 0x000000ff0400720c */ /* 0x000fe20003f46270 */
[----:B------:R-:W-:Y:S01]  /*b000*/  @!P1 IMAD.IADD R16, R16, 0x1, -R7 ;  /* 0x0000000110109824 */ /* 0x000fe200078e0a07 */
[----:B------:R-:W-:Y:S01]  /*b010*/  ISETP.GE.AND P1, PT, R8, RZ, PT ;  /* 0x000000ff0800720c */ /* 0x000fe20003f26270 */
[----:B------:R-:W-:-:S04]  /*b020*/  IMAD.HI.U32 R6, R27, R2, RZ ;  /* 0x000000021b067227 */ /* 0x000fc800078e00ff */
[----:B------:R-:W-:Y:S01]  /*b030*/  IMAD.MOV R4, RZ, RZ, -R9 ;  /* 0x000000ffff047224 */ /* 0x000fe200078e0a09 */
[----:B------:R-:W-:Y:S01]  /*b040*/  IADD3 R9, R28, 0x127, RZ ;  /* 0x000001271c097810 */ /* 0x000fe20007ffe0ff */
[----:B------:R-:W-:Y:S01]  /*b050*/  @!P3 IMAD.MOV R17, RZ, RZ, -R17 ;  /* 0x000000ffff11b224 */ /* 0x000fe200078e0a11 */
[----:B------:R-:W-:Y:S01]  /*b060*/  ISETP.GT.U32.AND P3, PT, R7, R16, PT ;  /* 0x000000100700720c */ /* 0x000fe20003f64070 */
[----:B------:R-:W-:Y:S02]  /*b070*/  IMAD.MOV R6, RZ, RZ, -R6 ;  /* 0x000000ffff067224 */ /* 0x000fe400078e0a06 */
[----:B0-----:R-:W-:Y:S01]  /*b080*/  IMAD.MOV.U32 R12, RZ, RZ, R13 ;  /* 0x000000ffff0c7224 */ /* 0x001fe200078e000d */
[----:B------:R-:W-:Y:S01]  /*b090*/  STL [R1+0x4b0], R17 ;  /* 0x0004b01101007387 */ /* 0x000fe20000100800 */
[----:B------:R-:W-:Y:S01]  /*b0a0*/  @!P6 IMAD.IADD R11, R11, 0x1, -R7 ;  /* 0x000000010b0be824 */ /* 0x000fe200078e0a07 */
[----:B------:R-:W-:Y:S01]  /*b0b0*/  ISETP.GE.AND P6, PT, R14, RZ, PT ;  /* 0x000000ff0e00720c */ /* 0x000fe20003fc6270 */
[C---:B------:R-:W-:Y:S01]  /*b0c0*/  IMAD R4, R7.reuse, R4, R0 ;  /* 0x0000000407047224 */ /* 0x040fe200078e0200 */
[----:B------:R-:W-:Y:S01]  /*b0d0*/  IADD3 R0, R28, 0x12b, RZ ;  /* 0x0000012b1c007810 */ /* 0x000fe20007ffe0ff */
[----:B------:R-:W-:Y:S01]  /*b0e0*/  @!P4 IMAD.MOV R12, RZ, RZ, -R12 ;  /* 0x000000ffff0cc224 */ /* 0x000fe200078e0a0c */
[C---:B------:R-:W-:Y:S01]  /*b0f0*/  ISETP.GT.U32.AND P4, PT, R7.reuse, R11, PT ;  /* 0x0000000b0700720c */ /* 0x040fe20003f84070 */
[C---:B------:R-:W-:Y:S01]  /*b100*/  IMAD R2, R7.reuse, R6, R2 ;  /* 0x0000000607027224 */ /* 0x040fe200078e0202 */
[----:B------:R-:W-:Y:S01]  /*b110*/  IABS R6, R0 ;  /* 0x0000000000067213 */ /* 0x000fe20000000000 */
[----:B------:R-:W-:Y:S01]  /*b120*/  IMAD.MOV.U32 R8, RZ, RZ, R15 ;  /* 0x000000ffff087224 */ /* 0x000fe200078e000f */
[----:B------:R-:W-:Y:S01]  /*b130*/  STL [R1+0x4ac], R12 ;  /* 0x0004ac0c01007387 */ /* 0x000fe20000100800 */
[----:B------:R-:W-:Y:S01]  /*b140*/  @!P0 IMAD.MOV R5, RZ, RZ, -R5 ;  /* 0x000000ffff058224 */ /* 0x000fe200078e0a05 */
[C---:B------:R-:W-:Y:S01]  /*b150*/  ISETP.GT.U32.AND P0, PT, R7.reuse, R4, PT ;  /* 0x000000040700720c */ /* 0x040fe20003f04070 */
[----:B------:R-:W-:Y:S01]  /*b160*/  @!P5 IMAD.MOV R8, RZ, RZ, -R8 ;  /* 0x000000ffff08d224 */ /* 0x000fe200078e0a08 */
[----:B------:R-:W-:Y:S01]  /*b170*/  ISETP.GT.U32.AND P5, PT, R7, R2, PT ;  /* 0x000000020700720c */ /* 0x000fe20003fa4070 */
[----:B------:R-:W-:Y:S01]  /*b180*/  @!P3 IMAD.IADD R16, R16, 0x1, -R7 ;  /* 0x000000011010b824 */ /* 0x000fe200078e0a07 */
[----:B------:R0:W-:Y:S01]  /*b190*/  STL [R1+0x4a8], R5 ;  /* 0x0004a80501007387 */ /* 0x0001e20000100800 */
[----:B------:R-:W-:-:S02]  /*b1a0*/  ISETP.GE.AND P3, PT, R3, RZ, PT ;  /* 0x000000ff0300720c */ /* 0x000fc40003f66270 */
[--C-:B------:R-:W-:Y:S01]  /*b1b0*/  @!P4 IMAD.IADD R11, R11, 0x1, -R7.reuse ;  /* 0x000000010b0bc824 */ /* 0x100fe200078e0a07 */
[----:B------:R1:W-:Y:S01]  /*b1c0*/  STL [R1+0x48c], R8 ;  /* 0x00048c0801007387 */ /* 0x0003e20000100800 */
[----:B------:R-:W-:Y:S01]  /*b1d0*/  ISETP.GE.AND P4, PT, R0, RZ, PT ;  /* 0x000000ff0000720c */ /* 0x000fe20003f86270 */
[----:B------:R-:W-:Y:S01]  /*b1e0*/  IMAD.MOV.U32 R0, RZ, RZ, R6 ;  /* 0x000000ffff007224 */ /* 0x000fe200078e0006 */
[----:B------:R-:W-:Y:S02]  /*b1f0*/  IADD3 R13, R28, 0x124, RZ ;  /* 0x000001241c0d7810 */ /* 0x000fe40007ffe0ff */
[--C-:B------:R-:W-:Y:S01]  /*b200*/  @!P0 IMAD.IADD R4, R4, 0x1, -R7.reuse ;  /* 0x0000000104048824 */ /* 0x100fe200078e0a07 */
[----:B0-----:R-:W-:Y:S01]  /*b210*/  IADD3 R5, R28, 0x12a, RZ ;  /* 0x0000012a1c057810 */ /* 0x001fe20007ffe0ff */
[----:B------:R-:W-:Y:S02]  /*b220*/  @!P5 IMAD.IADD R2, R2, 0x1, -R7 ;  /* 0x000000010202d824 */ /* 0x000fe400078e0a07 */
[----:B------:R-:W-:Y:S01]  /*b230*/  IMAD.HI.U32 R6, R27, R0, RZ ;  /* 0x000000001b067227 */ /* 0x000fe200078e00ff */
[----:B------:R-:W-:-:S02]  /*b240*/  ISETP.GT.U32.AND P5, PT, R7, R4, PT ;  /* 0x000000040700720c */ /* 0x000fc40003fa4070 */
[----:B------:R-:W-:Y:S01]  /*b250*/  IABS R3, R5 ;  /* 0x0000000500037213 */ /* 0x000fe20000000000 */
[----:B-1----:R-:W-:Y:S01]  /*b260*/  IMAD.MOV.U32 R8, RZ, RZ, R16 ;  /* 0x000000ffff087224 */ /* 0x002fe200078e0010 */
[----:B------:R-:W-:Y:S02]  /*b270*/  ISETP.GE.AND P0, PT, R5, RZ, PT ;  /* 0x000000ff0500720c */ /* 0x000fe40003f06270 */
[----:B------:R-:W-:Y:S01]  /*b280*/  IADD3 R16, R28, 0x125, RZ ;  /* 0x000001251c107810 */ /* 0x000fe20007ffe0ff */
[----:B------:R-:W-:Y:S01]  /*b290*/  @!P2 IMAD.MOV R8, RZ, RZ, -R8 ;  /* 0x000000ffff08a224 */ /* 0x000fe200078e0a08 */
[----:B------:R-:W-:Y:S01]  /*b2a0*/  ISETP.GT.U32.AND P2, PT, R7, R2, PT ;  /* 0x000000020700720c */ /* 0x000fe20003f44070 */
[----:B------:R-:W-:-:S03]  /*b2b0*/  IMAD.HI.U32 R5, R27, R3, RZ ;  /* 0x000000031b057227 */ /* 0x000fc600078e00ff */
[----:B------:R0:W-:Y:S01]  /*b2c0*/  STL [R1+0x490], R8 ;  /* 0x0004900801007387 */ /* 0x0001e20000100800 */
[----:B------:R-:W-:Y:S02]  /*b2d0*/  @!P5 IMAD.IADD R4, R4, 0x1, -R7 ;  /* 0x000000010404d824 */ /* 0x000fe400078e0a07 */
[----:B------:R-:W-:Y:S02]  /*b2e0*/  IMAD.MOV R5, RZ, RZ, -R5 ;  /* 0x000000ffff057224 */ /* 0x000fe400078e0a05 */
[----:B------:R-:W-:Y:S02]  /*b2f0*/  IMAD.MOV.U32 R12, RZ, RZ, R4 ;  /* 0x000000ffff0c7224 */ /* 0x000fe400078e0004 */
[C---:B------:R-:W-:Y:S02]  /*b300*/  IMAD R3, R7.reuse, R5, R3 ;  /* 0x0000000507037224 */ /* 0x040fe400078e0203 */
[----:B------:R-:W-:Y:S02]  /*b310*/  @!P6 IMAD.MOV R12, RZ, RZ, -R12 ;  /* 0x000000ffff0ce224 */ /* 0x000fe400078e0a0c */
[----:B0-----:R-:W-:Y:S01]  /*b320*/  IMAD.MOV.U32 R8, RZ, RZ, R11 ;  /* 0x000000ffff087224 */ /* 0x001fe200078e000b */
[C---:B------:R-:W-:Y:S01]  /*b330*/  ISETP.GT.U32.AND P6, PT, R7.reuse, R3, PT ;  /* 0x000000030700720c */ /* 0x040fe20003fc4070 */
[----:B------:R-:W-:Y:S01]  /*b340*/  IMAD.MOV R11, RZ, RZ, -R6 ;  /* 0x000000ffff0b7224 */ /* 0x000fe200078e0a06 */
[----:B------:R-:W-:Y:S01]  /*b350*/  IADD3 R6, R28, 0x128, RZ ;  /* 0x000001281c067810 */ /* 0x000fe20007ffe0ff */
[----:B------:R-:W-:Y:S01]  /*b360*/  @!P1 IMAD.MOV R8, RZ, RZ, -R8 ;  /* 0x000000ffff089224 */ /* 0x000fe200078e0a08 */
[----:B------:R-:W-:Y:S01]  /*b370*/  ISETP.GE.AND P1, PT, R10, RZ, PT ;  /* 0x000000ff0a00720c */ /* 0x000fe20003f26270 */
[----:B------:R-:W-:Y:S01]  /*b380*/  IMAD R11, R7, R11, R0 ;  /* 0x0000000b070b7224 */ /* 0x000fe200078e0200 */
[----:B------:R-:W-:Y:S01]  /*b390*/  IABS R10, R10 ;  /* 0x0000000a000a7213 */ /* 0x000fe20000000000 */
[----:B------:R-:W-:Y:S01]  /*b3a0*/  @!P2 IMAD.IADD R2, R2, 0x1, -R7 ;  /* 0x000000010202a824 */ /* 0x000fe200078e0a07 */
[----:B------:R0:W-:Y:S01]  /*b3b0*/  STL [R1+0x494], R8 ;  /* 0x0004940801007387 */ /* 0x0001e20000100800 */
[----:B------:R-:W-:-:S02]  /*b3c0*/  IADD3 R0, R28, 0x126, RZ ;  /* 0x000001261c007810 */ /* 0x000fc40007ffe0ff */
[----:B------:R-:W-:Y:S01]  /*b3d0*/  ISETP.GT.U32.AND P5, PT, R7, R11, PT ;  /* 0x0000000b0700720c */ /* 0x000fe20003fa4070 */
[----:B------:R-:W-:Y:S01]  /*b3e0*/  IMAD.HI.U32 R5, R27, R10, RZ ;  /* 0x0000000a1b057227 */ /* 0x000fe200078e00ff */
[----:B------:R-:W-:Y:S01]  /*b3f0*/  STL [R1+0x498], R12 ;  /* 0x0004980c01007387 */ /* 0x000fe20000100800 */
[----:B------:R-:W-:Y:S02]  /*b400*/  ISETP.GE.AND P2, PT, R6, RZ, PT ;  /* 0x000000ff0600720c */ /* 0x000fe40003f46270 */
[----:B------:R-:W-:Y:S01]  /*b410*/  IMAD.MOV R4, RZ, RZ, -R5 ;  /* 0x000000ffff047224 */ /* 0x000fe200078e0a05 */
[----:B------:R-:W-:Y:S01]  /*b420*/  IABS R6, R6 ;  /* 0x0000000600067213 */ /* 0x000fe20000000000 */
[----:B0-----:R-:W-:Y:S02]  /*b430*/  IMAD.MOV.U32 R8, RZ, RZ, R2 ;  /* 0x000000ffff087224 */ /* 0x001fe400078e0002 */
[--C-:B------:R-:W-:Y:S02]  /*b440*/  @!P6 IMAD.IADD R3, R3, 0x1, -R7.reuse ;  /* 0x000000010303e824 */ /* 0x100fe400078e0a07 */
[----:B------:R-:W-:Y:S01]  /*b450*/  @!P3 IMAD.MOV R8, RZ, RZ, -R8 ;  /* 0x000000ffff08b224 */ /* 0x000fe200078e0a08 */
[----:B------:R-:W-:Y:S01]  /*b460*/  ISETP.GE.AND P3, PT, R9, RZ, PT ;  /* 0x000000ff0900720c */ /* 0x000fe20003f66270 */
[----:B------:R-:W-:Y:S01]  /*b470*/  @!P5 IMAD.IADD R11, R11, 0x1, -R7 ;  /* 0x000000010b0bd824 */ /* 0x000fe200078e0a07 */
[----:B------:R-:W-:Y:S01]  /*b480*/  IABS R9, R9 ;  /* 0x0000000900097213 */ /* 0x000fe20000000000 */
[C---:B------:R-:W-:Y:S01]  /*b490*/  IMAD R10, R7.reuse, R4, R10 ;  /* 0x00000004070a7224 */ /* 0x040fe200078e020a */
[----:B------:R0:W-:Y:S01]  /*b4a0*/  STL [R1+0x4a4], R8 ;  /* 0x0004a40801007387 */ /* 0x0001e20000100800 */
[----:B------:R-:W-:Y:S01]  /*b4b0*/  ISETP.GT.U32.AND P6, PT, R7, R3, PT ;  /* 0x000000030700720c */ /* 0x000fe20003fc4070 */
[----:B------:R-:W-:Y:S01]  /*b4c0*/  IMAD.HI.U32 R2, R27, R6, RZ ;  /* 0x000000061b027227 */ /* 0x000fe200078e00ff */
[----:B------:R-:W-:-:S03]  /*b4d0*/  ISETP.GT.U32.AND P5, PT, R7, R11, PT ;  /* 0x0000000b0700720c */ /* 0x000fc60003fa4070 */
[----:B------:R-:W-:Y:S01]  /*b4e0*/  IMAD.HI.U32 R4, R27, R9, RZ ;  /* 0x000000091b047227 */ /* 0x000fe200078e00ff */
[----:B0-----:R-:W-:-:S03]  /*b4f0*/  IABS R8, R0 ;  /* 0x0000000000087213 */ /* 0x001fc60000000000 */
[----:B------:R-:W-:Y:S02]  /*b500*/  IMAD.MOV R4, RZ, RZ, -R4 ;  /* 0x000000ffff047224 */ /* 0x000fe400078e0a04 */
[----:B------:R-:W-:Y:S02]  /*b510*/  IMAD.MOV R2, RZ, RZ, -R2 ;  /* 0x000000ffff027224 */ /* 0x000fe400078e0a02 */
[----:B------:R-:W-:-:S04]  /*b520*/  IMAD.HI.U32 R5, R27, R8, RZ ;  /* 0x000000081b057227 */ /* 0x000fc800078e00ff */
[----:B------:R-:W-:Y:S01]  /*b530*/  @!P5 IMAD.IADD R11, R11, 0x1, -R7 ;  /* 0x000000010b0bd824 */ /* 0x000fe200078e0a07 */
[C---:B------:R-:W-:Y:S01]  /*b540*/  ISETP.GT.U32.AND P5, PT, R7.reuse, R10, PT ;  /* 0x0000000a0700720c */ /* 0x040fe20003fa4070 */
        /* <DEDUP_REMOVED lines=105> */
[----:B------:R-:W-:Y:S01]  /*bbe0*/  @!P6 IMAD.IADD R15, R15, 0x1, -R7 ;  /* 0x000000010f0fe824 */ /* 0x000fe200078e0a07 */
[----:B------:R-:W-:Y:S01]  /*bbf0*/  ISETP.GT.U32.AND P6, PT, R7, R10, PT ;  /* 0x0000000a0700720c */ /* 0x000fe20003fc4070 */
[----:B------:R-:W-:Y:S01]  /*bc00*/  IMAD.HI.U32 R16, R27, R11, RZ ;  /* 0x0000000b1b107227 */ /* 0x000fe200078e00ff */
[----:B------:R-:W-:Y:S02]  /*bc10*/  ISETP.GT.U32.AND P5, PT, R7, R3, PT ;  /* 0x000000030700720c */ /* 0x000fe40003fa4070 */
[----:B------:R-:W-:Y:S01]  /*bc20*/  IABS R9, R5 ;  /* 0x0000000500097213 */ /* 0x000fe20000000000 */
[----:B------:R-:W-:-:S02]  /*bc30*/  IMAD.MOV.U32 R17, RZ, RZ, R15 ;  /* 0x000000ffff117224 */ /* 0x000fc400078e000f */
[----:B------:R-:W-:Y:S01]  /*bc40*/  @!P0 IMAD.IADD R14, R14, 0x1, -R7 ;  /* 0x000000010e0e8824 */ /* 0x000fe200078e0a07 */
[----:B------:R-:W-:Y:S01]  /*bc50*/  ISETP.GE.AND P0, PT, R0, RZ, PT ;  /* 0x000000ff0000720c */ /* 0x000fe20003f06270 */
[----:B------:R-:W-:Y:S02]  /*bc60*/  @!P3 IMAD.MOV R17, RZ, RZ, -R17 ;  /* 0x000000ffff11b224 */ /* 0x000fe400078e0a11 */
[----:B------:R-:W-:-:S03]  /*bc70*/  IMAD.HI.U32 R12, R27, R9, RZ ;  /* 0x000000091b0c7227 */ /* 0x000fc600078e00ff */
[----:B------:R-:W-:Y:S01]  /*bc80*/  STL [R1+0x414], R17 ;  /* 0x0004141101007387 */ /* 0x000fe20000100800 */
[--C-:B------:R-:W-:Y:S02]  /*bc90*/  @!P5 IMAD.IADD R3, R3, 0x1, -R7.reuse ;  /* 0x000000010303d824 */ /* 0x100fe400078e0a07 */
[----:B------:R-:W-:Y:S01]  /*bca0*/  @!P6 IMAD.IADD R10, R10, 0x1, -R7 ;  /* 0x000000010a0ae824 */ /* 0x000fe200078e0a07 */
[----:B------:R-:W-:Y:S01]  /*bcb0*/  ISETP.GE.AND P6, PT, R4, RZ, PT ;  /* 0x000000ff0400720c */ /* 0x000fe20003fc6270 */
[----:B------:R-:W-:Y:S01]  /*bcc0*/  IMAD.HI.U32 R0, R27, R6, RZ ;  /* 0x000000061b007227 */ /* 0x000fe200078e00ff */
[C---:B------:R-:W-:Y:S02]  /*bcd0*/  ISETP.GT.U32.AND P3, PT, R7.reuse, R3, PT ;  /* 0x000000030700720c */ /* 0x040fe40003f64070 */
[----:B------:R-:W-:Y:S01]  /*bce0*/  ISETP.GT.U32.AND P4, PT, R7, R10, PT ;  /* 0x0000000a0700720c */ /* 0x000fe20003f84070 */
[----:B------:R-:W-:Y:S01]  /*bcf0*/  IMAD.MOV R16, RZ, RZ, -R16 ;  /* 0x000000ffff107224 */ /* 0x000fe200078e0a10 */
[----:B------:R-:W-:Y:S01]  /*bd00*/  IADD3 R4, R28, 0x11b, RZ ;  /* 0x0000011b1c047810 */ /* 0x000fe20007ffe0ff */
[----:B------:R-:W-:-:S02]  /*bd10*/  IMAD.MOV R12, RZ, RZ, -R12 ;  /* 0x000000ffff0c7224 */ /* 0x000fc400078e0a0c */
[----:B------:R-:W-:Y:S01]  /*bd20*/  @!P1 IMAD.MOV R14, RZ, RZ, -R14 ;  /* 0x000000ffff0e9224 */ /* 0x000fe200078e0a0e */
[----:B------:R-:W-:Y:S01]  /*bd30*/  ISETP.GE.AND P1, PT, R8, RZ, PT ;  /* 0x000000ff0800720c */ /* 0x000fe20003f26270 */
[----:B------:R-:W-:Y:S02]  /*bd40*/  IMAD.MOV R0, RZ, RZ, -R0 ;  /* 0x000000ffff007224 */ /* 0x000fe400078e0a00 */
[C---:B------:R-:W-:Y:S01]  /*bd50*/  IMAD R11, R7.reuse, R16, R11 ;  /* 0x00000010070b7224 */ /* 0x040fe200078e020b */
[----:B------:R-:W-:Y:S01]  /*bd60*/  STL [R1+0x424], R14 ;  /* 0x0004240e01007387 */ /* 0x000fe20000100800 */
[C---:B------:R-:W-:Y:S02]  /*bd70*/  IMAD R8, R7.reuse, R12, R9 ;  /* 0x0000000c07087224 */ /* 0x040fe400078e0209 */
[C---:B------:R-:W-:Y:S01]  /*bd80*/  IMAD R6, R7.reuse, R0, R6 ;  /* 0x0000000007067224 */ /* 0x040fe200078e0206 */
[----:B------:R-:W-:Y:S01]  /*bd90*/  ISETP.GT.U32.AND P5, PT, R7, R11, PT ;  /* 0x0000000b0700720c */ /* 0x000fe20003fa4070 */
[----:B------:R-:W-:Y:S01]  /*bda0*/  @!P3 IMAD.IADD R3, R3, 0x1, -R7 ;  /* 0x000000010303b824 */ /* 0x000fe200078e0a07 */
[C---:B------:R-:W-:Y:S01]  /*bdb0*/  ISETP.GT.U32.AND P3, PT, R7.reuse, R8, PT ;  /* 0x000000080700720c */ /* 0x040fe20003f64070 */
[----:B------:R-:W-:Y:S01]  /*bdc0*/  @!P2 IMAD.MOV R13, RZ, RZ, -R13 ;  /* 0x000000ffff0da224 */ /* 0x000fe200078e0a0d */
[----:B------:R-:W-:Y:S01]  /*bdd0*/  ISETP.GT.U32.AND P2, PT, R7, R6, PT ;  /* 0x000000060700720c */ /* 0x000fe20003f44070 */
[----:B------:R-:W-:Y:S01]  /*bde0*/  @!P4 IMAD.IADD R10, R10, 0x1, -R7 ;  /* 0x000000010a0ac824 */ /* 0x000fe200078e0a07 */
[----:B------:R-:W-:-:S02]  /*bdf0*/  ISETP.GE.AND P4, PT, R2, RZ, PT ;  /* 0x000000ff0200720c */ /* 0x000fc40003f86270 */
[C---:B------:R-:W-:Y:S01]  /*be00*/  IADD3 R2, R28.reuse, 0x11a, RZ ;  /* 0x0000011a1c027810 */ /* 0x040fe20007ffe0ff */
[----:B------:R-:W-:Y:S01]  /*be10*/  IMAD.MOV.U32 R12, RZ, RZ, R10 ;  /* 0x000000ffff0c7224 */ /* 0x000fe200078e000a */
[----:B------:R-:W-:Y:S01]  /*be20*/  IABS R0, R4 ;  /* 0x0000000400007213 */ /* 0x000fe20000000000 */
[----:B------:R-:W-:Y:S01]  /*be30*/  STL [R1+0x468], R13 ;  /* 0x0004680d01007387 */ /* 0x000fe20000100800 */
[----:B------:R-:W-:Y:S01]  /*be40*/  IABS R10, R2 ;  /* 0x00000002000a7213 */ /* 0x000fe20000000000 */
[--C-:B------:R-:W-:Y:S01]  /*be50*/  @!P5 IMAD.IADD R11, R11, 0x1, -R7.reuse ;  /* 0x000000010b0bd824 */ /* 0x100fe200078e0a07 */
[----:B------:R-:W-:Y:S01]  /*be60*/  ISETP.GE.AND P5, PT, R5, RZ, PT ;  /* 0x000000ff0500720c */ /* 0x000fe20003fa6270 */
[----:B------:R-:W-:Y:S01]  /*be70*/  @!P0 IMAD.MOV R12, RZ, RZ, -R12 ;  /* 0x000000ffff0c8224 */ /* 0x000fe200078e0a0c */
[----:B------:R-:W-:Y:S01]  /*be80*/  IADD3 R5, R28, 0x119, RZ ;  /* 0x000001191c057810 */ /* 0x000fe20007ffe0ff */
[--C-:B------:R-:W-:Y:S02]  /*be90*/  @!P3 IMAD.IADD R8, R8, 0x1, -R7.reuse ;  /* 0x000000010808b824 */ /* 0x100fe400078e0a07 */
[----:B------:R-:W-:Y:S01]  /*bea0*/  @!P2 IMAD.IADD R6, R6, 0x1, -R7 ;  /* 0x000000010606a824 */ /* 0x000fe200078e0a07 */
[----:B------:R-:W-:Y:S01]  /*beb0*/  ISETP.GT.U32.AND P2, PT, R7, R11, PT ;  /* 0x0000000b0700720c */ /* 0x000fe20003f44070 */
[----:B------:R0:W-:Y:S01]  /*bec0*/  STL [R1+0x46c], R12 ;  /* 0x00046c0c01007387 */ /* 0x0001e20000100800 */
[----:B------:R-:W-:Y:S01]  /*bed0*/  IMAD.HI.U32 R9, R27, R0, RZ ;  /* 0x000000001b097227 */ /* 0x000fe200078e00ff */
[----:B------:R-:W-:-:S02]  /*bee0*/  ISETP.GT.U32.AND P3, PT, R7, R8, PT ;  /* 0x000000080700720c */ /* 0x000fc40003f64070 */
[----:B------:R-:W-:Y:S01]  /*bef0*/  ISETP.GT.U32.AND P0, PT, R7, R6, PT ;  /* 0x000000060700720c */ /* 0x000fe20003f04070 */
[----:B------:R-:W-:-:S04]  /*bf00*/  IMAD.MOV R9, RZ, RZ, -R9 ;  /* 0x000000ffff097224 */ /* 0x000fc800078e0a09 */
[----:B------:R-:W-:Y:S01]  /*bf10*/  IMAD R0, R7, R9, R0 ;  /* 0x0000000907007224 */ /* 0x000fe200078e0200 */
[----:B------:R-:W-:Y:S01]  /*bf20*/  IABS R9, R5 ;  /* 0x0000000500097213 */ /* 0x000fe20000000000 */
[----:B0-----:R-:W-:Y:S02]  /*bf30*/  IMAD.MOV.U32 R12, RZ, RZ, R3 ;  /* 0x000000ffff0c7224 */ /* 0x001fe400078e0003 */
[----:B------:R-:W-:-:S04]  /*bf40*/  IMAD.HI.U32 R3, R27, R10, RZ ;  /* 0x0000000a1b037227 */ /* 0x000fc800078e00ff */
[----:B------:R-:W-:Y:S02]  /*bf50*/  IMAD.MOV R3, RZ, RZ, -R3 ;  /* 0x000000ffff037224 */ /* 0x000fe400078e0a03 */
[--C-:B------:R-:W-:Y:S01]  /*bf60*/  @!P2 IMAD.IADD R11, R11, 0x1, -R7.reuse ;  /* 0x000000010b0ba824 */ /* 0x100fe200078e0a07 */
[C---:B------:R-:W-:Y:S01]  /*bf70*/  ISETP.GT.U32.AND P2, PT, R7.reuse, R0, PT ;  /* 0x000000000700720c */ /* 0x040fe20003f44070 */
[C---:B------:R-:W-:Y:S01]  /*bf80*/  IMAD R10, R7.reuse, R3, R10 ;  /* 0x00000003070a7224 */ /* 0x040fe200078e020a */
[----:B------:R-:W-:Y:S01]  /*bf90*/  IADD3 R3, R28, 0x117, RZ ;  /* 0x000001171c037810 */ /* 0x000fe20007ffe0ff */
[--C-:B------:R-:W-:Y:S02]  /*bfa0*/  @!P3 IMAD.IADD R8, R8, 0x1, -R7.reuse ;  /* 0x000000010808b824 */ /* 0x100fe400078e0a07 */
[----:B------:R-:W-:Y:S01]  /*bfb0*/  @!P0 IMAD.IADD R6, R6, 0x1, -R7 ;  /* 0x0000000106068824 */ /* 0x000fe200078e0a07 */
[----:B------:R-:W-:Y:S01]  /*bfc0*/  ISETP.GT.U32.AND P3, PT, R7, R10, PT ;  /* 0x0000000a0700720c */ /* 0x000fe20003f64070 */
[----:B------:R-:W-:Y:S01]  /*bfd0*/  @!P6 IMAD.MOV R12, RZ, RZ, -R12 ;  /* 0x000000ffff0ce224 */ /* 0x000fe200078e0a0c */
[----:B------:R-:W-:Y:S01]  /*bfe0*/  ISETP.GE.AND P0, PT, R2, RZ, PT ;  /* 0x000000ff0200720c */ /* 0x000fe20003f06270 */
[----:B------:R-:W-:Y:S01]  /*bff0*/  IMAD.MOV.U32 R14, RZ, RZ, R11 ;  /* 0x000000ffff0e7224 */ /* 0x000fe200078e000b */
[----:B------:R-:W-:Y:S01]  /*c000*/  IADD3 R2, R28, 0x118, RZ ;  /* 0x000001181c027810 */ /* 0x000fe20007ffe0ff */
[----:B------:R-:W-:Y:S01]  /*c010*/  IMAD.HI.U32 R13, R27, R9, RZ ;  /* 0x000000091b0d7227 */ /* 0x000fe200078e00ff */
[----:B------:R-:W-:Y:S01]  /*c020*/  ISETP.GE.AND P6, PT, R4, RZ, PT ;  /* 0x000000ff0400720c */ /* 0x000fe20003fc6270 */
[----:B------:R0:W-:Y:S01]  /*c030*/  STL [R1+0x474], R12 ;  /* 0x0004740c01007387 */ /* 0x0001e20000100800 */
[----:B------:R-:W-:Y:S01]  /*c040*/  IABS R4, R2 ;  /* 0x0000000200047213 */ /* 0x000fe20000000000 */
[----:B------:R-:W-:Y:S01]  /*c050*/  @!P2 IMAD.IADD R0, R0, 0x1, -R7 ;  /* 0x000000010000a824 */ /* 0x000fe200078e0a07 */
[----:B------:R-:W-:Y:S01]  /*c060*/  ISETP.GE.AND P2, PT, R5, RZ, PT ;  /* 0x000000ff0500720c */ /* 0x000fe20003f46270 */
[----:B------:R-:W-:-:S02]  /*c070*/  @!P1 IMAD.MOV R14, RZ, RZ, -R14 ;  /* 0x000000ffff0e9224 */ /* 0x000fc400078e0a0e */
[----:B------:R-:W-:Y:S01]  /*c080*/  @!P3 IMAD.IADD R10, R10, 0x1, -R7 ;  /* 0x000000010a0ab824 */ /* 0x000fe200078e0a07 */
[----:B------:R-:W-:Y:S01]  /*c090*/  ISETP.GT.U32.AND P1, PT, R7, R0, PT ;  /* 0x000000000700720c */ /* 0x000fe20003f24070 */
[----:B------:R-:W-:Y:S01]  /*c0a0*/  IMAD.MOV R13, RZ, RZ, -R13 ;  /* 0x000000ffff0d7224 */ /* 0x000fe200078e0a0d */
[----:B------:R-:W-:Y:S01]  /*c0b0*/  STL [R1+0x470], R14 ;  /* 0x0004700e01007387 */ /* 0x000fe20000100800 */
[----:B------:R-:W-:Y:S01]  /*c0c0*/  IMAD.HI.U32 R5, R27, R4, RZ ;  /* 0x000000041b057227 */ /* 0x000fe200078e00ff */
[C---:B------:R-:W-:Y:S02]  /*c0d0*/  ISETP.GT.U32.AND P3, PT, R7.reuse, R10, PT ;  /* 0x0000000a0700720c */ /* 0x040fe40003f64070 */
[----:B0-----:R-:W-:Y:S01]  /*c0e0*/  IABS R12, R3 ;  /* 0x00000003000c7213 */ /* 0x001fe20000000000 */
[----:B------:R-:W-:Y:S02]  /*c0f0*/  IMAD R9, R7, R13, R9 ;  /* 0x0000000d07097224 */ /* 0x000fe400078e0209 */
[----:B------:R-:W-:-:S02]  /*c100*/  IMAD.MOV.U32 R11, RZ, RZ, R6 ;  /* 0x000000ffff0b7224 */ /* 0x000fc400078e0006 */
[----:B------:R-:W-:Y:S02]  /*c110*/  IMAD.MOV R5, RZ, RZ, -R5 ;  /* 0x000000ffff057224 */ /* 0x000fe400078e0a05 */
[----:B------:R-:W-:Y:S01]  /*c120*/  @!P4 IMAD.MOV R11, RZ, RZ, -R11 ;  /* 0x000000ffff0bc224 */ /* 0x000fe200078e0a0b */
[----:B------:R-:W-:Y:S01]  /*c130*/  ISETP.GT.U32.AND P4, PT, R7, R9, PT ;  /* 0x000000090700720c */ /* 0x000fe20003f84070 */
[----:B------:R-:W-:-:S03]  /*c140*/  IMAD.HI.U32 R6, R27, R12, RZ ;  /* 0x0000000c1b067227 */ /* 0x000fc600078e00ff */
[----:B------:R0:W-:Y:S01]  /*c150*/  STL [R1+0x44c], R11 ;  /* 0x00044c0b01007387 */ /* 0x0001e20000100800 */
[----:B------:R-:W-:Y:S02]  /*c160*/  IMAD R4, R7, R5, R4 ;  /* 0x0000000507047224 */ /* 0x000fe400078e0204 */
[----:B------:R-:W-:Y:S02]  /*c170*/  IMAD.MOV R6, RZ, RZ, -R6 ;  /* 0x000000ffff067224 */ /* 0x000fe400078e0a06 */
[--C-:B------:R-:W-:Y:S01]  /*c180*/  @!P1 IMAD.IADD R0, R0, 0x1, -R7.reuse ;  /* 0x0000000100009824 */ /* 0x100fe200078e0a07 */
[----:B------:R-:W-:Y:S01]  /*c190*/  ISETP.GE.AND P1, PT, R3, RZ, PT ;  /* 0x000000ff0300720c */ /* 0x000fe20003f26270 */
[----:B------:R-:W-:Y:S01]  /*c1a0*/  @!P3 IMAD.IADD R10, R10, 0x1, -R7 ;  /* 0x000000010a0ab824 */ /* 0x000fe200078e0a07 */
[C---:B------:R-:W-:Y:S01]  /*c1b0*/  ISETP.GT.U32.AND P3, PT, R7.reuse, R4, PT ;  /* 0x000000040700720c */ /* 0x040fe20003f64070 */
[----:B------:R-:W-:Y:S01]  /*c1c0*/  IMAD R12, R7, R6, R12 ;  /* 0x00000006070c7224 */ /* 0x000fe200078e020c */
[----:B------:R-:W-:Y:S01]  /*c1d0*/  IADD3 R6, R28, 0x115, RZ ;  /* 0x000001151c067810 */ /* 0x000fe20007ffe0ff */
[----:B------:R-:W-:-:S02]  /*c1e0*/  IMAD.MOV.U32 R13, RZ, RZ, R0 ;  /* 0x000000ffff0d7224 */ /* 0x000fc400078e0000 */
[----:B------:R-:W-:Y:S01]  /*c1f0*/  @!P4 IMAD.IADD R9, R9, 0x1, -R7 ;  /* 0x000000010909c824 */ /* 0x000fe200078e0a07 */
[----:B------:R-:W-:Y:S01]  /*c200*/  IABS R5, R6 ;  /* 0x0000000600057213 */ /* 0x000fe20000000000 */
[----:B------:R-:W-:Y:S01]  /*c210*/  @!P6 IMAD.MOV R13, RZ, RZ, -R13 ;  /* 0x000000ffff0de224 */ /* 0x000fe200078e0a0d */
[C---:B------:R-:W-:Y:S01]  /*c220*/  ISETP.GT.U32.AND P6, PT, R7.reuse, R12, PT ;  /* 0x0000000c0700720c */ /* 0x040fe20003fc4070 */
[----:B------:R-:W-:Y:S01]  /*c230*/  @!P5 IMAD.MOV R8, RZ, RZ, -R8 ;  /* 0x000000ffff08d224 */ /* 0x000fe200078e0a08 */
[----:B------:R-:W-:Y:S01]  /*c240*/  ISETP.GT.U32.AND P4, PT, R7, R9, PT ;  /* 0x000000090700720c */ /* 0x000fe20003f84070 */
[----:B0-----:R-:W-:Y:S01]  /*c250*/  IMAD.MOV.U32 R11, RZ, RZ, R10 ;  /* 0x000000ffff0b7224 */ /* 0x001fe200078e000a */
[----:B------:R-:W-:Y:S01]  /*c260*/  ISETP.GE.AND P5, PT, R2, RZ, PT ;  /* 0x000000ff0200720c */ /* 0x000fe20003fa6270 */
[----:B------:R-:W-:Y:S01]  /*c270*/  @!P3 IMAD.IADD R4, R4, 0x1, -R7 ;  /* 0x000000010404b824 */ /* 0x000fe200078e0a07 */
[----:B------:R0:W-:Y:S01]  /*c280*/  STL [R1+0x450], R8 ;  /* 0x0004500801007387 */ /* 0x0001e20000100800 */
[----:B------:R-:W-:Y:S01]  /*c290*/  @!P0 IMAD.MOV R11, RZ, RZ, -R11 ;  /* 0x000000ffff0b8224 */ /* 0x000fe200078e0a0b */
[----:B------:R-:W-:-:S02]  /*c2a0*/  IADD3 R2, R28, 0x114, RZ ;  /* 0x000001141c027810 */ /* 0x000fc40007ffe0ff */
[----:B------:R-:W-:Y:S01]  /*c2b0*/  ISETP.GT.U32.AND P3, PT, R7, R4, PT ;  /* 0x000000040700720c */ /* 0x000fe20003f64070 */
[----:B------:R-:W-:Y:S01]  /*c2c0*/  STL [R1+0x464], R13 ;  /* 0x0004640d01007387 */ /* 0x000fe20000100800 */
[----:B------:R-:W-:Y:S01]  /*c2d0*/  IABS R0, R2 ;  /* 0x0000000200007213 */ /* 0x000fe20000000000 */
[--C-:B------:R-:W-:Y:S02]  /*c2e0*/  @!P6 IMAD.IADD R12, R12, 0x1, -R7.reuse ;  /* 0x000000010c0ce824 */ /* 0x100fe400078e0a07 */
[----:B------:R-:W-:Y:S01]  /*c2f0*/  @!P4 IMAD.IADD R9, R9, 0x1, -R7 ;  /* 0x000000010909c824 */ /* 0x000fe200078e0a07 */
[----:B0-----:R-:W-:Y:S01]  /*c300*/  IADD3 R8, R28, 0x116, RZ ;  /* 0x000001161c087810 */ /* 0x001fe20007ffe0ff */
[----:B------:R0:W-:Y:S01]  /*c310*/  STL [R1+0x460], R11 ;  /* 0x0004600b01007387 */ /* 0x0001e20000100800 */
[----:B------:R-:W-:Y:S02]  /*c320*/  ISETP.GT.U32.AND P6, PT, R7, R12, PT ;  /* 0x0000000c0700720c */ /* 0x000fe40003fc4070 */
[----:B------:R-:W-:-:S02]  /*c330*/  IABS R3, R8 ;  /* 0x0000000800037213 */ /* 0x000fc40000000000 */
[----:B------:R-:W-:Y:S01]  /*c340*/  ISETP.GE.AND P4, PT, R6, RZ, PT ;  /* 0x000000ff0600720c */ /* 0x000fe20003f86270 */
[----:B------:R-:W-:Y:S01]  /*c350*/  IMAD.HI.U32 R6, R27, R5, RZ ;  /* 0x000000051b067227 */ /* 0x000fe200078e00ff */
[----:B------:R-:W-:-:S03]  /*c360*/  ISETP.GE.AND P0, PT, R8, RZ, PT ;  /* 0x000000ff0800720c */ /* 0x000fc60003f06270 */
[----:B------:R-:W-:-:S04]  /*c370*/  IMAD.HI.U32 R10, R27, R3, RZ ;  /* 0x000000031b0a7227 */ /* 0x000fc800078e00ff */
[----:B------:R-:W-:Y:S02]  /*c380*/  IMAD.MOV R10, RZ, RZ, -R10 ;  /* 0x000000ffff0a7224 */ /* 0x000fe400078e0a0a */
[----:B0-----:R-:W-:Y:S02]  /*c390*/  IMAD.MOV.U32 R11, RZ, RZ, R9 ;  /* 0x000000ffff0b7224 */ /* 0x001fe400078e0009 */
[----:B------:R-:W-:Y:S02]  /*c3a0*/  IMAD.MOV R6, RZ, RZ, -R6 ;  /* 0x000000ffff067224 */ /* 0x000fe400078e0a06 */
[----:B------:R-:W-:Y:S02]  /*c3b0*/  @!P3 IMAD.IADD R4, R4, 0x1, -R7 ;  /* 0x000000010404b824 */ /* 0x000fe400078e0a07 */
[----:B------:R-:W-:Y:S02]  /*c3c0*/  IMAD R3, R7, R10, R3 ;  /* 0x0000000a07037224 */ /* 0x000fe400078e0203 */
[----:B------:R-:W-:Y:S01]  /*c3d0*/  @!P2 IMAD.MOV R11, RZ, RZ, -R11 ;  /* 0x000000ffff0ba224 */ /* 0x000fe200078e0a0b */
[----:B------:R-:W-:Y:S01]  /*c3e0*/  ISETP.GE.AND P2, PT, R2, RZ, PT ;  /* 0x000000ff0200720c */ /* 0x000fe20003f46270 */
[----:B------:R-:W-:Y:S01]  /*c3f0*/  IMAD.HI.U32 R8, R27, R0, RZ ;  /* 0x000000001b087227 */ /* 0x000fe200078e00ff */
[----:B------:R-:W-:-:S02]  /*c400*/  ISETP.GT.U32.AND P3, PT, R7, R3, PT ;  /* 0x000000030700720c */ /* 0x000fc40003f64070 */
[----:B------:R-:W-:Y:S01]  /*c410*/  STL [R1+0x458], R11 ;  /* 0x0004580b01007387 */ /* 0x000fe20000100800 */
[C---:B------:R-:W-:Y:S01]  /*c420*/  IMAD R2, R7.reuse, R6, R5 ;  /* 0x0000000607027224 */ /* 0x040fe200078e0205 */
[C---:B------:R-:W-:Y:S01]  /*c430*/  IADD3 R6, R28.reuse, 0x110, RZ ;  /* 0x000001101c067810 */ /* 0x040fe20007ffe0ff */
[----:B------:R-:W-:Y:S01]  /*c440*/  IMAD.MOV.U32 R9, RZ, RZ, R4 ;  /* 0x000000ffff097224 */ /* 0x000fe200078e0004 */
[C---:B------:R-:W-:Y:S01]  /*c450*/  IADD3 R4, R28.reuse, 0x112, RZ ;  /* 0x000001121c047810 */ /* 0x040fe20007ffe0ff */
[----:B------:R-:W-:Y:S01]  /*c460*/  IMAD.MOV R8, RZ, RZ, -R8 ;  /* 0x000000ffff087224 */ /* 0x000fe200078e0a08 */
[----:B------:R-:W-:Y:S01]  /*c470*/  IADD3 R5, R28, 0x111, RZ ;  /* 0x000001111c057810 */ /* 0x000fe20007ffe0ff */
[----:B------:R-:W-:Y:S02]  /*c480*/  @!P6 IMAD.IADD R12, R12, 0x1, -R7 ;  /* 0x000000010c0ce824 */ /* 0x000fe400078e0a07 */
[----:B------:R-:W-:Y:S01]  /*c490*/  @!P5 IMAD.MOV R9, RZ, RZ, -R9 ;  /* 0x000000ffff09d224 */ /* 0x000fe200078e0a09 */
[C---:B------:R-:W-:Y:S01]  /*c4a0*/  ISETP.GT.U32.AND P5, PT, R7.reuse, R2, PT ;  /* 0x000000020700720c */ /* 0x040fe20003fa4070 */
[----:B------:R-:W-:Y:S01]  /*c4b0*/  IMAD R0, R7, R8, R0 ;  /* 0x0000000807007224 */ /* 0x000fe200078e0200 */
[----:B------:R-:W-:Y:S01]  /*c4c0*/  IADD3 R8, R28, 0x113, RZ ;  /* 0x000001131c087810 */ /* 0x000fe20007ffe0ff */
[----:B------:R-:W-:Y:S01]  /*c4d0*/  IMAD.MOV.U32 R14, RZ, RZ, R12 ;  /* 0x000000ffff0e7224 */ /* 0x000fe200078e000c */
[----:B------:R0:W-:Y:S01]  /*c4e0*/  STL [R1+0x45c], R9 ;  /* 0x00045c0901007387 */ /* 0x0001e20000100800 */
[----:B------:R-:W-:Y:S01]  /*c4f0*/  @!P3 IMAD.IADD R3, R3, 0x1, -R7 ;  /* 0x000000010303b824 */ /* 0x000fe200078e0a07 */
[----:B------:R-:W-:Y:S01]  /*c500*/  ISETP.GE.AND P6, PT, R8, RZ, PT ;  /* 0x000000ff0800720c */ /* 0x000fe20003fc6270 */
[----:B------:R-:W-:Y:S01]  /*c510*/  @!P1 IMAD.MOV R14, RZ, RZ, -R14 ;  /* 0x000000ffff0e9224 */ /* 0x000fe200078e0a0e */
[----:B------:R-:W-:-:S02]  /*c520*/  ISETP.GT.U32.AND P1, PT, R7, R0, PT ;  /* 0x000000000700720c */ /* 0x000fc40003f24070 */
[----:B------:R-:W-:Y:S02]  /*c530*/  IABS R8, R8 ;  /* 0x0000000800087213 */ /* 0x000fe40000000000 */
[----:B------:R-:W-:Y:S01]  /*c540*/  ISETP.GT.U32.AND P3, PT, R7, R3, PT ;  /* 0x000000030700720c */ /* 0x000fe20003f64070 */
[--C-:B------:R-:W-:Y:S01]  /*c550*/  @!P5 IMAD.IADD R2, R2, 0x1, -R7.reuse ;  /* 0x000000010202d824 */ /* 0x100fe200078e0a07 */
[----:B0-----:R-:W-:Y:S01]  /*c560*/  IABS R9, R4 ;  /* 0x0000000400097213 */ /* 0x001fe20000000000 */
[----:B------:R-:W-:Y:S01]  /*c570*/  IMAD.HI.U32 R12, R27, R8, RZ ;  /* 0x000000081b0c7227 */ /* 0x000fe200078e00ff */
[----:B------:R-:W-:Y:S01]  /*c580*/  IABS R11, R6 ;  /* 0x00000006000b7213 */ /* 0x000fe20000000000 */
[----:B------:R0:W-:Y:S01]  /*c590*/  STL [R1+0x454], R14 ;  /* 0x0004540e01007387 */ /* 0x0001e20000100800 */
[----:B------:R-:W-:Y:S01]  /*c5a0*/  ISETP.GT.U32.AND P5, PT, R7, R2, PT ;  /* 0x000000020700720c */ /* 0x000fe20003fa4070 */
[----:B------:R-:W-:Y:S01]  /*c5b0*/  IMAD.MOV R12, RZ, RZ, -R12 ;  /* 0x000000ffff0c7224 */ /* 0x000fe200078e0a0c */
[----:B------:R-:W-:Y:S01]  /*c5c0*/  IABS R10, R5 ;  /* 0x00000005000a7213 */ /* 0x000fe20000000000 */
[----:B------:R-:W-:-:S02]  /*c5d0*/  @!P1 IMAD.IADD R0, R0, 0x1, -R7 ;  /* 0x0000000100009824 */ /* 0x000fc400078e0a07 */
[----:B------:R-:W-:-:S03]  /*c5e0*/  IMAD.HI.U32 R13, R27, R9, RZ ;  /* 0x000000091b0d7227 */ /* 0x000fc600078e00ff */
[C---:B------:R-:W-:Y:S01]  /*c5f0*/  ISETP.GT.U32.AND P1, PT, R7.reuse, R0, PT ;  /* 0x000000000700720c */ /* 0x040fe20003f24070 */
[----:B------:R-:W-:Y:S02]  /*c600*/  IMAD R8, R7, R12, R8 ;  /* 0x0000000c07087224 */ /* 0x000fe400078e0208 */
[----:B------:R-:W-:Y:S02]  /*c610*/  IMAD.MOV R13, RZ, RZ, -R13 ;  /* 0x000000ffff0d7224 */ /* 0x000fe400078e0a0d */
[--C-:B------:R-:W-:Y:S01]  /*c620*/  @!P3 IMAD.IADD R3, R3, 0x1, -R7.reuse ;  /* 0x000000010303b824 */ /* 0x100fe200078e0a07 */
[----:B------:R-:W-:Y:S01]  /*c630*/  ISETP.GE.AND P3, PT, R4, RZ, PT ;  /* 0x000000ff0400720c */ /* 0x000fe20003f66270 */
[----:B------:R-:W-:Y:S01]  /*c640*/  @!P5 IMAD.IADD R2, R2, 0x1, -R7 ;  /* 0x000000010202d824 */ /* 0x000fe200078e0a07 */
[C---:B------:R-:W-:Y:S01]  /*c650*/  ISETP.GT.U32.AND P5, PT, R7.reuse, R8, PT ;  /* 0x000000080700720c */ /* 0x040fe20003fa4070 */
[----:B------:R-:W-:Y:S02]  /*c660*/  IMAD R9, R7, R13, R9 ;  /* 0x0000000d07097224 */ /* 0x000fe400078e0209 */
[----:B------:R-:W-:Y:S01]  /*c670*/  IMAD.MOV.U32 R16, RZ, RZ, R3 ;  /* 0x000000ffff107224 */ /* 0x000fe200078e0003 */
[----:B------:R-:W-:Y:S01]  /*c680*/  IADD3 R3, R28, 0x10f, RZ ;  /* 0x0000010f1c037810 */ /* 0x000fe20007ffe0ff */
[----:B------:R-:W-:-:S04]  /*c690*/  IMAD.HI.U32 R4, R27, R11, RZ ;  /* 0x0000000b1b047227 */ /* 0x000fc800078e00ff */
[----:B------:R-:W-:Y:S01]  /*c6a0*/  @!P0 IMAD.MOV R16, RZ, RZ, -R16 ;  /* 0x000000ffff108224 */ /* 0x000fe200078e0a10 */
[----:B------:R-:W-:Y:S01]  /*c6b0*/  ISETP.GT.U32.AND P0, PT, R7, R9, PT ;  /* 0x000000090700720c */ /* 0x000fe20003f04070 */
[----:B------:R-:W-:Y:S02]  /*c6c0*/  IMAD.MOV R4, RZ, RZ, -R4 ;  /* 0x000000ffff047224 */ /* 0x000fe400078e0a04 */
[----:B------:R-:W-:Y:S01]  /*c6d0*/  @!P1 IMAD.IADD R0, R0, 0x1, -R7 ;  /* 0x0000000100009824 */ /* 0x000fe200078e0a07 */
[----:B------:R1:W-:Y:S01]  /*c6e0*/  STL [R1+0x448], R16 ;  /* 0x0004481001007387 */ /* 0x0003e20000100800 */
[----:B0-----:R-:W-:-:S04]  /*c6f0*/  IMAD.HI.U32 R14, R27, R10, RZ ;  /* 0x0000000a1b0e7227 */ /* 0x001fc800078e00ff */
[----:B------:R-:W-:Y:S02]  /*c700*/  IMAD.MOV.U32 R15, RZ, RZ, R2 ;  /* 0x000000ffff0f7224 */ /* 0x000fe400078e0002 */
[C---:B------:R-:W-:Y:S01]  /*c710*/  IMAD R2, R7.reuse, R4, R11 ;  /* 0x0000000407027224 */ /* 0x040fe200078e020b */
[----:B------:R-:W-:Y:S01]  /*c720*/  IADD3 R4, R28, 0x10e, RZ ;  /* 0x0000010e1c047810 */ /* 0x000fe20007ffe0ff */
[----:B------:R-:W-:Y:S01]  /*c730*/  IMAD.MOV.U32 R12, RZ, RZ, R0 ;  /* 0x000000ffff0c7224 */ /* 0x000fe200078e0000 */
[----:B------:R-:W-:Y:S01]  /*c740*/  IABS R11, R3 ;  /* 0x00000003000b7213 */ /* 0x000fe20000000000 */
[----:B------:R-:W-:Y:S01]  /*c750*/  IMAD.MOV R14, RZ, RZ, -R14 ;  /* 0x000000ffff0e7224 */ /* 0x000fe200078e0a0e */
[----:B------:R-:W-:Y:S01]  /*c760*/  IABS R0, R4 ;  /* 0x0000000400007213 */ /* 0x000fe20000000000 */
[--C-:B------:R-:W-:Y:S01]  /*c770*/  @!P5 IMAD.IADD R8, R8, 0x1, -R7.reuse ;  /* 0x000000010808d824 */ /* 0x100fe200078e0a07 */
[----:B-1----:R-:W-:Y:S01]  /*c780*/  IADD3 R16, R28, 0x106, RZ ;  /* 0x000001061c107810 */ /* 0x002fe20007ffe0ff */
[----:B------:R-:W-:Y:S01]  /*c790*/  @!P2 IMAD.MOV R12, RZ, RZ, -R12 ;  /* 0x000000ffff0ca224 */ /* 0x000fe200078e0a0c */
[C---:B------:R-:W-:Y:S01]  /*c7a0*/  ISETP.GT.U32.AND P2, PT, R7.reuse, R2, PT ;  /* 0x000000020700720c */ /* 0x040fe20003f44070 */
[C---:B------:R-:W-:Y:S01]  /*c7b0*/  IMAD R10, R7.reuse, R14, R10 ;  /* 0x0000000e070a7224 */ /* 0x040fe200078e020a */
[----:B------:R-:W-:Y:S01]  /*c7c0*/  ISETP.GT.U32.AND P5, PT, R7, R8, PT ;  /* 0x000000080700720c */ /* 0x000fe20003fa4070 */
[----:B------:R-:W-:Y:S01]  /*c7d0*/  @!P0 IMAD.IADD R9, R9, 0x1, -R7 ;  /* 0x0000000109098824 */ /* 0x000fe200078e0a07 */
[----:B------:R-:W-:Y:S01]  /*c7e0*/  IABS R17, R16 ;  /* 0x0000001000117213 */ /* 0x000fe20000000000 */
[----:B------:R-:W-:Y:S01]  /*c7f0*/  @!P4 IMAD.MOV R15, RZ, RZ, -R15 ;  /* 0x000000ffff0fc224 */ /* 0x000fe200078e0a0f */
[----:B------:R-:W-:Y:S01]  /*c800*/  ISETP.GT.U32.AND P1, PT, R7, R10, PT ;  /* 0x0000000a0700720c */ /* 0x000fe20003f24070 */
[----:B------:R-:W-:Y:S01]  /*c810*/  IMAD.HI.U32 R13, R27, R11, RZ ;  /* 0x0000000b1b0d7227 */ /* 0x000fe200078e00ff */
[----:B------:R-:W-:-:S02]  /*c820*/  ISETP.GE.AND P4, PT, R5, RZ, PT ;  /* 0x000000ff0500720c */ /* 0x000fc40003f86270 */
[----:B------:R-:W-:Y:S01]  /*c830*/  IADD3 R5, R28, 0x10d, RZ ;  /* 0x0000010d1c057810 */ /* 0x000fe20007ffe0ff */
[----:B------:R0:W-:Y:S01]  /*c840*/  STL [R1+0x444], R15 ;  /* 0x0004440f01007387 */ /* 0x0001e20000100800 */
[C---:B------:R-:W-:Y:S01]  /*c850*/  ISETP.GT.U32.AND P0, PT, R7.reuse, R9, PT ;  /* 0x000000090700720c */ /* 0x040fe20003f04070 */
[--C-:B------:R-:W-:Y:S02]  /*c860*/  @!P2 IMAD.IADD R2, R2, 0x1, -R7.reuse ;  /* 0x000000010202a824 */ /* 0x100fe400078e0a07 */
[----:B------:R1:W-:Y:S01]  /*c870*/  STL [R1+0x440], R12 ;  /* 0x0004400c01007387 */ /* 0x0003e20000100800 */
[----:B------:R-:W-:Y:S01]  /*c880*/  @!P5 IMAD.IADD R8, R8, 0x1, -R7 ;  /* 0x000000010808d824 */ /* 0x000fe200078e0a07 */
[----:B------:R-:W-:Y:S01]  /*c890*/  ISETP.GE.AND P5, PT, R6, RZ, PT ;  /* 0x000000ff0600720c */ /* 0x000fe20003fa6270 */
[----:B------:R-:W-:Y:S01]  /*c8a0*/  IMAD.MOV R13, RZ, RZ, -R13 ;  /* 0x000000ffff0d7224 */ /* 0x000fe200078e0a0d */
[----:B------:R-:W-:Y:S01]  /*c8b0*/  ISETP.GT.U32.AND P2, PT, R7, R2, PT ;  /* 0x000000020700720c */ /* 0x000fe20003f44070 */
[----:B------:R-:W-:-:S02]  /*c8c0*/  @!P1 IMAD.IADD R10, R10, 0x1, -R7 ;  /* 0x000000010a0a9824 */ /* 0x000fc400078e0a07 */
[----:B------:R-:W-:Y:S02]  /*c8d0*/  IMAD R11, R7, R13, R11 ;  /* 0x0000000d070b7224 */ /* 0x000fe400078e020b */
[----:B0-----:R-:W-:Y:S01]  /*c8e0*/  IMAD.MOV.U32 R15, RZ, RZ, R8 ;  /* 0x000000ffff0f7224 */ /* 0x001fe200078e0008 */
[----:B-1----:R-:W-:Y:S01]  /*c8f0*/  IABS R12, R5 ;  /* 0x00000005000c7213 */ /* 0x002fe20000000000 */
[----:B------:R-:W-:Y:S01]  /*c900*/  @!P0 IMAD.IADD R9, R9, 0x1, -R7 ;  /* 0x0000000109098824 */ /* 0x000fe200078e0a07 */
[C---:B------:R-:W-:Y:S01]  /*c910*/  ISETP.GT.U32.AND P1, PT, R7.reuse, R10, PT ;  /* 0x0000000a0700720c */ /* 0x040fe20003f24070 */
[----:B------:R-:W-:Y:S01]  /*c920*/  @!P6 IMAD.MOV R15, RZ, RZ, -R15 ;  /* 0x000000ffff0fe224 */ /* 0x000fe200078e0a0f */
[----:B------:R-:W-:Y:S01]  /*c930*/  ISETP.GT.U32.AND P0, PT, R7, R11, PT ;  /* 0x0000000b0700720c */ /* 0x000fe20003f04070 */
[----:B------:R-:W-:Y:S01]  /*c940*/  IMAD.MOV.U32 R6, RZ, RZ, R12 ;  /* 0x000000ffff067224 */ /* 0x000fe200078e000c */
[----:B------:R-:W-:Y:S01]  /*c950*/  ISETP.GE.AND P6, PT, R3, RZ, PT ;  /* 0x000000ff0300720c */ /* 0x000fe20003fc6270 */
[----:B------:R-:W-:Y:S01]  /*c960*/  IMAD.HI.U32 R12, R27, R0, RZ ;  /* 0x000000001b0c7227 */ /* 0x000fe200078e00ff */
[----:B------:R-:W-:Y:S01]  /*c970*/  STL [R1+0x43c], R15 ;  /* 0x00043c0f01007387 */ /* 0x000fe20000100800 */
[----:B------:R-:W-:-:S02]  /*c980*/  IADD3 R3, R28, 0x10b, RZ ;  /* 0x0000010b1c037810 */ /* 0x000fc40007ffe0ff */
[----:B------:R-:W-:Y:S02]  /*c990*/  IMAD.MOV R12, RZ, RZ, -R12 ;  /* 0x000000ffff0c7224 */ /* 0x000fe400078e0a0c */
[----:B------:R-:W-:Y:S02]  /*c9a0*/  IMAD.MOV.U32 R14, RZ, RZ, R9 ;  /* 0x000000ffff0e7224 */ /* 0x000fe400078e0009 */
[C---:B------:R-:W-:Y:S01]  /*c9b0*/  IMAD R9, R7.reuse, R12, R0 ;  /* 0x0000000c07097224 */ /* 0x040fe200078e0200 */
[----:B------:R-:W-:Y:S01]  /*c9c0*/  IADD3 R0, R28, 0x10c, RZ ;  /* 0x0000010c1c007810 */ /* 0x000fe20007ffe0ff */
[--C-:B------:R-:W-:Y:S02]  /*c9d0*/  @!P2 IMAD.IADD R2, R2, 0x1, -R7.reuse ;  /* 0x000000010202a824 */ /* 0x100fe400078e0a07 */
[----:B------:R-:W-:Y:S01]  /*c9e0*/  @!P3 IMAD.MOV R14, RZ, RZ, -R14 ;  /* 0x000000ffff0eb224 */ /* 0x000fe200078e0a0e */
[----:B------:R-:W-:Y:S01]  /*c9f0*/  ISETP.GT.U32.AND P2, PT, R7, R9, PT ;  /* 0x000000090700720c */ /* 0x000fe20003f44070 */
[--C-:B------:R-:W-:Y:S01]  /*ca00*/  @!P1 IMAD.IADD R10, R10, 0x1, -R7.reuse ;  /* 0x000000010a0a9824 */ /* 0x100fe200078e0a07 */
[----:B------:R-:W-:Y:S01]  /*ca10*/  ISETP.GE.AND P1, PT, R5, RZ, PT ;  /* 0x000000ff0500720c */ /* 0x000fe20003f26270 */
[----:B------:R-:W-:Y:S01]  /*ca20*/  @!P0 IMAD.IADD R11, R11, 0x1, -R7 ;  /* 0x000000010b0b8824 */ /* 0x000fe200078e0a07 */
[----:B------:R0:W-:Y:S01]  /*ca30*/  STL [R1+0x428], R14 ;  /* 0x0004280e01007387 */ /* 0x0001e20000100800 */
[----:B------:R-:W-:Y:S01]  /*ca40*/  IMAD.HI.U32 R8, R27, R6, RZ ;  /* 0x000000061b087227 */ /* 0x000fe200078e00ff */
[----:B------:R-:W-:-:S02]  /*ca50*/  IADD3 R5, R28, 0x109, RZ ;  /* 0x000001091c057810 */ /* 0x000fc40007ffe0ff */
[----:B------:R-:W-:Y:S01]  /*ca60*/  ISETP.GT.U32.AND P0, PT, R7, R11, PT ;  /* 0x0000000b0700720c */ /* 0x000fe20003f04070 */
[----:B------:R-:W-:Y:S01]  /*ca70*/  IMAD.MOV R8, RZ, RZ, -R8 ;  /* 0x000000ffff087224 */ /* 0x000fe200078e0a08 */
[----:B------:R-:W-:Y:S01]  /*ca80*/  ISETP.GE.AND P3, PT, R4, RZ, PT ;  /* 0x000000ff0400720c */ /* 0x000fe20003f66270 */
[----:B------:R-:W-:Y:S01]  /*ca90*/  IMAD.MOV.U32 R13, RZ, RZ, R2 ;  /* 0x000000ffff0d7224 */ /* 0x000fe200078e0002 */
[----:B------:R-:W-:Y:S01]  /*caa0*/  IABS R4, R5 ;  /* 0x0000000500047213 */ /* 0x000fe20000000000 */
[----:B------:R-:W-:Y:S02]  /*cab0*/  @!P2 IMAD.IADD R9, R9, 0x1, -R7 ;  /* 0x000000010909a824 */ /* 0x000fe400078e0a07 */
[----:B0-----:R-:W-:Y:S01]  /*cac0*/  IMAD.MOV.U32 R14, RZ, RZ, R10 ;  /* 0x000000ffff0e7224 */ /* 0x001fe200078e000a */
[----:B------:R-:W-:Y:S01]  /*cad0*/  IABS R10, R0 ;  /* 0x00000000000a7213 */ /* 0x000fe20000000000 */
[C---:B------:R-:W-:Y:S01]  /*cae0*/  IMAD R6, R7.reuse, R8, R6 ;  /* 0x0000000807067224 */ /* 0x040fe200078e0206 */
[----:B------:R-:W-:Y:S01]  /*caf0*/  ISETP.GT.U32.AND P2, PT, R7, R9, PT ;  /* 0x000000090700720c */ /* 0x000fe20003f44070 */
[----:B------:R-:W-:Y:S01]  /*cb00*/  @!P4 IMAD.MOV R14, RZ, RZ, -R14 ;  /* 0x000000ffff0ec224 */ /* 0x000fe200078e0a0e */
[----:B------:R-:W-:Y:S01]  /*cb10*/  ISETP.GE.AND P4, PT, R0, RZ, PT ;  /* 0x000000ff0000720c */ /* 0x000fe20003f86270 */
[----:B------:R-:W-:Y:S01]  /*cb20*/  IMAD.HI.U32 R8, R27, R10, RZ ;  /* 0x0000000a1b087227 */ /* 0x000fe200078e00ff */
[----:B------:R-:W-:-:S02]  /*cb30*/  IADD3 R0, R28, 0x10a, RZ ;  /* 0x0000010a1c007810 */ /* 0x000fc40007ffe0ff */
[----:B------:R0:W-:Y:S01]  /*cb40*/  STL [R1+0x434], R14 ;  /* 0x0004340e01007387 */ /* 0x0001e20000100800 */
[----:B------:R-:W-:Y:S02]  /*cb50*/  IMAD.MOV R8, RZ, RZ, -R8 ;  /* 0x000000ffff087224 */ /* 0x000fe400078e0a08 */
[----:B------:R-:W-:Y:S01]  /*cb60*/  @!P5 IMAD.MOV R13, RZ, RZ, -R13 ;  /* 0x000000ffff0dd224 */ /* 0x000fe200078e0a0d */
[----:B------:R-:W-:Y:S01]  /*cb70*/  ISETP.GE.AND P5, PT, R3, RZ, PT ;  /* 0x000000ff0300720c */ /* 0x000fe20003fa6270 */
[--C-:B------:R-:W-:Y:S01]  /*cb80*/  @!P0 IMAD.IADD R11, R11, 0x1, -R7.reuse ;  /* 0x000000010b0b8824 */ /* 0x100fe200078e0a07 */
[C---:B------:R-:W-:Y:S01]  /*cb90*/  ISETP.GT.U32.AND P0, PT, R7.reuse, R6, PT ;  /* 0x000000060700720c */ /* 0x040fe20003f04070 */
[----:B------:R-:W-:Y:S01]  /*cba0*/  IMAD R10, R7, R8, R10 ;  /* 0x00000008070a7224 */ /* 0x000fe200078e020a */
[----:B------:R1:W-:Y:S01]  /*cbb0*/  STL [R1+0x438], R13 ;  /* 0x0004380d01007387 */ /* 0x0003e20000100800 */
[----:B------:R-:W-:Y:S01]  /*cbc0*/  @!P2 IMAD.IADD R9, R9, 0x1, -R7 ;  /* 0x000000010909a824 */ /* 0x000fe200078e0a07 */
[----:B0-----:R-:W-:Y:S01]  /*cbd0*/  IABS R14, R3 ;  /* 0x00000003000e7213 */ /* 0x001fe20000000000 */
[----:B------:R-:W-:Y:S01]  /*cbe0*/  IMAD.HI.U32 R20, R27, R17, RZ ;  /* 0x000000111b147227 */ /* 0x000fe200078e00ff */
[----:B------:R-:W-:-:S02]  /*cbf0*/  ISETP.GT.U32.AND P2, PT, R7, R10, PT ;  /* 0x0000000a0700720c */ /* 0x000fc40003f44070 */
[----:B------:R-:W-:Y:S01]  /*cc00*/  IABS R3, R0 ;  /* 0x0000000000037213 */ /* 0x000fe20000000000 */
[----:B------:R-:W-:-:S04]  /*cc10*/  IMAD.HI.U32 R2, R27, R14, RZ ;  /* 0x0000000e1b027227 */ /* 0x000fc800078e00ff */
[----:B------:R-:W-:Y:S02]  /*cc20*/  IMAD.MOV R2, RZ, RZ, -R2 ;  /* 0x000000ffff027224 */ /* 0x000fe400078e0a02 */
[----:B-1----:R-:W-:Y:S02]  /*cc30*/  IMAD.MOV.U32 R13, RZ, RZ, R11 ;  /* 0x000000ffff0d7224 */ /* 0x002fe400078e000b */
[C---:B------:R-:W-:Y:S02]  /*cc40*/  IMAD R14, R7.reuse, R2, R14 ;  /* 0x00000002070e7224 */ /* 0x040fe400078e020e */
[----:B------:R-:W-:Y:S02]  /*cc50*/  @!P6 IMAD.MOV R13, RZ, RZ, -R13 ;  /* 0x000000ffff0de224 */ /* 0x000fe400078e0a0d */
[----:B------:R-:W-:Y:S01]  /*cc60*/  @!P2 IMAD.IADD R10, R10, 0x1, -R7 ;  /* 0x000000010a0aa824 */ /* 0x000fe200078e0a07 */
[----:B------:R-:W-:Y:S01]  /*cc70*/  ISETP.GT.U32.AND P6, PT, R7, R14, PT ;  /* 0x0000000e0700720c */ /* 0x000fe20003fc4070 */
[----:B------:R-:W-:Y:S01]  /*cc80*/  IMAD.HI.U32 R2, R27, R4, RZ ;  /* 0x000000041b027227 */ /* 0x000fe200078e00ff */
[----:B------:R0:W-:Y:S02]  /*cc90*/  STL [R1+0x42c], R13 ;  /* 0x00042c0d01007387 */ /* 0x0001e40000100800 */
[----:B------:R-:W-:Y:S01]  /*cca0*/  ISETP.GT.U32.AND P2, PT, R7, R10, PT ;  /* 0x0000000a0700720c */ /* 0x000fe20003f44070 */
[----:B------:R-:W-:-:S04]  /*ccb0*/  IMAD.HI.U32 R8, R27, R3, RZ ;  /* 0x000000031b087227 */ /* 0x000fc800078e00ff */
[----:B------:R-:W-:Y:S02]  /*ccc0*/  IMAD.MOV R2, RZ, RZ, -R2 ;  /* 0x000000ffff027224 */ /* 0x000fe400078e0a02 */
[----:B------:R-:W-:Y:S01]  /*ccd0*/  IMAD.MOV.U32 R12, RZ, RZ, R9 ;  /* 0x000000ffff0c7224 */ /* 0x000fe200078e0009 */
[----:B0-----:R-:W-:Y:S01]  /*cce0*/  IADD3 R13, R28, 0x104, RZ ;  /* 0x000001041c0d7810 */ /* 0x001fe20007ffe0ff */
[--C-:B------:R-:W-:Y:S01]  /*ccf0*/  @!P6 IMAD.IADD R14, R14, 0x1, -R7.reuse ;  /* 0x000000010e0ee824 */ /* 0x100fe200078e0a07 */
[C---:B------:R-:W-:Y:S01]  /*cd00*/  IADD3 R9, R28.reuse, 0x105, RZ ;  /* 0x000001051c097810 */ /* 0x040fe20007ffe0ff */
[----:B------:R-:W-:Y:S02]  /*cd10*/  IMAD.MOV R8, RZ, RZ, -R8 ;  /* 0x000000ffff087224 */ /* 0x000fe400078e0a08 */
[C---:B------:R-:W-:Y:S01]  /*cd20*/  IMAD R4, R7.reuse, R2, R4 ;  /* 0x0000000207047224 */ /* 0x040fe200078e0204 */
[C---:B------:R-:W-:Y:S01]  /*cd30*/  ISETP.GT.U32.AND P6, PT, R7.reuse, R14, PT ;  /* 0x0000000e0700720c */ /* 0x040fe20003fc4070 */
[----:B------:R-:W-:Y:S01]  /*cd40*/  @!P3 IMAD.MOV R12, RZ, RZ, -R12 ;  /* 0x000000ffff0cb224 */ /* 0x000fe200078e0a0c */
[----:B------:R-:W-:Y:S01]  /*cd50*/  IADD3 R2, R28, 0x108, RZ ;  /* 0x000001081c027810 */ /* 0x000fe20007ffe0ff */
[----:B------:R-:W-:Y:S01]  /*cd60*/  @!P2 IMAD.IADD R10, R10, 0x1, -R7 ;  /* 0x000000010a0aa824 */ /* 0x000fe200078e0a07 */
[----:B------:R-:W-:Y:S01]  /*cd70*/  ISETP.GE.AND P3, PT, R0, RZ, PT ;  /* 0x000000ff0000720c */ /* 0x000fe20003f66270 */
[C---:B------:R-:W-:Y:S01]  /*cd80*/  IMAD R0, R7.reuse, R8, R3 ;  /* 0x0000000807007224 */ /* 0x040fe200078e0203 */
[----:B------:R-:W-:Y:S01]  /*cd90*/  IADD3 R8, R28, 0x107, RZ ;  /* 0x000001071c087810 */ /* 0x000fe20007ffe0ff */
[----:B------:R-:W-:Y:S01]  /*cda0*/  @!P0 IMAD.IADD R6, R6, 0x1, -R7 ;  /* 0x0000000106068824 */ /* 0x000fe200078e0a07 */
[----:B------:R-:W-:Y:S01]  /*cdb0*/  IABS R3, R2 ;  /* 0x0000000200037213 */ /* 0x000fe20000000000 */
[----:B------:R0:W-:Y:S01]  /*cdc0*/  STL [R1+0x430], R12 ;  /* 0x0004300c01007387 */ /* 0x0001e20000100800 */
[----:B------:R-:W-:Y:S01]  /*cdd0*/  IABS R19, R8 ;  /* 0x0000000800137213 */ /* 0x000fe20000000000 */
[----:B------:R-:W-:Y:S01]  /*cde0*/  IMAD.MOV R20, RZ, RZ, -R20 ;  /* 0x000000ffff147224 */ /* 0x000fe200078e0a14 */
[----:B------:R-:W-:Y:S01]  /*cdf0*/  ISETP.GT.U32.AND P2, PT, R7, R0, PT ;  /* 0x000000000700720c */ /* 0x000fe20003f44070 */
[----:B------:R-:W-:Y:S01]  /*ce00*/  IMAD.HI.U32 R11, R27, R3, RZ ;  /* 0x000000031b0b7227 */ /* 0x000fe200078e00ff */
[----:B------:R-:W-:-:S03]  /*ce10*/  ISETP.GT.U32.AND P0, PT, R7, R6, PT ;  /* 0x000000060700720c */ /* 0x000fc60003f04070 */
[----:B------:R-:W-:Y:S01]  /*ce20*/  @!P6 IMAD.IADD R14, R14, 0x1, -R7 ;  /* 0x000000010e0ee824 */ /* 0x000fe200078e0a07 */
[----:B------:R-:W-:Y:S01]  /*ce30*/  ISETP.GT.U32.AND P6, PT, R7, R4, PT ;  /* 0x000000040700720c */ /* 0x000fe20003fc4070 */
[----:B------:R-:W-:Y:S01]  /*ce40*/  IMAD.MOV R11, RZ, RZ, -R11 ;  /* 0x000000ffff0b7224 */ /* 0x000fe200078e0a0b */
[----:B0-----:R-:W-:Y:S01]  /*ce50*/  IABS R12, R13 ;  /* 0x0000000d000c7213 */ /* 0x001fe20000000000 */
[----:B------:R-:W-:-:S04]  /*ce60*/  IMAD.HI.U32 R18, R27, R19, RZ ;  /* 0x000000131b127227 */ /* 0x000fc800078e00ff */
[C---:B------:R-:W-:Y:S02]  /*ce70*/  IMAD R3, R7.reuse, R11, R3 ;  /* 0x0000000b07037224 */ /* 0x040fe400078e0203 */
[----:B------:R-:W-:Y:S02]  /*ce80*/  IMAD.MOV R18, RZ, RZ, -R18 ;  /* 0x000000ffff127224 */ /* 0x000fe400078e0a12 */
[----:B------:R-:W-:Y:S01]  /*ce90*/  @!P2 IMAD.IADD R0, R0, 0x1, -R7 ;  /* 0x000000010000a824 */ /* 0x000fe200078e0a07 */
[C---:B------:R-:W-:Y:S01]  /*cea0*/  ISETP.GT.U32.AND P2, PT, R7.reuse, R3, PT ;  /* 0x000000030700720c */ /* 0x040fe20003f44070 */
[C---:B------:R-:W-:Y:S02]  /*ceb0*/  IMAD R18, R7.reuse, R18, R19 ;  /* 0x0000001207127224 */ /* 0x040fe400078e0213 */
[--C-:B------:R-:W-:Y:S02]  /*cec0*/  @!P6 IMAD.IADD R4, R4, 0x1, -R7.reuse ;  /* 0x000000010404e824 */ /* 0x100fe400078e0a07 */
[----:B------:R-:W-:Y:S01]  /*ced0*/  @!P0 IMAD.IADD R6, R6, 0x1, -R7 ;  /* 0x0000000106068824 */ /* 0x000fe200078e0a07 */
[----:B------:R-:W-:Y:S01]  /*cee0*/  ISETP.GT.U32.AND P6, PT, R7, R18, PT ;  /* 0x000000120700720c */ /* 0x000fe20003fc4070 */
[----:B------:R-:W-:Y:S01]  /*cef0*/  IMAD.HI.U32 R11, R27, R12, RZ ;  /* 0x0000000c1b0b7227 */ /* 0x000fe200078e00ff */
[----:B------:R-:W-:-:S02]  /*cf00*/  ISETP.GE.AND P0, PT, R5, RZ, PT ;  /* 0x000000ff0500720c */ /* 0x000fc40003f06270 */
[----:B------:R-:W-:Y:S01]  /*cf10*/  IABS R5, R9 ;  /* 0x0000000900057213 */ /* 0x000fe20000000000 */
[----:B------:R-:W-:Y:S02]  /*cf20*/  IMAD.MOV.U32 R21, RZ, RZ, R6 ;  /* 0x000000ffff157224 */ /* 0x000fe400078e0006 */
[----:B------:R-:W-:Y:S01]  /*cf30*/  @!P2 IMAD.IADD R3, R3, 0x1, -R7 ;  /* 0x000000010303a824 */ /* 0x000fe200078e0a07 */
[----:B------:R-:W-:Y:S01]  /*cf40*/  ISETP.GT.U32.AND P2, PT, R7, R4, PT ;  /* 0x000000040700720c */ /* 0x000fe20003f44070 */
[----:B------:R-:W-:-:S04]  /*cf50*/  IMAD.HI.U32 R15, R27, R5, RZ ;  /* 0x000000051b0f7227 */ /* 0x000fc800078e00ff */
[----:B------:R-:W-:Y:S01]  /*cf60*/  @!P6 IMAD.IADD R18, R18, 0x1, -R7 ;  /* 0x000000011212e824 */ /* 0x000fe200078e0a07 */
[C---:B------:R-:W-:Y:S01]  /*cf70*/  ISETP.GT.U32.AND P6, PT, R7.reuse, R3, PT ;  /* 0x000000030700720c */ /* 0x040fe20003fc4070 */
[C---:B------:R-:W-:Y:S02]  /*cf80*/  IMAD R17, R7.reuse, R20, R17 ;  /* 0x0000001407117224 */ /* 0x040fe400078e0211 */
[----:B------:R-:W-:Y:S02]  /*cf90*/  IMAD.MOV R11, RZ, RZ, -R11 ;  /* 0x000000ffff0b7224 */ /* 0x000fe400078e0a0b */
[----:B------:R-:W-:Y:S01]  /*cfa0*/  @!P1 IMAD.MOV R21, RZ, RZ, -R21 ;  /* 0x000000ffff159224 */ /* 0x000fe200078e0a15 */
[C---:B------:R-:W-:Y:S01]  /*cfb0*/  ISETP.GT.U32.AND P1, PT, R7.reuse, R0, PT ;  /* 0x000000000700720c */ /* 0x040fe20003f24070 */
[----:B------:R-:W-:Y:S02]  /*cfc0*/  IMAD.MOV R15, RZ, RZ, -R15 ;  /* 0x000000ffff0f7224 */ /* 0x000fe400078e0a0f */
[C---:B------:R-:W-:Y:S01]  /*cfd0*/  IMAD R11, R7.reuse, R11, R12 ;  /* 0x0000000b070b7224 */ /* 0x040fe200078e020c */
[C---:B------:R-:W-:Y:S01]  /*cfe0*/  IADD3 R12, R28.reuse, 0x102, RZ ;  /* 0x000001021c0c7810 */ /* 0x040fe20007ffe0ff */
[----:B------:R-:W-:Y:S01]  /*cff0*/  @!P5 IMAD.MOV R14, RZ, RZ, -R14 ;  /* 0x000000ffff0ed224 */ /* 0x000fe200078e0a0e */
[C---:B------:R-:W-:Y:S01]  /*d000*/  ISETP.GT.U32.AND P5, PT, R7.reuse, R17, PT ;  /* 0x000000110700720c */ /* 0x040fe20003fa4070 */
[----:B------:R-:W-:Y:S01]  /*d010*/  IMAD.MOV.U32 R19, RZ, RZ, R10 ;  /* 0x000000ffff137224 */ /* 0x000fe200078e000a */
[----:B------:R-:W-:Y:S01]  /*d020*/  IABS R10, R12 ;  /* 0x0000000c000a7213 */ /* 0x000fe20000000000 */
[----:B------:R-:W-:Y:S01]  /*d030*/  IMAD R5, R7, R15, R5 ;  /* 0x0000000f07057224 */ /* 0x000fe200078e0205 */
[----:B------:R-:W-:Y:S01]  /*d040*/  IADD3 R15, R28, 0x103, RZ ;  /* 0x000001031c0f7810 */ /* 0x000fe20007ffe0ff */
[----:B------:R-:W-:Y:S01]  /*d050*/  @!P6 IMAD.IADD R3, R3, 0x1, -R7 ;  /* 0x000000010303e824 */ /* 0x000fe200078e0a07 */
[C---:B------:R-:W-:Y:S01]  /*d060*/  ISETP.GT.U32.AND P6, PT, R7.reuse, R11, PT ;  /* 0x0000000b0700720c */ /* 0x040fe20003fc4070 */
[----:B------:R-:W-:Y:S01]  /*d070*/  @!P4 IMAD.MOV R19, RZ, RZ, -R19 ;  /* 0x000000ffff13c224 */ /* 0x000fe200078e0a13 */
[C---:B------:R-:W-:Y:S01]  /*d080*/  ISETP.GT.U32.AND P4, PT, R7.reuse, R18, PT ;  /* 0x000000120700720c */ /* 0x040fe20003f84070 */
[--C-:B------:R-:W-:Y:S01]  /*d090*/  @!P1 IMAD.IADD R0, R0, 0x1, -R7.reuse ;  /* 0x0000000100009824 */ /* 0x100fe200078e0a07 */
[----:B------:R-:W-:Y:S01]  /*d0a0*/  IABS R6, R15 ;  /* 0x0000000f00067213 */ /* 0x000fe20000000000 */
[--C-:B------:R-:W-:Y:S01]  /*d0b0*/  @!P2 IMAD.IADD R4, R4, 0x1, -R7.reuse ;  /* 0x000000010404a824 */ /* 0x100fe200078e0a07 */
[----:B------:R-:W-:Y:S01]  /*d0c0*/  ISETP.GT.U32.AND P1, PT, R7, R5, PT ;  /* 0x000000050700720c */ /* 0x000fe20003f24070 */
[----:B------:R-:W-:Y:S01]  /*d0d0*/  @!P5 IMAD.IADD R17, R17, 0x1, -R7 ;  /* 0x000000011111d824 */ /* 0x000fe200078e0a07 */
[----:B------:R-:W-:Y:S01]  /*d0e0*/  ISETP.GE.AND P2, PT, R2, RZ, PT ;  /* 0x000000ff0200720c */ /* 0x000fe20003f46270 */
[----:B------:R-:W-:Y:S01]  /*d0f0*/  IMAD.HI.U32 R2, R27, R6, RZ ;  /* 0x000000061b027227 */ /* 0x000fe200078e00ff */
[----:B------:R-:W-:Y:S01]  /*d100*/  STL [R1+0x420], R21 ;  /* 0x0004201501007387 */ /* 0x000fe20000100800 */
[----:B------:R-:W-:-:S02]  /*d110*/  ISETP.GE.AND P5, PT, R16, RZ, PT ;  /* 0x000000ff1000720c */ /* 0x000fc40003fa6270 */
[----:B------:R-:W-:Y:S01]  /*d120*/  IMAD.MOV R2, RZ, RZ, -R2 ;  /* 0x000000ffff027224 */ /* 0x000fe200078e0a02 */
[----:B------:R-:W-:Y:S01]  /*d130*/  STL [R1+0x41c], R19 ;  /* 0x00041c1301007387 */ /* 0x000fe20000100800 */
[--C-:B------:R-:W-:Y:S01]  /*d140*/  @!P6 IMAD.IADD R11, R11, 0x1, -R7.reuse ;  /* 0x000000010b0be824 */ /* 0x100fe200078e0a07 */
[C---:B------:R-:W-:Y:S01]  /*d150*/  ISETP.GT.U32.AND P6, PT, R7.reuse, R17, PT ;  /* 0x000000110700720c */ /* 0x040fe20003fc4070 */
[----:B------:R-:W-:Y:S01]  /*d160*/  @!P4 IMAD.IADD R18, R18, 0x1, -R7 ;  /* 0x000000011212c824 */ /* 0x000fe200078e0a07 */
[----:B------:R0:W-:Y:S01]  /*d170*/  STL [R1+0x418], R14 ;  /* 0x0004180e01007387 */ /* 0x0001e20000100800 */
[----:B------:R-:W-:Y:S01]  /*d180*/  ISETP.GE.AND P4, PT, R8, RZ, PT ;  /* 0x000000ff0800720c */ /* 0x000fe20003f86270 */
[----:B------:R-:W-:Y:S02]  /*d190*/  IMAD R2, R7, R2, R6 ;  /* 0x0000000207027224 */ /* 0x000fe400078e0206 */
[----:B------:R-:W-:Y:S01]  /*d1a0*/  IMAD.MOV.U32 R6, RZ, RZ, R3 ;  /* 0x000000ffff067224 */ /* 0x000fe200078e0003 */
[C---:B------:R-:W-:Y:S01]  /*d1b0*/  IADD3 R3, R28.reuse, 0x100, RZ ;  /* 0x000001001c037810 */ /* 0x040fe20007ffe0ff */
[----:B------:R-:W-:Y:S01]  /*d1c0*/  @!P1 IMAD.IADD R5, R5, 0x1, -R7 ;  /* 0x0000000105059824 */ /* 0x000fe200078e0a07 */
[----:B------:R-:W-:Y:S01]  /*d1d0*/  ISETP.GE.AND P1, PT, R9, RZ, PT ;  /* 0x000000ff0900720c */ /* 0x000fe20003f26270 */
[----:B------:R-:W-:Y:S01]  /*d1e0*/  IMAD.MOV.U32 R20, RZ, RZ, R0 ;  /* 0x000000ffff147224 */ /* 0x000fe200078e0000 */
[C---:B------:R-:W-:Y:S01]  /*d1f0*/  IADD3 R0, R28.reuse, 0x101, RZ ;  /* 0x000001011c007810 */ /* 0x040fe20007ffe0ff */
[----:B0-----:R-:W-:Y:S01]  /*d200*/  IMAD.HI.U32 R14, R27, R10, RZ ;  /* 0x0000000a1b0e7227 */ /* 0x001fe200078e00ff */
[----:B------:R-:W-:-:S03]  /*d210*/  IADD3 R9, R28, 0xfb, RZ ;  /* 0x000000fb1c097810 */ /* 0x000fc60007ffe0ff */
[----:B------:R-:W-:Y:S02]  /*d220*/  IMAD.MOV R14, RZ, RZ, -R14 ;  /* 0x000000ffff0e7224 */ /* 0x000fe400078e0a0e */
[----:B------:R-:W-:Y:S02]  /*d230*/  IMAD.MOV.U32 R19, RZ, RZ, R4 ;  /* 0x000000ffff137224 */ /* 0x000fe400078e0004 */
[----:B------:R-:W-:Y:S01]  /*d240*/  @!P2 IMAD.MOV R6, RZ, RZ, -R6 ;  /* 0x000000ffff06a224 */ /* 0x000fe200078e0a06 */
[C---:B------:R-:W-:Y:S01]  /*d250*/  ISETP.GT.U32.AND P2, PT, R7.reuse, R2, PT ;  /* 0x000000020700720c */ /* 0x040fe20003f44070 */
[C---:B------:R-:W-:Y:S01]  /*d260*/  IMAD R10, R7.reuse, R14, R10 ;  /* 0x0000000e070a7224 */ /* 0x040fe200078e020a */
[----:B------:R-:W-:Y:S01]  /*d270*/  IABS R14, R3 ;  /* 0x00000003000e7213 */ /* 0x000fe20000000000 */
[----:B------:R-:W-:Y:S01]  /*d280*/  @!P3 IMAD.MOV R20, RZ, RZ, -R20 ;  /* 0x000000ffff14b224 */ /* 0x000fe200078e0a14 */
[----:B------:R-:W-:Y:S01]  /*d290*/  ISETP.GT.U32.AND P3, PT, R7, R5, PT ;  /* 0x000000050700720c */ /* 0x000fe20003f64070 */
[----:B------:R-:W-:-:S02]  /*d2a0*/  IMAD.MOV.U32 R4, RZ, RZ, R18 ;  /* 0x000000ffff047224 */ /* 0x000fc400078e0012 */
[----:B------:R-:W-:Y:S01]  /*d2b0*/  @!P0 IMAD.MOV R19, RZ, RZ, -R19 ;  /* 0x000000ffff138224 */ /* 0x000fe200078e0a13 */
[----:B------:R-:W-:Y:S01]  /*d2c0*/  ISETP.GT.U32.AND P0, PT, R7, R11, PT ;  /* 0x0000000b0700720c */ /* 0x000fe20003f04070 */
[--C-:B------:R-:W-:Y:S01]  /*d2d0*/  @!P6 IMAD.IADD R17, R17, 0x1, -R7.reuse ;  /* 0x000000011111e824 */ /* 0x100fe200078e0a07 */
[----:B------:R-:W-:Y:S01]  /*d2e0*/  ISETP.GT.U32.AND P6, PT, R7, R10, PT ;  /* 0x0000000a0700720c */ /* 0x000fe20003fc4070 */
[----:B------:R-:W-:Y:S01]  /*d2f0*/  @!P4 IMAD.MOV R4, RZ, RZ, -R4 ;  /* 0x000000ffff04c224 */ /* 0x000fe200078e0a04 */
[----:B------:R-:W-:Y:S01]  /*d300*/  ISETP.GE.AND P4, PT, R13, RZ, PT ;  /* 0x000000ff0d00720c */ /* 0x000fe20003f86270 */
[----:B------:R-:W-:Y:S01]  /*d310*/  STL [R1+0x40c], R20 ;  /* 0x00040c1401007387 */ /* 0x000fe20000100800 */
[----:B------:R-:W-:Y:S01]  /*d320*/  IABS R13, R0 ;  /* 0x00000000000d7213 */ /* 0x000fe20000000000 */
[----:B------:R-:W-:Y:S01]  /*d330*/  @!P2 IMAD.IADD R2, R2, 0x1, -R7 ;  /* 0x000000010202a824 */ /* 0x000fe200078e0a07 */
[----:B------:R-:W-:Y:S01]  /*d340*/  ISETP.GE.AND P2, PT, R0, RZ, PT ;  /* 0x000000ff0000720c */ /* 0x000fe20003f46270 */
[----:B------:R-:W-:Y:S01]  /*d350*/  STL [R1+0x408], R19 ;  /* 0x0004081301007387 */ /* 0x000fe20000100800 */
[----:B------:R-:W-:-:S02]  /*d360*/  IMAD.MOV.U32 R8, RZ, RZ, R17 ;  /* 0x000000ffff087224 */ /* 0x000fc400078e0011 */
[--C-:B------:R-:W-:Y:S01]  /*d370*/  @!P3 IMAD.IADD R5, R5, 0x1, -R7.reuse ;  /* 0x000000010505b824 */ /* 0x100fe200078e0a07 */
[----:B------:R0:W-:Y:S01]  /*d380*/  STL [R1+0x404], R6 ;  /* 0x0004040601007387 */ /* 0x0001e20000100800 */
[--C-:B------:R-:W-:Y:S01]  /*d390*/  @!P0 IMAD.IADD R11, R11, 0x1, -R7.reuse ;  /* 0x000000010b0b8824 */ /* 0x100fe200078e0a07 */
[----:B------:R-:W-:Y:S01]  /*d3a0*/  ISETP.GE.AND P3, PT, R15, RZ, PT ;  /* 0x000000ff0f00720c */ /* 0x000fe20003f66270 */
[----:B------:R-:W-:Y:S01]  /*d3b0*/  @!P5 IMAD.MOV R8, RZ, RZ, -R8 ;  /* 0x000000ffff08d224 */ /* 0x000fe200078e0a08 */
[----:B------:R1:W-:Y:S01]  /*d3c0*/  STL [R1+0x400], R4 ;  /* 0x0004000401007387 */ /* 0x0003e20000100800 */
[----:B------:R-:W-:Y:S01]  /*d3d0*/  ISETP.GT.U32.AND P5, PT, R7, R2, PT ;  /* 0x000000020700720c */ /* 0x000fe20003fa4070 */
[----:B------:R-:W-:Y:S01]  /*d3e0*/  @!P6 IMAD.IADD R10, R10, 0x1, -R7 ;  /* 0x000000010a0ae824 */ /* 0x000fe200078e0a07 */
[----:B------:R-:W-:Y:S01]  /*d3f0*/  ISETP.GE.AND P0, PT, R12, RZ, PT ;  /* 0x000000ff0c00720c */ /* 0x000fe20003f06270 */
[----:B------:R-:W-:Y:S01]  /*d400*/  IMAD.HI.U32 R0, R27, R14, RZ ;  /* 0x0000000e1b007227 */ /* 0x000fe200078e00ff */
[----:B------:R-:W-:Y:S01]  /*d410*/  IADD3 R12, R28, 0xff, RZ ;  /* 0x000000ff1c0c7810 */ /* 0x000fe20007ffe0ff */
[----:B------:R2:W-:Y:S01]  /*d420*/  STL [R1+0x3fc], R8 ;  /* 0x0003fc0801007387 */ /* 0x0005e20000100800 */
[----:B------:R-:W-:Y:S01]  /*d430*/  ISETP.GT.U32.AND P6, PT, R7, R10, PT ;  /* 0x0000000a0700720c */ /* 0x000fe20003fc4070 */
[----:B0-----:R-:W-:-:S02]  /*d440*/  IMAD.MOV.U32 R6, RZ, RZ, R5 ;  /* 0x000000ffff067224 */ /* 0x001fc400078e0005 */
[----:B-1----:R-:W-:-:S04]  /*d450*/  IMAD.HI.U32 R4, R27, R13, RZ ;  /* 0x0000000d1b047227 */ /* 0x002fc800078e00ff */
[----:B------:R-:W-:Y:S02]  /*d460*/  IMAD.MOV R4, RZ, RZ, -R4 ;  /* 0x000000ffff047224 */ /* 0x000fe400078e0a04 */
[----:B------:R-:W-:Y:S01]  /*d470*/  IMAD.MOV.U32 R5, RZ, RZ, R11 ;  /* 0x000000ffff057224 */ /* 0x000fe200078e000b */
[----:B------:R-:W-:Y:S01]  /*d480*/  IABS R11, R9 ;  /* 0x00000009000b7213 */ /* 0x000fe20000000000 */
[C---:B------:R-:W-:Y:S02]  /*d490*/  IMAD R13, R7.reuse, R4, R13 ;  /* 0x00000004070d7224 */ /* 0x040fe400078e020d */
[----:B------:R-:W-:Y:S02]  /*d4a0*/  @!P4 IMAD.MOV R5, RZ, RZ, -R5 ;  /* 0x000000ffff05c224 */ /* 0x000fe400078e0a05 */
[----:B------:R-:W-:Y:S01]  /*d4b0*/  IMAD.MOV R0, RZ, RZ, -R0 ;  /* 0x000000ffff007224 */ /* 0x000fe200078e0a00 */
[C---:B------:R-:W-:Y:S01]  /*d4c0*/  ISETP.GT.U32.AND P4, PT, R7.reuse, R13, PT ;  /* 0x0000000d0700720c */ /* 0x040fe20003f84070 */
[--C-:B------:R-:W-:Y:S01]  /*d4d0*/  @!P5 IMAD.IADD R2, R2, 0x1, -R7.reuse ;  /* 0x000000010202d824 */ /* 0x100fe200078e0a07 */
[----:B------:R-:W-:Y:S01]  /*d4e0*/  ISETP.GE.AND P5, PT, R12, RZ, PT ;  /* 0x000000ff0c00720c */ /* 0x000fe20003fa6270 */
[----:B------:R-:W-:Y:S01]  /*d4f0*/  IMAD R14, R7, R0, R14 ;  /* 0x00000000070e7224 */ /* 0x000fe200078e020e */
[----:B------:R-:W-:Y:S01]  /*d500*/  IABS R12, R12 ;  /* 0x0000000c000c7213 */ /* 0x000fe20000000000 */
[----:B------:R-:W-:Y:S01]  /*d510*/  IMAD.MOV.U32 R4, RZ, RZ, R2 ;  /* 0x000000ffff047224 */ /* 0x000fe200078e0002 */
[----:B------:R-:W-:Y:S01]  /*d520*/  IADD3 R0, R28, 0xfd, RZ ;  /* 0x000000fd1c007810 */ /* 0x000fe20007ffe0ff */
[----:B------:R-:W-:Y:S01]  /*d530*/  @!P1 IMAD.MOV R6, RZ, RZ, -R6 ;  /* 0x000000ffff069224 */ /* 0x000fe200078e0a06 */
[----:B------:R-:W-:Y:S01]  /*d540*/  ISETP.GE.AND P1, PT, R3, RZ, PT ;  /* 0x000000ff0300720c */ /* 0x000fe20003f26270 */
[--C-:B------:R-:W-:Y:S01]  /*d550*/  @!P6 IMAD.IADD R10, R10, 0x1, -R7.reuse ;  /* 0x000000010a0ae824 */ /* 0x100fe200078e0a07 */
[----:B------:R-:W-:Y:S01]  /*d560*/  ISETP.GT.U32.AND P6, PT, R7, R14, PT ;  /* 0x0000000e0700720c */ /* 0x000fe20003fc4070 */
[----:B------:R-:W-:Y:S01]  /*d570*/  @!P3 IMAD.MOV R4, RZ, RZ, -R4 ;  /* 0x000000ffff04b224 */ /* 0x000fe200078e0a04 */
[----:B------:R0:W-:Y:S01]  /*d580*/  STL [R1+0x3f8], R6 ;  /* 0x0003f80601007387 */ /* 0x0001e20000100800 */
[----:B------:R-:W-:Y:S01]  /*d590*/  @!P4 IMAD.IADD R13, R13, 0x1, -R7 ;  /* 0x000000010d0dc824 */ /* 0x000fe200078e0a07 */
[----:B------:R-:W-:-:S02]  /*d5a0*/  IADD3 R3, R28, 0xfe, RZ ;  /* 0x000000fe1c037810 */ /* 0x000fc40007ffe0ff */
[----:B------:R-:W-:Y:S02]  /*d5b0*/  STL [R1+0x3f4], R5 ;  /* 0x0003f40501007387 */ /* 0x000fe40000100800 */
[----:B------:R-:W-:Y:S02]  /*d5c0*/  ISETP.GT.U32.AND P3, PT, R7, R13, PT ;  /* 0x0000000d0700720c */ /* 0x000fe40003f64070 */
[----:B------:R1:W-:Y:S01]  /*d5d0*/  STL [R1+0x3a4], R4 ;  /* 0x0003a40401007387 */ /* 0x0003e20000100800 */
[----:B--2---:R-:W-:Y:S02]  /*d5e0*/  IABS R8, R3 ;  /* 0x0000000300087213 */ /* 0x004fe40000000000 */
[----:B0-----:R-:W-:Y:S01]  /*d5f0*/  IABS R6, R0 ;  /* 0x0000000000067213 */ /* 0x001fe20000000000 */
[----:B------:R-:W-:Y:S01]  /*d600*/  @!P6 IMAD.IADD R14, R14, 0x1, -R7 ;  /* 0x000000010e0ee824 */ /* 0x000fe200078e0a07 */
[----:B------:R-:W-:Y:S01]  /*d610*/  ISETP.GE.AND P4, PT, R3, RZ, PT ;  /* 0x000000ff0300720c */ /* 0x000fe20003f86270 */
[----:B------:R-:W-:-:S03]  /*d620*/  IMAD.HI.U32 R3, R27, R8, RZ ;  /* 0x000000081b037227 */ /* 0x000fc600078e00ff */
[----:B------:R-:W-:Y:S01]  /*d630*/  ISETP.GT.U32.AND P6, PT, R7, R14, PT ;  /* 0x0000000e0700720c */ /* 0x000fe20003fc4070 */
[----:B-1----:R-:W-:-:S04]  /*d640*/  IMAD.HI.U32 R4, R27, R12, RZ ;  /* 0x0000000c1b047227 */ /* 0x002fc800078e00ff */
[----:B------:R-:W-:Y:S02]  /*d650*/  IMAD.MOV R4, RZ, RZ, -R4 ;  /* 0x000000ffff047224 */ /* 0x000fe400078e0a04 */
[----:B------:R-:W-:-:S04]  /*d660*/  IMAD.HI.U32 R2, R27, R6, RZ ;  /* 0x000000061b027227 */ /* 0x000fc800078e00ff */
[----:B------:R-:W-:Y:S02]  /*d670*/  IMAD R12, R7, R4, R12 ;  /* 0x00000004070c7224 */ /* 0x000fe400078e020c */
[----:B------:R-:W-:Y:S02]  /*d680*/  IMAD.MOV R2, RZ, RZ, -R2 ;  /* 0x000000ffff027224 */ /* 0x000fe400078e0a02 */
[----:B------:R-:W-:Y:S01]  /*d690*/  @!P3 IMAD.IADD R13, R13, 0x1, -R7 ;  /* 0x000000010d0db824 */ /* 0x000fe200078e0a07 */
[C---:B------:R-:W-:Y:S01]  /*d6a0*/  ISETP.GT.U32.AND P3, PT, R7.reuse, R12, PT ;  /* 0x0000000c0700720c */ /* 0x040fe20003f64070 */
[----:B------:R-:W-:Y:S02]  /*d6b0*/  IMAD.MOV R3, RZ, RZ, -R3 ;  /* 0x000000ffff037224 */ /* 0x000fe400078e0a03 */
[----:B------:R-:W-:Y:S01]  /*d6c0*/  IMAD R6, R7, R2, R6 ;  /* 0x0000000207067224 */ /* 0x000fe200078e0206 */
[----:B------:R-:W-:Y:S01]  /*d6d0*/  IADD3 R2, R28, 0xf9, RZ ;  /* 0x000000f91c027810 */ /* 0x000fe20007ffe0ff */
[----:B------:R-:W-:-:S02]  /*d6e0*/  IMAD.MOV.U32 R15, RZ, RZ, R13 ;  /* 0x000000ffff0f7224 */ /* 0x000fc400078e000d */
[----:B------:R-:W-:Y:S01]  /*d6f0*/  IMAD.MOV.U32 R5, RZ, RZ, R10 ;  /* 0x000000ffff057224 */ /* 0x000fe200078e000a */
[----:B------:R-:W-:Y:S01]  /*d700*/  IABS R4, R2 ;  /* 0x0000000200047213 */ /* 0x000fe20000000000 */
[C---:B------:R-:W-:Y:S02]  /*d710*/  IMAD R8, R7.reuse, R3, R8 ;  /* 0x0000000307087224 */ /* 0x040fe400078e0208 */
[----:B------:R-:W-:Y:S01]  /*d720*/  @!P2 IMAD.MOV R15, RZ, RZ, -R15 ;  /* 0x000000ffff0fa224 */ /* 0x000fe200078e0a0f */
[C---:B------:R-:W-:Y:S01]  /*d730*/  ISETP.GT.U32.AND P2, PT, R7.reuse, R6, PT ;  /* 0x000000060700720c */ /* 0x040fe20003f44070 */
[----:B------:R-:W-:Y:S01]  /*d740*/  @!P0 IMAD.MOV R5, RZ, RZ, -R5 ;  /* 0x000000ffff058224 */ /* 0x000fe200078e0a05 */
[----:B------:R-:W-:Y:S01]  /*d750*/  ISETP.GE.AND P0, PT, R0, RZ, PT ;  /* 0x000000ff0000720c */ /* 0x000fe20003f06270 */
[--C-:B------:R-:W-:Y:S01]  /*d760*/  @!P6 IMAD.IADD R14, R14, 0x1, -R7.reuse ;  /* 0x000000010e0ee824 */ /* 0x100fe200078e0a07 */
[----:B------:R-:W-:Y:S01]  /*d770*/  IADD3 R0, R28, 0xfc, RZ ;  /* 0x000000fc1c007810 */ /* 0x000fe20007ffe0ff */
[----:B------:R-:W-:Y:S01]  /*d780*/  @!P3 IMAD.IADD R12, R12, 0x1, -R7 ;  /* 0x000000010c0cb824 */ /* 0x000fe200078e0a07 */
[C---:B------:R-:W-:Y:S01]  /*d790*/  ISETP.GT.U32.AND P6, PT, R7.reuse, R8, PT ;  /* 0x000000080700720c */ /* 0x040fe20003fc4070 */
[----:B------:R-:W-:Y:S01]  /*d7a0*/  IMAD.MOV.U32 R13, RZ, RZ, R11 ;  /* 0x000000ffff0d7224 */ /* 0x000fe200078e000b */
[----:B------:R-:W-:Y:S01]  /*d7b0*/  IABS R3, R0 ;  /* 0x0000000000037213 */ /* 0x000fe20000000000 */
[----:B------:R-:W-:Y:S01]  /*d7c0*/  @!P1 IMAD.MOV R14, RZ, RZ, -R14 ;  /* 0x000000ffff0e9224 */ /* 0x000fe200078e0a0e */
[----:B------:R-:W-:Y:S01]  /*d7d0*/  ISETP.GT.U32.AND P3, PT, R7, R12, PT ;  /* 0x0000000c0700720c */ /* 0x000fe20003f64070 */
[----:B------:R0:W-:Y:S01]  /*d7e0*/  STL [R1+0x3f0], R5 ;  /* 0x0003f00501007387 */ /* 0x0001e20000100800 */
[----:B------:R-:W-:Y:S01]  /*d7f0*/  ISETP.GE.AND P1, PT, R0, RZ, PT ;  /* 0x000000ff0000720c */ /* 0x000fe20003f26270 */
[----:B------:R-:W-:-:S02]  /*d800*/  IMAD.HI.U32 R11, R27, R3, RZ ;  /* 0x000000031b0b7227 */ /* 0x000fc400078e00ff */
[----:B------:R-:W-:Y:S02]  /*d810*/  STL [R1+0x3b8], R15 ;  /* 0x0003b80f01007387 */ /* 0x000fe40000100800 */
[----:B------:R-:W-:Y:S02]  /*d820*/  @!P2 IMAD.IADD R6, R6, 0x1, -R7 ;  /* 0x000000010606a824 */ /* 0x000fe400078e0a07 */
[----:B------:R-:W-:Y:S01]  /*d830*/  IMAD.MOV R11, RZ, RZ, -R11 ;  /* 0x000000ffff0b7224 */ /* 0x000fe200078e0a0b */
[----:B------:R1:W-:Y:S01]  /*d840*/  STL [R1+0x3ec], R14 ;  /* 0x0003ec0e01007387 */ /* 0x0003e20000100800 */
[----:B------:R-:W-:Y:S01]  /*d850*/  @!P6 IMAD.IADD R8, R8, 0x1, -R7 ;  /* 0x000000010808e824 */ /* 0x000fe200078e0a07 */
[C---:B------:R-:W-:Y:S01]  /*d860*/  ISETP.GT.U32.AND P2, PT, R7.reuse, R6, PT ;  /* 0x000000060700720c */ /* 0x040fe20003f44070 */
[C---:B------:R-:W-:Y:S01]  /*d870*/  IMAD R0, R7.reuse, R11, R3 ;  /* 0x0000000b07007224 */ /* 0x040fe200078e0203 */
[----:B0-----:R-:W-:Y:S01]  /*d880*/  IADD3 R5, R28, 0xfa, RZ ;  /* 0x000000fa1c057810 */ /* 0x001fe20007ffe0ff */
[----:B------:R-:W-:Y:S01]  /*d890*/  @!P3 IMAD.IADD R12, R12, 0x1, -R7 ;  /* 0x000000010c0cb824 */ /* 0x000fe200078e0a07 */
[----:B------:R-:W-:Y:S01]  /*d8a0*/  ISETP.GT.U32.AND P6, PT, R7, R8, PT ;  /* 0x000000080700720c */ /* 0x000fe20003fc4070 */
[----:B------:R-:W-:Y:S01]  /*d8b0*/  IMAD.HI.U32 R11, R27, R4, RZ ;  /* 0x000000041b0b7227 */ /* 0x000fe200078e00ff */
[----:B------:R-:W-:-:S02]  /*d8c0*/  ISETP.GT.U32.AND P3, PT, R7, R0, PT ;  /* 0x000000000700720c */ /* 0x000fc40003f64070 */
[----:B------:R-:W-:Y:S01]  /*d8d0*/  IABS R10, R5 ;  /* 0x00000005000a7213 */ /* 0x000fe20000000000 */
[----:B-1----:R-:W-:-:S04]  /*d8e0*/  IMAD.HI.U32 R14, R27, R13, RZ ;  /* 0x0000000d1b0e7227 */ /* 0x002fc800078e00ff */
[----:B------:R-:W-:Y:S02]  /*d8f0*/  IMAD.MOV R11, RZ, RZ, -R11 ;  /* 0x000000ffff0b7224 */ /* 0x000fe400078e0a0b */
[----:B------:R-:W-:Y:S02]  /*d900*/  @!P2 IMAD.IADD R6, R6, 0x1, -R7 ;  /* 0x000000010606a824 */ /* 0x000fe400078e0a07 */
[----:B------:R-:W-:-:S04]  /*d910*/  IMAD.HI.U32 R3, R27, R10, RZ ;  /* 0x0000000a1b037227 */ /* 0x000fc800078e00ff */
[----:B------:R-:W-:Y:S02]  /*d920*/  IMAD.MOV R14, RZ, RZ, -R14 ;  /* 0x000000ffff0e7224 */ /* 0x000fe400078e0a0e */
[----:B------:R-:W-:Y:S02]  /*d930*/  IMAD.MOV.U32 R15, RZ, RZ, R12 ;  /* 0x000000ffff0f7224 */ /* 0x000fe400078e000c */
[----:B------:R-:W-:Y:S01]  /*d940*/  @!P6 IMAD.IADD R8, R8, 0x1, -R7 ;  /* 0x000000010808e824 */ /* 0x000fe200078e0a07 */
[----:B------:R-:W-:Y:S01]  /*d950*/  ISETP.GE.AND P6, PT, R9, RZ, PT ;  /* 0x000000ff0900720c */ /* 0x000fe20003fc6270 */
[----:B------:R-:W-:Y:S02]  /*d960*/  IMAD R4, R7, R11, R4 ;  /* 0x0000000b07047224 */ /* 0x000fe400078e0204 */
[----:B------:R-:W-:Y:S02]  /*d970*/  IMAD.MOV.U32 R12, RZ, RZ, R6 ;  /* 0x000000ffff0c7224 */ /* 0x000fe400078e0006 */
[----:B------:R-:W-:-:S02]  /*d980*/  IMAD.MOV R3, RZ, RZ, -R3 ;  /* 0x000000ffff037224 */ /* 0x000fc400078e0a03 */
[C---:B------:R-:W-:Y:S02]  /*d990*/  IMAD R9, R7.reuse, R14, R13 ;  /* 0x0000000e07097224 */ /* 0x040fe400078e020d */
[----:B------:R-:W-:Y:S02]  /*d9a0*/  @!P3 IMAD.IADD R0, R0, 0x1, -R7 ;  /* 0x000000010000b824 */ /* 0x000fe400078e0a07 */
[----:B------:R-:W-:Y:S01]  /*d9b0*/  @!P0 IMAD.MOV R12, RZ, RZ, -R12 ;  /* 0x000000ffff0c8224 */ /* 0x000fe200078e0a0c */
[C---:B------:R-:W-:Y:S01]  /*d9c0*/  ISETP.GT.U32.AND P0, PT, R7.reuse, R4, PT ;  /* 0x000000040700720c */ /* 0x040fe20003f04070 */
[C---:B------:R-:W-:Y:S01]  /*d9d0*/  IMAD R10, R7.reuse, R3, R10 ;  /* 0x00000003070a7224 */ /* 0x040fe200078e020a */
[----:B------:R-:W-:Y:S01]  /*d9e0*/  IADD3 R3, R28, 0xf8, RZ ;  /* 0x000000f81c037810 */ /* 0x000fe20007ffe0ff */
[----:B------:R-:W-:Y:S01]  /*d9f0*/  @!P5 IMAD.MOV R15, RZ, RZ, -R15 ;  /* 0x000000ffff0fd224 */ /* 0x000fe200078e0a0f */
[C---:B------:R-:W-:Y:S01]  /*da00*/  ISETP.GT.U32.AND P5, PT, R7.reuse, R0, PT ;  /* 0x000000000700720c */ /* 0x040fe20003fa4070 */
[----:B------:R-:W-:Y:S01]  /*da10*/  IMAD.MOV.U32 R13, RZ, RZ, R8 ;  /* 0x000000ffff0d7224 */ /* 0x000fe200078e0008 */
[----:B------:R-:W-:-:S02]  /*da20*/  ISETP.GT.U32.AND P3, PT, R7, R9, PT ;  /* 0x000000090700720c */ /* 0x000fc40003f64070 */
[----:B------:R-:W-:Y:S01]  /*da30*/  IABS R11, R3 ;  /* 0x00000003000b7213 */ /* 0x000fe20000000000 */
[----:B------:R-:W-:Y:S01]  /*da40*/  @!P4 IMAD.MOV R13, RZ, RZ, -R13 ;  /* 0x000000ffff0dc224 */ /* 0x000fe200078e0a0d */
[----:B------:R-:W-:Y:S01]  /*da50*/  ISETP.GT.U32.AND P2, PT, R7, R10, PT ;  /* 0x0000000a0700720c */ /* 0x000fe20003f44070 */
[----:B------:R-:W-:Y:S01]  /*da60*/  STL [R1+0x3d8], R15 ;  /* 0x0003d80f01007387 */ /* 0x000fe20000100800 */
[----:B------:R-:W-:Y:S01]  /*da70*/  ISETP.GE.AND P4, PT, R5, RZ, PT ;  /* 0x000000ff0500720c */ /* 0x000fe20003f86270 */
[----:B------:R-:W-:Y:S01]  /*da80*/  IMAD.MOV.U32 R8, RZ, RZ, R11 ;  /* 0x000000ffff087224 */ /* 0x000fe200078e000b */
[----:B------:R-:W-:Y:S01]  /*da90*/  IADD3 R5, R28, 0xf7, RZ ;  /* 0x000000f71c057810 */ /* 0x000fe20007ffe0ff */
[----:B------:R-:W-:Y:S01]  /*daa0*/  @!P0 IMAD.IADD R4, R4, 0x1, -R7 ;  /* 0x0000000104048824 */ /* 0x000fe200078e0a07 */
[----:B------:R-:W-:Y:S01]  /*dab0*/  STL [R1+0x3e0], R13 ;  /* 0x0003e00d01007387 */ /* 0x000fe20000100800 */
[----:B------:R-:W-:Y:S01]  /*dac0*/  IMAD.HI.U32 R6, R27, R8, RZ ;  /* 0x000000081b067227 */ /* 0x000fe200078e00ff */
[----:B------:R-:W-:-:S02]  /*dad0*/  IABS R11, R5 ;  /* 0x00000005000b7213 */ /* 0x000fc40000000000 */
[----:B------:R0:W-:Y:S01]  /*dae0*/  STL [R1+0x3e4], R12 ;  /* 0x0003e40c01007387 */ /* 0x0001e20000100800 */
[--C-:B------:R-:W-:Y:S01]  /*daf0*/  @!P5 IMAD.IADD R0, R0, 0x1, -R7.reuse ;  /* 0x000000010000d824 */ /* 0x100fe200078e0a07 */
[----:B------:R-:W-:Y:S01]  /*db00*/  ISETP.GT.U32.AND P0, PT, R7, R4, PT ;  /* 0x000000040700720c */ /* 0x000fe20003f04070 */
[--C-:B------:R-:W-:Y:S01]  /*db10*/  @!P3 IMAD.IADD R9, R9, 0x1, -R7.reuse ;  /* 0x000000010909b824 */ /* 0x100fe200078e0a07 */
[----:B------:R-:W-:Y:S01]  /*db20*/  ISETP.GE.AND P3, PT, R3, RZ, PT ;  /* 0x000000ff0300720c */ /* 0x000fe20003f66270 */
[----:B------:R-:W-:Y:S01]  /*db30*/  IMAD.MOV R6, RZ, RZ, -R6 ;  /* 0x000000ffff067224 */ /* 0x000fe200078e0a06 */
[----:B------:R-:W-:Y:S01]  /*db40*/  ISETP.GE.AND P5, PT, R2, RZ, PT ;  /* 0x000000ff0200720c */ /* 0x000fe20003fa6270 */
[----:B------:R-:W-:Y:S01]  /*db50*/  @!P2 IMAD.IADD R10, R10, 0x1, -R7 ;  /* 0x000000010a0aa824 */ /* 0x000fe200078e0a07 */
[C---:B------:R-:W-:Y:S01]  /*db60*/  ISETP.GT.U32.AND P2, PT, R7.reuse, R9, PT ;  /* 0x000000090700720c */ /* 0x040fe20003f44070 */
[----:B------:R-:W-:Y:S01]  /*db70*/  IMAD R8, R7, R6, R8 ;  /* 0x0000000607087224 */ /* 0x000fe200078e0208 */
[C---:B------:R-:W-:Y:S01]  /*db80*/  IADD3 R6, R28.reuse, 0xf4, RZ ;  /* 0x000000f41c067810 */ /* 0x040fe20007ffe0ff */
[----:B0-----:R-:W-:Y:S01]  /*db90*/  IMAD.MOV.U32 R12, RZ, RZ, R0 ;  /* 0x000000ffff0c7224 */ /* 0x001fe200078e0000 */
[----:B------:R-:W-:Y:S01]  /*dba0*/  IADD3 R2, R28, 0xf6, RZ ;  /* 0x000000f61c027810 */ /* 0x000fe20007ffe0ff */
[----:B------:R-:W-:Y:S01]  /*dbb0*/  IMAD.HI.U32 R3, R27, R11, RZ ;  /* 0x0000000b1b037227 */ /* 0x000fe200078e00ff */
[----:B------:R-:W-:-:S02]  /*dbc0*/  IABS R13, R6 ;  /* 0x00000006000d7213 */ /* 0x000fc40000000000 */
[----:B------:R-:W-:Y:S01]  /*dbd0*/  IADD3 R0, R28, 0xf5, RZ ;  /* 0x000000f51c007810 */ /* 0x000fe20007ffe0ff */
[----:B------:R-:W-:Y:S01]  /*dbe0*/  @!P1 IMAD.MOV R12, RZ, RZ, -R12 ;  /* 0x000000ffff0c9224 */ /* 0x000fe200078e0a0c */
[C---:B------:R-:W-:Y:S01]  /*dbf0*/  ISETP.GT.U32.AND P1, PT, R7.reuse, R10, PT ;  /* 0x0000000a0700720c */ /* 0x040fe20003f24070 */
[----:B------:R-:W-:Y:S02]  /*dc00*/  IMAD.MOV R3, RZ, RZ, -R3 ;  /* 0x000000ffff037224 */ /* 0x000fe400078e0a03 */
[----:B------:R-:W-:Y:S01]  /*dc10*/  @!P0 IMAD.IADD R4, R4, 0x1, -R7 ;  /* 0x0000000104048824 */ /* 0x000fe200078e0a07 */
[----:B------:R0:W-:Y:S01]  /*dc20*/  STL [R1+0x3e8], R12 ;  /* 0x0003e80c01007387 */ /* 0x0001e20000100800 */
[----:B------:R-:W-:Y:S01]  /*dc30*/  IMAD R11, R7, R3, R11 ;  /* 0x00000003070b7224 */ /* 0x000fe200078e020b */
[----:B------:R-:W-:Y:S01]  /*dc40*/  ISETP.GE.AND P0, PT, R5, RZ, PT ;  /* 0x000000ff0500720c */ /* 0x000fe20003f06270 */
[----:B------:R-:W-:Y:S01]  /*dc50*/  @!P2 IMAD.IADD R9, R9, 0x1, -R7 ;  /* 0x000000010909a824 */ /* 0x000fe200078e0a07 */
[----:B------:R-:W-:Y:S01]  /*dc60*/  IABS R3, R0 ;  /* 0x0000000000037213 */ /* 0x000fe20000000000 */
[----:B------:R-:W-:Y:S01]  /*dc70*/  IMAD.MOV.U32 R5, RZ, RZ, R13 ;  /* 0x000000ffff057224 */ /* 0x000fe200078e000d */
[----:B------:R-:W-:Y:S01]  /*dc80*/  ISETP.GT.U32.AND P2, PT, R7, R8, PT ;  /* 0x000000080700720c */ /* 0x000fe20003f44070 */
[----:B------:R-:W-:-:S02]  /*dc90*/  IMAD.MOV.U32 R15, RZ, RZ, R9 ;  /* 0x000000ffff0f7224 */ /* 0x000fc400078e0009 */
[----:B------:R-:W-:Y:S01]  /*dca0*/  IMAD.HI.U32 R14, R27, R3, RZ ;  /* 0x000000031b0e7227 */ /* 0x000fe200078e00ff */
[----:B0-----:R-:W-:-:S03]  /*dcb0*/  IABS R12, R2 ;  /* 0x00000002000c7213 */ /* 0x001fc60000000000 */
[----:B------:R-:W-:Y:S01]  /*dcc0*/  @!P1 IMAD.IADD R10, R10, 0x1, -R7 ;  /* 0x000000010a0a9824 */ /* 0x000fe200078e0a07 */
[----:B------:R-:W-:Y:S01]  /*dcd0*/  ISETP.GT.U32.AND P1, PT, R7, R11, PT ;  /* 0x0000000b0700720c */ /* 0x000fe20003f24070 */
[----:B------:R-:W-:-:S04]  /*dce0*/  IMAD.HI.U32 R13, R27, R12, RZ ;  /* 0x0000000c1b0d7227 */ /* 0x000fc800078e00ff */
[----:B------:R-:W-:Y:S02]  /*dcf0*/  IMAD.MOV R13, RZ, RZ, -R13 ;  /* 0x000000ffff0d7224 */ /* 0x000fe400078e0a0d */
[----:B------:R-:W-:Y:S02]  /*dd00*/  IMAD.MOV R9, RZ, RZ, -R14 ;  /* 0x000000ffff097224 */ /* 0x000fe400078e0a0e */
[C---:B------:R-:W-:Y:S01]  /*dd10*/  IMAD R12, R7.reuse, R13, R12 ;  /* 0x0000000d070c7224 */ /* 0x040fe200078e020c */
[----:B------:R-:W-:Y:S01]  /*dd20*/  IADD3 R13, R28, 0xf3, RZ ;  /* 0x000000f31c0d7810 */ /* 0x000fe20007ffe0ff */
[C---:B------:R-:W-:Y:S02]  /*dd30*/  IMAD R3, R7.reuse, R9, R3 ;  /* 0x0000000907037224 */ /* 0x040fe400078e0203 */
[----:B------:R-:W-:Y:S01]  /*dd40*/  @!P4 IMAD.MOV R10, RZ, RZ, -R10 ;  /* 0x000000ffff0ac224 */ /* 0x000fe200078e0a0a */
[C---:B------:R-:W-:Y:S01]  /*dd50*/  ISETP.GT.U32.AND P4, PT, R7.reuse, R12, PT ;  /* 0x0000000c0700720c */ /* 0x040fe20003f84070 */
[----:B------:R-:W-:Y:S01]  /*dd60*/  @!P2 IMAD.IADD R8, R8, 0x1, -R7 ;  /* 0x000000010808a824 */ /* 0x000fe200078e0a07 */
[----:B------:R-:W-:Y:S01]  /*dd70*/  ISETP.GE.AND P2, PT, R2, RZ, PT ;  /* 0x000000ff0200720c */ /* 0x000fe20003f46270 */
[----:B------:R-:W-:Y:S01]  /*dd80*/  @!P5 IMAD.MOV R4, RZ, RZ, -R4 ;  /* 0x000000ffff04d224 */ /* 0x000fe200078e0a04 */
[C---:B------:R-:W-:Y:S01]  /*dd90*/  ISETP.GT.U32.AND P5, PT, R7.reuse, R3, PT ;  /* 0x000000030700720c */ /* 0x040fe20003fa4070 */
[----:B------:R-:W-:Y:S01]  /*dda0*/  @!P6 IMAD.MOV R15, RZ, RZ, -R15 ;  /* 0x000000ffff0fe224 */ /* 0x000fe200078e0a0f */
[----:B------:R-:W-:Y:S01]  /*ddb0*/  ISETP.GT.U32.AND P6, PT, R7, R8, PT ;  /* 0x000000080700720c */ /* 0x000fe20003fc4070 */
[----:B------:R-:W-:-:S03]  /*ddc0*/  IMAD.HI.U32 R2, R27, R5, RZ ;  /* 0x000000051b027227 */ /* 0x000fc600078e00ff */
[----:B------:R-:W-:Y:S01]  /*ddd0*/  STL [R1+0x3dc], R15 ;  /* 0x0003dc0f01007387 */ /* 0x000fe20000100800 */
[--C-:B------:R-:W-:Y:S02]  /*dde0*/  @!P1 IMAD.IADD R11, R11, 0x1, -R7.reuse ;  /* 0x000000010b0b9824 */ /* 0x100fe400078e0a07 */
[----:B------:R-:W-:Y:S01]  /*ddf0*/  IMAD.MOV R2, RZ, RZ, -R2 ;  /* 0x000000ffff027224 */ /* 0x000fe200078e0a02 */
[----:B------:R0:W-:Y:S01]  /*de00*/  STL [R1+0x3cc], R10 ;  /* 0x0003cc0a01007387 */ /* 0x0001e20000100800 */
[----:B------:R-:W-:Y:S01]  /*de10*/  @!P4 IMAD.IADD R12, R12, 0x1, -R7 ;  /* 0x000000010c0cc824 */ /* 0x000fe200078e0a07 */
[C---:B------:R-:W-:Y:S01]  /*de20*/  ISETP.GT.U32.AND P1, PT, R7.reuse, R11, PT ;  /* 0x0000000b0700720c */ /* 0x040fe20003f24070 */
[----:B------:R-:W-:Y:S01]  /*de30*/  IMAD R5, R7, R2, R5 ;  /* 0x0000000207057224 */ /* 0x000fe200078e0205 */
[----:B------:R-:W-:Y:S01]  /*de40*/  IABS R2, R13 ;  /* 0x0000000d00027213 */ /* 0x000fe20000000000 */
[--C-:B------:R-:W-:Y:S01]  /*de50*/  @!P5 IMAD.IADD R3, R3, 0x1, -R7.reuse ;  /* 0x000000010303d824 */ /* 0x100fe200078e0a07 */
[----:B------:R-:W-:Y:S01]  /*de60*/  ISETP.GT.U32.AND P5, PT, R7, R12, PT ;  /* 0x0000000c0700720c */ /* 0x000fe20003fa4070 */
[----:B------:R-:W-:Y:S01]  /*de70*/  @!P6 IMAD.IADD R8, R8, 0x1, -R7 ;  /* 0x000000010808e824 */ /* 0x000fe200078e0a07 */
[----:B------:R-:W-:Y:S01]  /*de80*/  ISETP.GE.AND P6, PT, R0, RZ, PT ;  /* 0x000000ff0000720c */ /* 0x000fe20003fc6270 */
[----:B------:R-:W-:Y:S01]  /*de90*/  IMAD.HI.U32 R9, R27, R2, RZ ;  /* 0x000000021b097227 */ /* 0x000fe200078e00ff */
[----:B------:R-:W-:Y:S01]  /*dea0*/  IADD3 R0, R28, 0xf2, RZ ;  /* 0x000000f21c007810 */ /* 0x000fe20007ffe0ff */
[----:B------:R1:W-:Y:S01]  /*deb0*/  STL [R1+0x3d0], R4 ;  /* 0x0003d00401007387 */ /* 0x0003e20000100800 */
[----:B------:R-:W-:Y:S01]  /*dec0*/  ISETP.GE.AND P4, PT, R6, RZ, PT ;  /* 0x000000ff0600720c */ /* 0x000fe20003f86270 */
[----:B0-----:R-:W-:Y:S01]  /*ded0*/  IMAD.MOV.U32 R10, RZ, RZ, R8 ;  /* 0x000000ffff0a7224 */ /* 0x001fe200078e0008 */
[----:B------:R-:W-:Y:S01]  /*dee0*/  IADD3 R6, R28, 0xf1, RZ ;  /* 0x000000f11c067810 */ /* 0x000fe20007ffe0ff */
[----:B------:R-:W-:-:S02]  /*def0*/  IMAD.MOV R9, RZ, RZ, -R9 ;  /* 0x000000ffff097224 */ /* 0x000fc400078e0a09 */
[--C-:B------:R-:W-:Y:S01]  /*df00*/  @!P1 IMAD.IADD R11, R11, 0x1, -R7.reuse ;  /* 0x000000010b0b9824 */ /* 0x100fe200078e0a07 */
[C---:B------:R-:W-:Y:S01]  /*df10*/  ISETP.GT.U32.AND P1, PT, R7.reuse, R5, PT ;  /* 0x000000050700720c */ /* 0x040fe20003f24070 */
[----:B------:R-:W-:Y:S01]  /*df20*/  @!P3 IMAD.MOV R10, RZ, RZ, -R10 ;  /* 0x000000ffff0ab224 */ /* 0x000fe200078e0a0a */
[C---:B------:R-:W-:Y:S01]  /*df30*/  ISETP.GT.U32.AND P3, PT, R7.reuse, R3, PT ;  /* 0x000000030700720c */ /* 0x040fe20003f64070 */
[C---:B------:R-:W-:Y:S01]  /*df40*/  IMAD R2, R7.reuse, R9, R2 ;  /* 0x0000000907027224 */ /* 0x040fe200078e0202 */
[----:B-1----:R-:W-:Y:S01]  /*df50*/  IABS R4, R0 ;  /* 0x0000000000047213 */ /* 0x002fe20000000000 */
[----:B------:R-:W-:Y:S01]  /*df60*/  @!P5 IMAD.IADD R12, R12, 0x1, -R7 ;  /* 0x000000010c0cd824 */ /* 0x000fe200078e0a07 */
[----:B------:R-:W-:Y:S01]  /*df70*/  IABS R15, R6 ;  /* 0x00000006000f7213 */ /* 0x000fe20000000000 */
[----:B------:R-:W-:Y:S01]  /*df80*/  @!P0 IMAD.MOV R11, RZ, RZ, -R11 ;  /* 0x000000ffff0b8224 */ /* 0x000fe200078e0a0b */
[----:B------:R-:W-:Y:S01]  /*df90*/  ISETP.GT.U32.AND P5, PT, R7, R2, PT ;  /* 0x000000020700720c */ /* 0x000fe20003fa4070 */
[----:B------:R-:W-:Y:S01]  /*dfa0*/  IMAD.HI.U32 R8, R27, R4, RZ ;  /* 0x000000041b087227 */ /* 0x000fe200078e00ff */
[----:B------:R-:W-:Y:S01]  /*dfb0*/  IADD3 R9, R28, 0xf0, RZ ;  /* 0x000000f01c097810 */ /* 0x000fe20007ffe0ff */
[----:B------:R0:W-:Y:S02]  /*dfc0*/  STL [R1+0x3d4], R10 ;  /* 0x0003d40a01007387 */ /* 0x0001e40000100800 */
[----:B------:R-:W-:-:S02]  /*dfd0*/  IMAD.MOV R8, RZ, RZ, -R8 ;  /* 0x000000ffff087224 */ /* 0x000fc400078e0a08 */
[--C-:B------:R-:W-:Y:S01]  /*dfe0*/  @!P1 IMAD.IADD R5, R5, 0x1, -R7.reuse ;  /* 0x0000000105059824 */ /* 0x100fe200078e0a07 */
[----:B------:R1:W-:Y:S01]  /*dff0*/  STL [R1+0x3c8], R11 ;  /* 0x0003c80b01007387 */ /* 0x0003e20000100800 */
[----:B------:R-:W-:Y:S01]  /*e000*/  IMAD R4, R7, R8, R4 ;  /* 0x0000000807047224 */ /* 0x000fe200078e0204 */
[----:B------:R-:W-:Y:S01]  /*e010*/  IABS R8, R9 ;  /* 0x0000000900087213 */ /* 0x000fe20000000000 */
[--C-:B------:R-:W-:Y:S01]  /*e020*/  @!P3 IMAD.IADD R3, R3, 0x1, -R7.reuse ;  /* 0x000000010303b824 */ /* 0x100fe200078e0a07 */
[----:B------:R-:W-:Y:S01]  /*e030*/  ISETP.GT.U32.AND P1, PT, R7, R5, PT ;  /* 0x000000050700720c */ /* 0x000fe20003f24070 */
[----:B------:R-:W-:Y:S01]  /*e040*/  IMAD.HI.U32 R16, R27, R15, RZ ;  /* 0x0000000f1b107227 */ /* 0x000fe200078e00ff */
[----:B------:R-:W-:Y:S02]  /*e050*/  ISETP.GT.U32.AND P3, PT, R7, R4, PT ;  /* 0x000000040700720c */ /* 0x000fe40003f64070 */
[----:B0-----:R-:W-:Y:S01]  /*e060*/  IADD3 R10, R28, 0xef, RZ ;  /* 0x000000ef1c0a7810 */ /* 0x001fe20007ffe0ff */
[----:B------:R-:W-:Y:S01]  /*e070*/  @!P5 IMAD.IADD R2, R2, 0x1, -R7 ;  /* 0x000000010202d824 */ /* 0x000fe200078e0a07 */
[----:B------:R-:W-:Y:S01]  /*e080*/  ISETP.GE.AND P5, PT, R0, RZ, PT ;  /* 0x000000ff0000720c */ /* 0x000fe20003fa6270 */
[----:B------:R-:W-:-:S02]  /*e090*/  IMAD.MOV R16, RZ, RZ, -R16 ;  /* 0x000000ffff107224 */ /* 0x000fc400078e0a10 */
[----:B------:R-:W-:Y:S01]  /*e0a0*/  IMAD.HI.U32 R14, R27, R8, RZ ;  /* 0x000000081b0e7227 */ /* 0x000fe200078e00ff */
[----:B------:R-:W-:-:S03]  /*e0b0*/  ISETP.GT.U32.AND P0, PT, R7, R2, PT ;  /* 0x000000020700720c */ /* 0x000fc60003f04070 */
[C---:B------:R-:W-:Y:S02]  /*e0c0*/  IMAD R0, R7.reuse, R16, R15 ;  /* 0x0000001007007224 */ /* 0x040fe400078e020f */
[----:B------:R-:W-:Y:S02]  /*e0d0*/  IMAD.MOV.U32 R17, RZ, RZ, R12 ;  /* 0x000000ffff117224 */ /* 0x000fe400078e000c */
[----:B------:R-:W-:Y:S02]  /*e0e0*/  IMAD.MOV R14, RZ, RZ, -R14 ;  /* 0x000000ffff0e7224 */ /* 0x000fe400078e0a0e */
[--C-:B------:R-:W-:Y:S01]  /*e0f0*/  @!P3 IMAD.IADD R4, R4, 0x1, -R7.reuse ;  /* 0x000000010404b824 */ /* 0x100fe200078e0a07 */
[----:B------:R-:W-:Y:S01]  /*e100*/  ISETP.GT.U32.AND P3, PT, R7, R0, PT ;  /* 0x000000000700720c */ /* 0x000fe20003f64070 */
[----:B------:R-:W-:Y:S01]  /*e110*/  @!P1 IMAD.IADD R5, R5, 0x1, -R7 ;  /* 0x0000000105059824 */ /* 0x000fe200078e0a07 */
[----:B------:R-:W-:Y:S01]  /*e120*/  ISETP.GE.AND P1, PT, R13, RZ, PT ;  /* 0x000000ff0d00720c */ /* 0x000fe20003f26270 */
[----:B------:R-:W-:Y:S01]  /*e130*/  @!P2 IMAD.MOV R17, RZ, RZ, -R17 ;  /* 0x000000ffff11a224 */ /* 0x000fe200078e0a11 */
[----:B------:R-:W-:Y:S01]  /*e140*/  IABS R13, R10 ;  /* 0x0000000a000d7213 */ /* 0x000fe20000000000 */
[----:B------:R-:W-:Y:S01]  /*e150*/  @!P6 IMAD.MOV R3, RZ, RZ, -R3 ;  /* 0x000000ffff03e224 */ /* 0x000fe200078e0a03 */
[C---:B------:R-:W-:Y:S01]  /*e160*/  ISETP.GT.U32.AND P2, PT, R7.reuse, R4, PT ;  /* 0x000000040700720c */ /* 0x040fe20003f44070 */
[C---:B------:R-:W-:Y:S01]  /*e170*/  IMAD R8, R7.reuse, R14, R8 ;  /* 0x0000000e07087224 */ /* 0x040fe200078e0208 */
[----:B------:R-:W-:Y:S01]  /*e180*/  STL [R1+0x3c4], R17 ;  /* 0x0003c41101007387 */ /* 0x000fe20000100800 */
[----:B------:R-:W-:Y:S01]  /*e190*/  @!P0 IMAD.IADD R2, R2, 0x1, -R7 ;  /* 0x0000000102028824 */ /* 0x000fe200078e0a07 */
[----:B------:R-:W-:Y:S01]  /*e1a0*/  ISETP.GE.AND P6, PT, R6, RZ, PT ;  /* 0x000000ff0600720c */ /* 0x000fe20003fc6270 */
[----:B------:R-:W-:Y:S01]  /*e1b0*/  @!P4 IMAD.MOV R5, RZ, RZ, -R5 ;  /* 0x000000ffff05c224 */ /* 0x000fe200078e0a05 */
[----:B------:R0:W-:Y:S01]  /*e1c0*/  STL [R1+0x3c0], R3 ;  /* 0x0003c00301007387 */ /* 0x0001e20000100800 */
[----:B------:R-:W-:Y:S01]  /*e1d0*/  ISETP.GT.U32.AND P0, PT, R7, R8, PT ;  /* 0x000000080700720c */ /* 0x000fe20003f04070 */
[--C-:B------:R-:W-:Y:S01]  /*e1e0*/  @!P3 IMAD.IADD R0, R0, 0x1, -R7.reuse ;  /* 0x000000010000b824 */ /* 0x100fe200078e0a07 */
[----:B------:R-:W-:Y:S01]  /*e1f0*/  IADD3 R6, R28, 0xed, RZ ;  /* 0x000000ed1c067810 */ /* 0x000fe20007ffe0ff */
[----:B------:R-:W-:Y:S01]  /*e200*/  IMAD.MOV.U32 R12, RZ, RZ, R2 ;  /* 0x000000ffff0c7224 */ /* 0x000fe200078e0002 */
[----:B------:R2:W-:Y:S01]  /*e210*/  STL [R1+0x3bc], R5 ;  /* 0x0003bc0501007387 */ /* 0x0005e20000100800 */
[----:B------:R-:W-:Y:S01]  /*e220*/  ISETP.GE.AND P4, PT, R9, RZ, PT ;  /* 0x000000ff0900720c */ /* 0x000fe20003f86270 */
[----:B------:R-:W-:Y:S01]  /*e230*/  @!P2 IMAD.IADD R4, R4, 0x1, -R7 ;  /* 0x000000010404a824 */ /* 0x000fe200078e0a07 */
[----:B-1----:R-:W-:Y:S01]  /*e240*/  IABS R11, R6 ;  /* 0x00000006000b7213 */ /* 0x002fe20000000000 */
[----:B------:R-:W-:Y:S01]  /*e250*/  @!P1 IMAD.MOV R12, RZ, RZ, -R12 ;  /* 0x000000ffff0c9224 */ /* 0x000fe200078e0a0c */
[----:B------:R-:W-:Y:S01]  /*e260*/  ISETP.GT.U32.AND P1, PT, R7, R0, PT ;  /* 0x000000000700720c */ /* 0x000fe20003f24070 */
[----:B0-----:R-:W-:Y:S01]  /*e270*/  IMAD.HI.U32 R3, R27, R13, RZ ;  /* 0x0000000d1b037227 */ /* 0x001fe200078e00ff */
[----:B------:R-:W-:-:S02]  /*e280*/  ISETP.GE.AND P2, PT, R10, RZ, PT ;  /* 0x000000ff0a00720c */ /* 0x000fc40003f46270 */
[----:B------:R-:W-:Y:S01]  /*e290*/  STL [R1+0x3b4], R12 ;  /* 0x0003b40c01007387 */ /* 0x000fe20000100800 */
[----:B------:R-:W-:Y:S01]  /*e2a0*/  IMAD.MOV R3, RZ, RZ, -R3 ;  /* 0x000000ffff037224 */ /* 0x000fe200078e0a03 */
[----:B--2---:R-:W-:Y:S01]  /*e2b0*/  IADD3 R5, R28, 0xee, RZ ;  /* 0x000000ee1c057810 */ /* 0x004fe20007ffe0ff */
[----:B------:R-:W-:Y:S01]  /*e2c0*/  @!P0 IMAD.IADD R8, R8, 0x1, -R7 ;  /* 0x0000000108088824 */ /* 0x000fe200078e0a07 */
[----:B------:R-:W-:Y:S01]  /*e2d0*/  IADD3 R10, R28, 0xe7, RZ ;  /* 0x000000e71c0a7810 */ /* 0x000fe20007ffe0ff */
[C---:B------:R-:W-:Y:S01]  /*e2e0*/  IMAD R16, R7.reuse, R3, R13 ;  /* 0x0000000307107224 */ /* 0x040fe200078e020d */
[----:B------:R-:W-:Y:S01]  /*e2f0*/  IABS R15, R5 ;  /* 0x00000005000f7213 */ /* 0x000fe20000000000 */
[----:B------:R-:W-:Y:S01]  /*e300*/  @!P5 IMAD.MOV R4, RZ, RZ, -R4 ;  /* 0x000000ffff04d224 */ /* 0x000fe200078e0a04 */
[C---:B------:R-:W-:Y:S01]  /*e310*/  ISETP.GT.U32.AND P0, PT, R7.reuse, R8, PT ;  /* 0x000000080700720c */ /* 0x040fe20003f04070 */
[----:B------:R-:W-:Y:S01]  /*e320*/  @!P1 IMAD.IADD R0, R0, 0x1, -R7 ;  /* 0x0000000100009824 */ /* 0x000fe200078e0a07 */
[----:B------:R-:W-:Y:S01]  /*e330*/  ISETP.GT.U32.AND P5, PT, R7, R16, PT ;  /* 0x000000100700720c */ /* 0x000fe20003fa4070 */
[----:B------:R-:W-:Y:S01]  /*e340*/  IMAD.HI.U32 R2, R27, R15, RZ ;  /* 0x0000000f1b027227 */ /* 0x000fe200078e00ff */
[----:B------:R-:W-:Y:S01]  /*e350*/  ISETP.GE.AND P3, PT, R5, RZ, PT ;  /* 0x000000ff0500720c */ /* 0x000fe20003f66270 */
[----:B------:R0:W-:Y:S01]  /*e360*/  STL [R1+0x3b0], R4 ;  /* 0x0003b00401007387 */ /* 0x0001e20000100800 */
[C---:B------:R-:W-:Y:S01]  /*e370*/  IADD3 R5, R28.reuse, 0xec, RZ ;  /* 0x000000ec1c057810 */ /* 0x040fe20007ffe0ff */
[----:B------:R-:W-:Y:S01]  /*e380*/  IMAD.MOV R2, RZ, RZ, -R2 ;  /* 0x000000ffff027224 */ /* 0x000fe200078e0a02 */
[----:B------:R-:W-:Y:S01]  /*e390*/  IADD3 R3, R28, 0xeb, RZ ;  /* 0x000000eb1c037810 */ /* 0x000fe20007ffe0ff */
[----:B------:R-:W-:Y:S01]  /*e3a0*/  IMAD.MOV.U32 R9, RZ, RZ, R0 ;  /* 0x000000ffff097224 */ /* 0x000fe200078e0000 */
[----:B------:R-:W-:Y:S01]  /*e3b0*/  IABS R14, R5 ;  /* 0x00000005000e7213 */ /* 0x000fe20000000000 */
        /* <DEDUP_REMOVED lines=10> */
[----:B0-----:R-:W-:-:S03]  /*e460*/  IMAD.HI.U32 R4, R27, R14, RZ ;  /* 0x0000000e1b047227 */ /* 0x001fc600078e00ff */
[----:B------:R0:W-:Y:S01]  /*e470*/  STL [R1+0x3a8], R9 ;  /* 0x0003a80901007387 */ /* 0x0001e20000100800 */
[----:B------:R-:W-:Y:S02]  /*e480*/  IMAD.MOV R6, RZ, RZ, -R2 ;  /* 0x000000ffff067224 */ /* 0x000fe400078e0a02 */
[----:B------:R-:W-:Y:S02]  /*e490*/  IMAD.MOV R4, RZ, RZ, -R4 ;  /* 0x000000ffff047224 */ /* 0x000fe400078e0a04 */
[C---:B------:R-:W-:Y:S01]  /*e4a0*/  IMAD R11, R7.reuse, R6, R11 ;  /* 0x00000006070b7224 */ /* 0x040fe200078e020b */
[C---:B------:R-:W-:Y:S01]  /*e4b0*/  IADD3 R6, R28.reuse, 0xea, RZ ;  /* 0x000000ea1c067810 */ /* 0x040fe20007ffe0ff */
[----:B------:R-:W-:Y:S01]  /*e4c0*/  IMAD.MOV.U32 R0, RZ, RZ, R8 ;  /* 0x000000ffff007224 */ /* 0x000fe200078e0008 */
[----:B------:R-:W-:Y:S01]  /*e4d0*/  IADD3 R8, R28, 0xe8, RZ ;  /* 0x000000e81c087810 */ /* 0x000fe20007ffe0ff */
[C---:B------:R-:W-:Y:S01]  /*e4e0*/  IMAD R14, R7.reuse, R4, R14 ;  /* 0x00000004070e7224 */ /* 0x040fe200078e020e */
[----:B0-----:R-:W-:Y:S01]  /*e4f0*/  IABS R9, R6 ;  /* 0x0000000600097213 */ /* 0x001fe20000000000 */
[----:B------:R-:W-:Y:S01]  /*e500*/  @!P4 IMAD.MOV R0, RZ, RZ, -R0 ;  /* 0x000000ffff00c224 */ /* 0x000fe200078e0a00 */
[----:B------:R-:W-:Y:S01]  /*e510*/  ISETP.GT.U32.AND P4, PT, R7, R11, PT ;  /* 0x0000000b0700720c */ /* 0x000fe20003f84070 */
[--C-:B------:R-:W-:Y:S01]  /*e520*/  @!P1 IMAD.IADD R15, R15, 0x1, -R7.reuse ;  /* 0x000000010f0f9824 */ /* 0x100fe200078e0a07 */
[----:B------:R-:W-:Y:S01]  /*e530*/  IABS R4, R10 ;  /* 0x0000000a00047213 */ /* 0x000fe20000000000 */
[----:B------:R-:W-:Y:S01]  /*e540*/  @!P6 IMAD.IADD R16, R16, 0x1, -R7 ;  /* 0x000000011010e824 */ /* 0x000fe200078e0a07 */
[----:B------:R-:W-:Y:S01]  /*e550*/  ISETP.GT.U32.AND P6, PT, R7, R14, PT ;  /* 0x0000000e0700720c */ /* 0x000fe20003fc4070 */
[----:B------:R-:W-:Y:S01]  /*e560*/  IMAD.HI.U32 R2, R27, R13, RZ ;  /* 0x0000000d1b027227 */ /* 0x000fe200078e00ff */
[----:B------:R-:W-:Y:S01]  /*e570*/  ISETP.GT.U32.AND P1, PT, R7, R15, PT ;  /* 0x0000000f0700720c */ /* 0x000fe20003f24070 */
[----:B------:R0:W-:Y:S01]  /*e580*/  STL [R1+0x3ac], R0 ;  /* 0x0003ac0001007387 */ /* 0x0001e20000100800 */
[----:B------:R-:W-:Y:S01]  /*e590*/  IABS R5, R8 ;  /* 0x0000000800057213 */ /* 0x000fe20000000000 */
[----:B------:R-:W-:-:S02]  /*e5a0*/  IMAD.MOV R2, RZ, RZ, -R2 ;  /* 0x000000ffff027224 */ /* 0x000fc400078e0a02 */
[----:B------:R-:W-:Y:S01]  /*e5b0*/  IMAD.MOV.U32 R18, RZ, RZ, R16 ;  /* 0x000000ffff127224 */ /* 0x000fe200078e0010 */
[C---:B------:R-:W-:Y:S01]  /*e5c0*/  IADD3 R16, R28.reuse, 0xe0, RZ ;  /* 0x000000e01c107810 */ /* 0x040fe20007ffe0ff */
[----:B------:R-:W-:Y:S01]  /*e5d0*/  IMAD R13, R7, R2, R13 ;  /* 0x00000002070d7224 */ /* 0x000fe200078e020d */
[----:B------:R-:W-:Y:S01]  /*e5e0*/  IADD3 R2, R28, 0xe9, RZ ;  /* 0x000000e91c027810 */ /* 0x000fe20007ffe0ff */
[--C-:B------:R-:W-:Y:S01]  /*e5f0*/  @!P4 IMAD.IADD R11, R11, 0x1, -R7.reuse ;  /* 0x000000010b0bc824 */ /* 0x100fe200078e0a07 */
[----:B------:R-:W-:Y:S01]  /*e600*/  ISETP.GE.AND P4, PT, R3, RZ, PT ;  /* 0x000000ff0300720c */ /* 0x000fe20003f86270 */
[--C-:B------:R-:W-:Y:S01]  /*e610*/  @!P6 IMAD.IADD R14, R14, 0x1, -R7.reuse ;  /* 0x000000010e0ee824 */ /* 0x100fe200078e0a07 */
[----:B0-----:R-:W-:Y:S01]  /*e620*/  IABS R0, R2 ;  /* 0x0000000200007213 */ /* 0x001fe20000000000 */
[----:B------:R-:W-:Y:S01]  /*e630*/  @!P1 IMAD.IADD R15, R15, 0x1, -R7 ;  /* 0x000000010f0f9824 */ /* 0x000fe200078e0a07 */
[----:B------:R-:W-:Y:S01]  /*e640*/  ISETP.GT.U32.AND P6, PT, R7, R11, PT ;  /* 0x0000000b0700720c */ /* 0x000fe20003fc4070 */
[----:B------:R-:W-:Y:S01]  /*e650*/  IMAD.HI.U32 R12, R27, R9, RZ ;  /* 0x000000091b0c7227 */ /* 0x000fe200078e00ff */
[----:B------:R-:W-:-:S03]  /*e660*/  ISETP.GT.U32.AND P1, PT, R7, R13, PT ;  /* 0x0000000d0700720c */ /* 0x000fc60003f24070 */
[----:B------:R-:W-:Y:S01]  /*e670*/  @!P2 IMAD.MOV R18, RZ, RZ, -R18 ;  /* 0x000000ffff12a224 */ /* 0x000fe200078e0a12 */
[----:B------:R-:W-:Y:S01]  /*e680*/  ISETP.GT.U32.AND P2, PT, R7, R14, PT ;  /* 0x0000000e0700720c */ /* 0x000fe20003f44070 */
[----:B------:R-:W-:-:S03]  /*e690*/  IMAD.HI.U32 R3, R27, R0, RZ ;  /* 0x000000001b037227 */ /* 0x000fc600078e00ff */
[----:B------:R-:W-:Y:S01]  /*e6a0*/  STL [R1+0x368], R18 ;  /* 0x0003681201007387 */ /* 0x000fe20000100800 */
[----:B------:R-:W-:Y:S02]  /*e6b0*/  IMAD.MOV R12, RZ, RZ, -R12 ;  /* 0x000000ffff0c7224 */ /* 0x000fe400078e0a0c */
[----:B------:R-:W-:Y:S02]  /*e6c0*/  IMAD.MOV R3, RZ, RZ, -R3 ;  /* 0x000000ffff037224 */ /* 0x000fe400078e0a03 */
[----:B------:R-:W-:Y:S02]  /*e6d0*/  IMAD.MOV.U32 R17, RZ, RZ, R15 ;  /* 0x000000ffff117224 */ /* 0x000fe400078e000f */
[C---:B------:R-:W-:Y:S02]  /*e6e0*/  IMAD R9, R7.reuse, R12, R9 ;  /* 0x0000000c07097224 */ /* 0x040fe400078e0209 */
[----:B------:R-:W-:Y:S01]  /*e6f0*/  @!P3 IMAD.MOV R17, RZ, RZ, -R17 ;  /* 0x000000ffff11b224 */ /* 0x000fe200078e0a11 */
[----:B------:R-:W-:Y:S01]  /*e700*/  ISETP.GE.AND P3, PT, R6, RZ, PT ;  /* 0x000000ff0600720c */ /* 0x000fe20003f66270 */
[----:B------:R-:W-:Y:S01]  /*e710*/  IMAD R0, R7, R3, R0 ;  /* 0x0000000307007224 */ /* 0x000fe200078e0200 */
[----:B------:R-:W-:Y:S01]  /*e720*/  IADD3 R3, R28, 0xe6, RZ ;  /* 0x000000e61c037810 */ /* 0x000fe20007ffe0ff */
[--C-:B------:R-:W-:Y:S01]  /*e730*/  @!P6 IMAD.IADD R11, R11, 0x1, -R7.reuse ;  /* 0x000000010b0be824 */ /* 0x100fe200078e0a07 */
[----:B------:R-:W-:Y:S01]  /*e740*/  ISETP.GT.U32.AND P6, PT, R7, R9, PT ;  /* 0x000000090700720c */ /* 0x000fe20003fc4070 */
[----:B------:R-:W-:Y:S01]  /*e750*/  @!P1 IMAD.IADD R13, R13, 0x1, -R7 ;  /* 0x000000010d0d9824 */ /* 0x000fe200078e0a07 */
[----:B------:R-:W-:Y:S01]  /*e760*/  STL [R1+0x378], R17 ;  /* 0x0003781101007387 */ /* 0x000fe20000100800 */
[----:B------:R-:W-:-:S03]  /*e770*/  IMAD.HI.U32 R6, R27, R4, RZ ;  /* 0x000000041b067227 */ /* 0x000fc600078e00ff */
[C---:B------:R-:W-:Y:S01]  /*e780*/  ISETP.GT.U32.AND P1, PT, R7.reuse, R13, PT ;  /* 0x0000000d0700720c */ /* 0x040fe20003f24070 */
[----:B------:R-:W-:Y:S01]  /*e790*/  @!P2 IMAD.IADD R14, R14, 0x1, -R7 ;  /* 0x000000010e0ea824 */ /* 0x000fe200078e0a07 */
[----:B------:R-:W-:Y:S01]  /*e7a0*/  ISETP.GT.U32.AND P2, PT, R7, R0, PT ;  /* 0x000000000700720c */ /* 0x000fe20003f44070 */
[----:B------:R-:W-:Y:S02]  /*e7b0*/  IMAD.MOV R6, RZ, RZ, -R6 ;  /* 0x000000ffff067224 */ /* 0x000fe400078e0a06 */
[----:B------:R-:W-:-:S04]  /*e7c0*/  IMAD.HI.U32 R12, R27, R5, RZ ;  /* 0x000000051b0c7227 */ /* 0x000fc800078e00ff */
[----:B------:R-:W-:Y:S01]  /*e7d0*/  IMAD R4, R7, R6, R4 ;  /* 0x0000000607047224 */ /* 0x000fe200078e0204 */
[----:B------:R-:W-:Y:S01]  /*e7e0*/  IADD3 R6, R28, 0xe5, RZ ;  /* 0x000000e51c067810 */ /* 0x000fe20007ffe0ff */
[----:B------:R-:W-:Y:S02]  /*e7f0*/  IMAD.MOV R12, RZ, RZ, -R12 ;  /* 0x000000ffff0c7224 */ /* 0x000fe400078e0a0c */
[----:B------:R-:W-:Y:S02]  /*e800*/  @!P6 IMAD.IADD R9, R9, 0x1, -R7 ;  /* 0x000000010909e824 */ /* 0x000fe400078e0a07 */
[----:B------:R-:W-:Y:S01]  /*e810*/  @!P5 IMAD.MOV R14, RZ, RZ, -R14 ;  /* 0x000000ffff0ed224 */ /* 0x000fe200078e0a0e */
[C---:B------:R-:W-:Y:S01]  /*e820*/  ISETP.GT.U32.AND P5, PT, R7.reuse, R4, PT ;  /* 0x000000040700720c */ /* 0x040fe20003fa4070 */
[C---:B------:R-:W-:Y:S01]  /*e830*/  IMAD R5, R7.reuse, R12, R5 ;  /* 0x0000000c07057224 */ /* 0x040fe200078e0205 */
[----:B------:R-:W-:Y:S01]  /*e840*/  IABS R12, R6 ;  /* 0x00000006000c7213 */ /* 0x000fe20000000000 */
[--C-:B------:R-:W-:Y:S01]  /*e850*/  @!P2 IMAD.IADD R0, R0, 0x1, -R7.reuse ;  /* 0x000000010000a824 */ /* 0x100fe200078e0a07 */
[----:B------:R-:W-:Y:S01]  /*e860*/  ISETP.GT.U32.AND P2, PT, R7, R9, PT ;  /* 0x000000090700720c */ /* 0x000fe20003f44070 */
[----:B------:R-:W-:Y:S01]  /*e870*/  @!P1 IMAD.IADD R13, R13, 0x1, -R7 ;  /* 0x000000010d0d9824 */ /* 0x000fe200078e0a07 */
[----:B------:R-:W-:Y:S01]  /*e880*/  ISETP.GE.AND P1, PT, R2, RZ, PT ;  /* 0x000000ff0200720c */ /* 0x000fe20003f26270 */
[----:B------:R-:W-:Y:S01]  /*e890*/  IMAD.MOV.U32 R15, RZ, RZ, R11 ;  /* 0x000000ffff0f7224 */ /* 0x000fe200078e000b */
[----:B------:R-:W-:Y:S01]  /*e8a0*/  IABS R2, R3 ;  /* 0x0000000300027213 */ /* 0x000fe20000000000 */
[----:B------:R-:W-:Y:S01]  /*e8b0*/  @!P4 IMAD.MOV R13, RZ, RZ, -R13 ;  /* 0x000000ffff0dc224 */ /* 0x000fe200078e0a0d */
[C---:B------:R-:W-:Y:S01]  /*e8c0*/  ISETP.GT.U32.AND P6, PT, R7.reuse, R5, PT ;  /* 0x000000050700720c */ /* 0x040fe20003fc4070 */
[----:B------:R-:W-:Y:S01]  /*e8d0*/  @!P0 IMAD.MOV R15, RZ, RZ, -R15 ;  /* 0x000000ffff0f8224 */ /* 0x000fe200078e0a0f */
[----:B------:R-:W-:Y:S01]  /*e8e0*/  ISETP.GT.U32.AND P0, PT, R7, R0, PT ;  /* 0x000000000700720c */ /* 0x000fe20003f04070 */
[----:B------:R-:W-:Y:S01]  /*e8f0*/  IMAD.HI.U32 R11, R27, R2, RZ ;  /* 0x000000021b0b7227 */ /* 0x000fe200078e00ff */
[----:B------:R-:W-:-:S02]  /*e900*/  ISETP.GE.AND P4, PT, R8, RZ, PT ;  /* 0x000000ff0800720c */ /* 0x000fc40003f86270 */
[----:B------:R-:W-:Y:S01]  /*e910*/  STL [R1+0x3a0], R15 ;  /* 0x0003a00f01007387 */ /* 0x000fe20000100800 */
[----:B------:R-:W-:Y:S02]  /*e920*/  @!P5 IMAD.IADD R4, R4, 0x1, -R7 ;  /* 0x000000010404d824 */ /* 0x000fe400078e0a07 */
[----:B------:R-:W-:Y:S01]  /*e930*/  IMAD.MOV R11, RZ, RZ, -R11 ;  /* 0x000000ffff0b7224 */ /* 0x000fe200078e0a0b */
[----:B------:R-:W-:Y:S01]  /*e940*/  STL [R1+0x380], R14 ;  /* 0x0003800e01007387 */ /* 0x000fe20000100800 */
[----:B------:R-:W-:Y:S01]  /*e950*/  IMAD.MOV.U32 R8, RZ, RZ, R12 ;  /* 0x000000ffff087224 */ /* 0x000fe200078e000c */
[----:B------:R-:W-:Y:S01]  /*e960*/  ISETP.GT.U32.AND P5, PT, R7, R4, PT ;  /* 0x000000040700720c */ /* 0x000fe20003fa4070 */
[----:B------:R-:W-:Y:S01]  /*e970*/  @!P2 IMAD.IADD R9, R9, 0x1, -R7 ;  /* 0x000000010909a824 */ /* 0x000fe200078e0a07 */
[----:B------:R-:W-:Y:S01]  /*e980*/  ISETP.GE.AND P2, PT, R10, RZ, PT ;  /* 0x000000ff0a00720c */ /* 0x000fe20003f46270 */
[----:B------:R-:W-:Y:S01]  /*e990*/  IMAD R2, R7, R11, R2 ;  /* 0x0000000b07027224 */ /* 0x000fe200078e0202 */
[----:B------:R0:W-:Y:S01]  /*e9a0*/  STL [R1+0x384], R13 ;  /* 0x0003840d01007387 */ /* 0x0001e20000100800 */
[----:B------:R-:W-:Y:S01]  /*e9b0*/  IMAD.HI.U32 R10, R27, R8, RZ ;  /* 0x000000081b0a7227 */ /* 0x000fe200078e00ff */
[----:B------:R-:W-:-:S03]  /*e9c0*/  IADD3 R12, R28, 0xe4, RZ ;  /* 0x000000e41c0c7810 */ /* 0x000fc60007ffe0ff */
[--C-:B------:R-:W-:Y:S02]  /*e9d0*/  @!P6 IMAD.IADD R5, R5, 0x1, -R7.reuse ;  /* 0x000000010505e824 */ /* 0x100fe400078e0a07 */
[----:B------:R-:W-:Y:S01]  /*e9e0*/  @!P0 IMAD.IADD R0, R0, 0x1, -R7 ;  /* 0x0000000100008824 */ /* 0x000fe200078e0a07 */
[C---:B------:R-:W-:Y:S01]  /*e9f0*/  ISETP.GT.U32.AND P0, PT, R7.reuse, R2, PT ;  /* 0x000000020700720c */ /* 0x040fe20003f04070 */
[----:B------:R-:W-:Y:S01]  /*ea00*/  IMAD.MOV R10, RZ, RZ, -R10 ;  /* 0x000000ffff0a7224 */ /* 0x000fe200078e0a0a */
[----:B------:R-:W-:Y:S01]  /*ea10*/  ISETP.GT.U32.AND P6, PT, R7, R5, PT ;  /* 0x000000050700720c */ /* 0x000fe20003fc4070 */
[----:B0-----:R-:W-:Y:S01]  /*ea20*/  IMAD.MOV.U32 R13, RZ, RZ, R9 ;  /* 0x000000ffff0d7224 */ /* 0x001fe200078e0009 */
[----:B------:R-:W-:Y:S01]  /*ea30*/  IADD3 R9, R28, 0xe3, RZ ;  /* 0x000000e31c097810 */ /* 0x000fe20007ffe0ff */
[----:B------:R-:W-:Y:S02]  /*ea40*/  @!P5 IMAD.IADD R4, R4, 0x1, -R7 ;  /* 0x000000010404d824 */ /* 0x000fe400078e0a07 */
[----:B------:R-:W-:Y:S01]  /*ea50*/  @!P3 IMAD.MOV R13, RZ, RZ, -R13 ;  /* 0x000000ffff0db224 */ /* 0x000fe200078e0a0d */
[----:B------:R-:W-:Y:S01]  /*ea60*/  ISETP.GE.AND P3, PT, R3, RZ, PT ;  /* 0x000000ff0300720c */ /* 0x000fe20003f66270 */
[C---:B------:R-:W-:Y:S01]  /*ea70*/  IMAD R3, R7.reuse, R10, R8 ;  /* 0x0000000a07037224 */ /* 0x040fe200078e0208 */
[----:B------:R-:W-:Y:S01]  /*ea80*/  IADD3 R8, R28, 0xe1, RZ ;  /* 0x000000e11c087810 */ /* 0x000fe20007ffe0ff */
[----:B------:R-:W-:Y:S01]  /*ea90*/  IMAD.MOV.U32 R11, RZ, RZ, R0 ;  /* 0x000000ffff0b7224 */ /* 0x000fe200078e0000 */
[----:B------:R-:W-:Y:S01]  /*eaa0*/  STL [R1+0x388], R13 ;  /* 0x0003880d01007387 */ /* 0x000fe20000100800 */
[--C-:B------:R-:W-:Y:S01]  /*eab0*/  @!P0 IMAD.IADD R2, R2, 0x1, -R7.reuse ;  /* 0x0000000102028824 */ /* 0x100fe200078e0a07 */
[----:B------:R-:W-:Y:S01]  /*eac0*/  ISETP.GT.U32.AND P5, PT, R7, R3, PT ;  /* 0x000000030700720c */ /* 0x000fe20003fa4070 */
[----:B------:R-:W-:Y:S01]  /*ead0*/  @!P6 IMAD.IADD R5, R5, 0x1, -R7 ;  /* 0x000000010505e824 */ /* 0x000fe200078e0a07 */
[----:B------:R-:W-:Y:S01]  /*eae0*/  ISETP.GE.AND P6, PT, R6, RZ, PT ;  /* 0x000000ff0600720c */ /* 0x000fe20003fc6270 */
[----:B------:R-:W-:Y:S01]  /*eaf0*/  IMAD.MOV.U32 R6, RZ, RZ, R4 ;  /* 0x000000ffff067224 */ /* 0x000fe200078e0004 */
[----:B------:R-:W-:Y:S01]  /*eb00*/  ISETP.GT.U32.AND P0, PT, R7, R2, PT ;  /* 0x000000020700720c */ /* 0x000fe20003f04070 */
[----:B------:R-:W-:Y:S01]  /*eb10*/  @!P1 IMAD.MOV R11, RZ, RZ, -R11 ;  /* 0x000000ffff0b9224 */ /* 0x000fe200078e0a0b */
[----:B------:R-:W-:Y:S01]  /*eb20*/  ISETP.GE.AND P1, PT, R12, RZ, PT ;  /* 0x000000ff0c00720c */ /* 0x000fe20003f26270 */
[----:B------:R-:W-:Y:S01]  /*eb30*/  @!P4 IMAD.MOV R5, RZ, RZ, -R5 ;  /* 0x000000ffff05c224 */ /* 0x000fe200078e0a05 */
[----:B------:R-:W-:Y:S01]  /*eb40*/  IABS R12, R12 ;  /* 0x0000000c000c7213 */ /* 0x000fe20000000000 */
[----:B------:R-:W-:Y:S01]  /*eb50*/  @!P2 IMAD.MOV R6, RZ, RZ, -R6 ;  /* 0x000000ffff06a224 */ /* 0x000fe200078e0a06 */
[----:B------:R-:W-:Y:S01]  /*eb60*/  STL [R1+0x38c], R11 ;  /* 0x00038c0b01007387 */ /* 0x000fe20000100800 */
[----:B------:R-:W-:-:S02]  /*eb70*/  IADD3 R0, R28, 0xe2, RZ ;  /* 0x000000e21c007810 */ /* 0x000fc40007ffe0ff */
[--C-:B------:R-:W-:Y:S01]  /*eb80*/  @!P5 IMAD.IADD R3, R3, 0x1, -R7.reuse ;  /* 0x000000010303d824 */ /* 0x100fe200078e0a07 */
[----:B------:R-:W-:Y:S01]  /*eb90*/  STL [R1+0x398], R5 ;  /* 0x0003980501007387 */ /* 0x000fe20000100800 */
[----:B------:R-:W-:Y:S02]  /*eba0*/  ISETP.GE.AND P2, PT, R0, RZ, PT ;  /* 0x000000ff0000720c */ /* 0x000fe40003f46270 */
[----:B------:R-:W-:Y:S01]  /*ebb0*/  IABS R0, R0 ;  /* 0x0000000000007213 */ /* 0x000fe20000000000 */
[----:B------:R0:W-:Y:S01]  /*ebc0*/  STL [R1+0x39c], R6 ;  /* 0x00039c0601007387 */ /* 0x0001e20000100800 */
[----:B------:R-:W-:Y:S01]  /*ebd0*/  ISETP.GT.U32.AND P5, PT, R7, R3, PT ;  /* 0x000000030700720c */ /* 0x000fe20003fa4070 */
[----:B------:R-:W-:Y:S01]  /*ebe0*/  @!P0 IMAD.IADD R2, R2, 0x1, -R7 ;  /* 0x0000000102028824 */ /* 0x000fe200078e0a07 */
[----:B------:R-:W-:Y:S01]  /*ebf0*/  ISETP.GE.AND P4, PT, R9, RZ, PT ;  /* 0x000000ff0900720c */ /* 0x000fe20003f86270 */
[----:B------:R-:W-:Y:S01]  /*ec00*/  IMAD.HI.U32 R4, R27, R0, RZ ;  /* 0x000000001b047227 */ /* 0x000fe200078e00ff */
[----:B------:R-:W-:-:S02]  /*ec10*/  IABS R9, R9 ;  /* 0x0000000900097213 */ /* 0x000fc40000000000 */
[----:B------:R-:W-:Y:S01]  /*ec20*/  ISETP.GE.AND P0, PT, R8, RZ, PT ;  /* 0x000000ff0800720c */ /* 0x000fe20003f06270 */
[----:B------:R-:W-:Y:S01]  /*ec30*/  IMAD.MOV.U32 R10, RZ, RZ, R2 ;  /* 0x000000ffff0a7224 */ /* 0x000fe200078e0002 */
[----:B------:R-:W-:Y:S01]  /*ec40*/  IABS R8, R8 ;  /* 0x0000000800087213 */ /* 0x000fe20000000000 */
[----:B0-----:R-:W-:Y:S01]  /*ec50*/  IMAD.HI.U32 R6, R27, R12, RZ ;  /* 0x0000000c1b067227 */ /* 0x001fe200078e00ff */
[----:B------:R-:W-:-:S03]  /*ec60*/  IADD3 R11, R28, 0xdf, RZ ;  /* 0x000000df1c0b7810 */ /* 0x000fc60007ffe0ff */
[----:B------:R-:W-:Y:S01]  /*ec70*/  IMAD.MOV R6, RZ, RZ, -R6 ;  /* 0x000000ffff067224 */ /* 0x000fe200078e0a06 */
[----:B------:R-:W-:Y:S01]  /*ec80*/  IABS R14, R11 ;  /* 0x0000000b000e7213 */ /* 0x000fe20000000000 */
[----:B------:R-:W-:Y:S02]  /*ec90*/  IMAD.MOV R4, RZ, RZ, -R4 ;  /* 0x000000ffff047224 */ /* 0x000fe400078e0a04 */
[----:B------:R-:W-:Y:S02]  /*eca0*/  IMAD R12, R7, R6, R12 ;  /* 0x00000006070c7224 */ /* 0x000fe400078e020c */
[----:B------:R-:W-:Y:S02]  /*ecb0*/  @!P3 IMAD.MOV R10, RZ, RZ, -R10 ;  /* 0x000000ffff0ab224 */ /* 0x000fe400078e0a0a */
[----:B------:R-:W-:Y:S01]  /*ecc0*/  @!P5 IMAD.IADD R3, R3, 0x1, -R7 ;  /* 0x000000010303d824 */ /* 0x000fe200078e0a07 */
[C---:B------:R-:W-:Y:S01]  /*ecd0*/  ISETP.GT.U32.AND P3, PT, R7.reuse, R12, PT ;  /* 0x0000000c0700720c */ /* 0x040fe20003f64070 */
[----:B------:R-:W-:Y:S01]  /*ece0*/  IMAD R0, R7, R4, R0 ;  /* 0x0000000407007224 */ /* 0x000fe200078e0200 */
[----:B------:R-:W-:Y:S01]  /*ecf0*/  STL [R1+0x390], R10 ;  /* 0x0003900a01007387 */ /* 0x000fe20000100800 */
[----:B------:R-:W-:Y:S01]  /*ed00*/  IMAD.MOV.U32 R6, RZ, RZ, R3 ;  /* 0x000000ffff067224 */ /* 0x000fe200078e0003 */
[----:B------:R-:W-:Y:S01]  /*ed10*/  IADD3 R4, R28, 0xdd, RZ ;  /* 0x000000dd1c047810 */ /* 0x000fe20007ffe0ff */
[----:B------:R-:W-:-:S03]  /*ed20*/  IMAD.HI.U32 R5, R27, R9, RZ ;  /* 0x000000091b057227 */ /* 0x000fc600078e00ff */
[----:B------:R-:W-:Y:S01]  /*ed30*/  IABS R13, R4 ;  /* 0x00000004000d7213 */ /* 0x000fe20000000000 */
[----:B------:R-:W-:Y:S01]  /*ed40*/  @!P6 IMAD.MOV R6, RZ, RZ, -R6 ;  /* 0x000000ffff06e224 */ /* 0x000fe200078e0a06 */
[C---:B------:R-:W-:Y:S01]  /*ed50*/  ISETP.GT.U32.AND P6, PT, R7.reuse, R0, PT ;  /* 0x000000000700720c */ /* 0x040fe20003fc4070 */
[----:B------:R-:W-:Y:S02]  /*ed60*/  IMAD.MOV R5, RZ, RZ, -R5 ;  /* 0x000000ffff057224 */ /* 0x000fe400078e0a05 */
[----:B------:R-:W-:Y:S01]  /*ed70*/  @!P3 IMAD.IADD R12, R12, 0x1, -R7 ;  /* 0x000000010c0cb824 */ /* 0x000fe200078e0a07 */
[----:B------:R0:W-:Y:S01]  /*ed80*/  STL [R1+0x394], R6 ;  /* 0x0003940601007387 */ /* 0x0001e20000100800 */
[----:B------:R-:W-:Y:S01]  /*ed90*/  IMAD R9, R7, R5, R9 ;  /* 0x0000000507097224 */ /* 0x000fe200078e0209 */
[----:B------:R-:W-:Y:S01]  /*eda0*/  IADD3 R5, R28, 0xde, RZ ;  /* 0x000000de1c057810 */ /* 0x000fe20007ffe0ff */
[----:B------:R-:W-:Y:S01]  /*edb0*/  IMAD.HI.U32 R2, R27, R8, RZ ;  /* 0x000000081b027227 */ /* 0x000fe200078e00ff */
[----:B------:R-:W-:-:S02]  /*edc0*/  ISETP.GT.U32.AND P3, PT, R7, R12, PT ;  /* 0x0000000c0700720c */ /* 0x000fc40003f64070 */
[C---:B------:R-:W-:Y:S01]  /*edd0*/  ISETP.GT.U32.AND P5, PT, R7.reuse, R9, PT ;  /* 0x000000090700720c */ /* 0x040fe20003fa4070 */
[----:B------:R-:W-:Y:S02]  /*ede0*/  IMAD.MOV R2, RZ, RZ, -R2 ;  /* 0x000000ffff027224 */ /* 0x000fe400078e0a02 */
[----:B------:R-:W-:Y:S01]  /*edf0*/  @!P6 IMAD.IADD R0, R0, 0x1, -R7 ;  /* 0x000000010000e824 */ /* 0x000fe200078e0a07 */
[----:B0-----:R-:W-:Y:S01]  /*ee00*/  IABS R6, R5 ;  /* 0x0000000500067213 */ /* 0x001fe20000000000 */
[----:B------:R-:W-:Y:S01]  /*ee10*/  IMAD R8, R7, R2, R8 ;  /* 0x0000000207087224 */ /* 0x000fe200078e0208 */
[----:B------:R-:W-:Y:S01]  /*ee20*/  IABS R2, R16 ;  /* 0x0000001000027213 */ /* 0x000fe20000000000 */
[----:B------:R-:W-:Y:S01]  /*ee30*/  IMAD.HI.U32 R3, R27, R14, RZ ;  /* 0x0000000e1b037227 */ /* 0x000fe200078e00ff */
[----:B------:R-:W-:-:S03]  /*ee40*/  ISETP.GT.U32.AND P6, PT, R7, R0, PT ;  /* 0x000000000700720c */ /* 0x000fc60003fc4070 */
[----:B------:R-:W-:Y:S02]  /*ee50*/  IMAD.MOV R3, RZ, RZ, -R3 ;  /* 0x000000ffff037224 */ /* 0x000fe400078e0a03 */
[--C-:B------:R-:W-:Y:S02]  /*ee60*/  @!P5 IMAD.IADD R9, R9, 0x1, -R7.reuse ;  /* 0x000000010909d824 */ /* 0x100fe400078e0a07 */
[----:B------:R-:W-:Y:S01]  /*ee70*/  @!P3 IMAD.IADD R12, R12, 0x1, -R7 ;  /* 0x000000010c0cb824 */ /* 0x000fe200078e0a07 */
[C---:B------:R-:W-:Y:S01]  /*ee80*/  ISETP.GT.U32.AND P3, PT, R7.reuse, R8, PT ;  /* 0x000000080700720c */ /* 0x040fe20003f64070 */
[C---:B------:R-:W-:Y:S01]  /*ee90*/  IMAD R14, R7.reuse, R3, R14 ;  /* 0x00000003070e7224 */ /* 0x040fe200078e020e */
[----:B------:R-:W-:Y:S01]  /*eea0*/  ISETP.GT.U32.AND P5, PT, R7, R9, PT ;  /* 0x000000090700720c */ /* 0x000fe20003fa4070 */
[----:B------:R-:W-:Y:S01]  /*eeb0*/  IMAD.HI.U32 R10, R27, R2, RZ ;  /* 0x000000021b0a7227 */ /* 0x000fe200078e00ff */
[----:B------:R-:W-:-:S03]  /*eec0*/  IADD3 R3, R28, 0xdc, RZ ;  /* 0x000000dc1c037810 */ /* 0x000fc60007ffe0ff */
[--C-:B------:R-:W-:Y:S01]  /*eed0*/  @!P6 IMAD.IADD R0, R0, 0x1, -R7.reuse ;  /* 0x000000010000e824 */ /* 0x100fe200078e0a07 */
[C---:B------:R-:W-:Y:S01]  /*eee0*/  ISETP.GT.U32.AND P6, PT, R7.reuse, R14, PT ;  /* 0x0000000e0700720c */ /* 0x040fe20003fc4070 */
[----:B------:R-:W-:Y:S02]  /*eef0*/  IMAD.MOV R10, RZ, RZ, -R10 ;  /* 0x000000ffff0a7224 */ /* 0x000fe400078e0a0a */
[----:B------:R-:W-:Y:S01]  /*ef00*/  IMAD.MOV.U32 R17, RZ, RZ, R12 ;  /* 0x000000ffff117224 */ /* 0x000fe200078e000c */
[----:B------:R-:W-:Y:S01]  /*ef10*/  IABS R12, R3 ;  /* 0x00000003000c7213 */ /* 0x000fe20000000000 */
[----:B------:R-:W-:Y:S02]  /*ef20*/  IMAD R2, R7, R10, R2 ;  /* 0x0000000a07027224 */ /* 0x000fe400078e0202 */
[----:B------:R-:W-:Y:S01]  /*ef30*/  @!P3 IMAD.IADD R8, R8, 0x1, -R7 ;  /* 0x000000010808b824 */ /* 0x000fe200078e0a07 */
[----:B------:R-:W-:Y:S01]  /*ef40*/  ISETP.GE.AND P3, PT, R16, RZ, PT ;  /* 0x000000ff1000720c */ /* 0x000fe20003f66270 */
[----:B------:R-:W-:-:S02]  /*ef50*/  @!P1 IMAD.MOV R17, RZ, RZ, -R17 ;  /* 0x000000ffff119224 */ /* 0x000fc400078e0a11 */
[--C-:B------:R-:W-:Y:S01]  /*ef60*/  @!P5 IMAD.IADD R9, R9, 0x1, -R7.reuse ;  /* 0x000000010909d824 */ /* 0x100fe200078e0a07 */
[C---:B------:R-:W-:Y:S01]  /*ef70*/  ISETP.GT.U32.AND P5, PT, R7.reuse, R2, PT ;  /* 0x000000020700720c */ /* 0x040fe20003fa4070 */
[----:B------:R-:W-:Y:S01]  /*ef80*/  @!P6 IMAD.IADD R14, R14, 0x1, -R7 ;  /* 0x000000010e0ee824 */ /* 0x000fe200078e0a07 */
[----:B------:R-:W-:Y:S01]  /*ef90*/  ISETP.GT.U32.AND P1, PT, R7, R8, PT ;  /* 0x000000080700720c */ /* 0x000fe20003f24070 */
[----:B------:R0:W-:Y:S01]  /*efa0*/  STL [R1+0x37c], R17 ;  /* 0x00037c1101007387 */ /* 0x0001e20000100800 */
[----:B------:R-:W-:-:S04]  /*efb0*/  IMAD.HI.U32 R15, R27, R6, RZ ;  /* 0x000000061b0f7227 */ /* 0x000fc800078e00ff */
[----:B------:R-:W-:-:S04]  /*efc0*/  IMAD.HI.U32 R10, R27, R13, RZ ;  /* 0x0000000d1b0a7227 */ /* 0x000fc800078e00ff */
[----:B------:R-:W-:Y:S02]  /*efd0*/  IMAD.MOV R15, RZ, RZ, -R15 ;  /* 0x000000ffff0f7224 */ /* 0x000fe400078e0a0f */
[----:B0-----:R-:W-:Y:S02]  /*efe0*/  IMAD.MOV.U32 R17, RZ, RZ, R9 ;  /* 0x000000ffff117224 */ /* 0x001fe400078e0009 */
[----:B------:R-:W-:-:S04]  /*eff0*/  IMAD.HI.U32 R9, R27, R12, RZ ;  /* 0x0000000c1b097227 */ /* 0x000fc800078e00ff */
[----:B------:R-:W-:Y:S01]  /*f000*/  @!P4 IMAD.MOV R17, RZ, RZ, -R17 ;  /* 0x000000ffff11c224 */ /* 0x000fe200078e0a11 */
[C---:B------:R-:W-:Y:S01]  /*f010*/  ISETP.GT.U32.AND P4, PT, R7.reuse, R14, PT ;  /* 0x0000000e0700720c */ /* 0x040fe20003f84070 */
[----:B------:R-:W-:Y:S02]  /*f020*/  IMAD.MOV R10, RZ, RZ, -R10 ;  /* 0x000000ffff0a7224 */ /* 0x000fe400078e0a0a */
[----:B------:R-:W-:Y:S01]  /*f030*/  IMAD R6, R7, R15, R6 ;  /* 0x0000000f07067224 */ /* 0x000fe200078e0206 */
[----:B------:R-:W-:Y:S01]  /*f040*/  STL [R1+0x374], R17 ;  /* 0x0003741101007387 */ /* 0x000fe20000100800 */
[--C-:B------:R-:W-:Y:S01]  /*f050*/  @!P5 IMAD.IADD R2, R2, 0x1, -R7.reuse ;  /* 0x000000010202d824 */ /* 0x100fe200078e0a07 */
[----:B------:R-:W-:Y:S01]  /*f060*/  ISETP.GE.AND P5, PT, R11, RZ, PT ;  /* 0x000000ff0b00720c */ /* 0x000fe20003fa6270 */
[----:B------:R-:W-:Y:S01]  /*f070*/  @!P1 IMAD.IADD R8, R8, 0x1, -R7 ;  /* 0x0000000108089824 */ /* 0x000fe200078e0a07 */
[C---:B------:R-:W-:Y:S01]  /*f080*/  ISETP.GT.U32.AND P1, PT, R7.reuse, R6, PT ;  /* 0x000000060700720c */ /* 0x040fe20003f24070 */
[----:B------:R-:W-:Y:S01]  /*f090*/  IMAD.MOV R9, RZ, RZ, -R9 ;  /* 0x000000ffff097224 */ /* 0x000fe200078e0a09 */
[C---:B------:R-:W-:Y:S01]  /*f0a0*/  ISETP.GT.U32.AND P6, PT, R7.reuse, R2, PT ;  /* 0x000000020700720c */ /* 0x040fe20003fc4070 */
[----:B------:R-:W-:-:S02]  /*f0b0*/  IMAD R13, R7, R10, R13 ;  /* 0x0000000a070d7224 */ /* 0x000fc400078e020d */
[----:B------:R-:W-:Y:S02]  /*f0c0*/  IMAD.MOV.U32 R10, RZ, RZ, R8 ;  /* 0x000000ffff0a7224 */ /* 0x000fe400078e0008 */
[C---:B------:R-:W-:Y:S02]  /*f0d0*/  IMAD R12, R7.reuse, R9, R12 ;  /* 0x00000009070c7224 */ /* 0x040fe400078e020c */
        /* <DEDUP_REMOVED lines=19> */
[----:B0-----:R-:W-:Y:S01]  /*f210*/  IADD3 R0, R28, 0xdb, RZ ;  /* 0x000000db1c007810 */ /* 0x001fe20007ffe0ff */
[----:B------:R-:W-:Y:S01]  /*f220*/  IMAD.MOV.U32 R2, RZ, RZ, R3 ;  /* 0x000000ffff027224 */ /* 0x000fe200078e0003 */
[----:B------:R-:W-:Y:S01]  /*f230*/  ISETP.GT.U32.AND P4, PT, R7, R13, PT ;  /* 0x0000000d0700720c */ /* 0x000fe20003f84070 */
[----:B------:R-:W-:Y:S01]  /*f240*/  @!P3 IMAD.MOV R9, RZ, RZ, -R9 ;  /* 0x000000ffff09b224 */ /* 0x000fe200078e0a09 */
[----:B------:R-:W-:Y:S01]  /*f250*/  IABS R8, R0 ;  /* 0x0000000000087213 */ /* 0x000fe20000000000 */
[----:B------:R-:W-:Y:S01]  /*f260*/  IMAD.HI.U32 R3, R27, R2, RZ ;  /* 0x000000021b037227 */ /* 0x000fe200078e00ff */
[----:B------:R-:W-:-:S02]  /*f270*/  ISETP.GT.U32.AND P3, PT, R7, R12, PT ;  /* 0x0000000c0700720c */ /* 0x000fc40003f64070 */
[----:B------:R0:W-:Y:S01]  /*f280*/  STL [R1+0x344], R9 ;  /* 0x0003440901007387 */ /* 0x0001e20000100800 */
[----:B------:R-:W-:Y:S01]  /*f290*/  IMAD.HI.U32 R4, R27, R8, RZ ;  /* 0x000000081b047227 */ /* 0x000fe200078e00ff */
[C---:B-1----:R-:W-:Y:S02]  /*f2a0*/  IADD3 R10, R28.reuse, 0xd9, RZ ;  /* 0x000000d91c0a7810 */ /* 0x042fe40007ffe0ff */
[----:B------:R1:W-:Y:S01]  /*f2b0*/  STL [R1+0x348], R14 ;  /* 0x0003480e01007387 */ /* 0x0003e20000100800 */
[----:B------:R-:W-:Y:S01]  /*f2c0*/  IMAD.MOV R4, RZ, RZ, -R4 ;  /* 0x000000ffff047224 */ /* 0x000fe200078e0a04 */
[----:B------:R-:W-:Y:S01]  /*f2d0*/  IABS R11, R10 ;  /* 0x0000000a000b7213 */ /* 0x000fe20000000000 */
[----:B------:R-:W-:Y:S02]  /*f2e0*/  IMAD.MOV R3, RZ, RZ, -R3 ;  /* 0x000000ffff037224 */ /* 0x000fe400078e0a03 */
[----:B------:R-:W-:Y:S01]  /*f2f0*/  IMAD R8, R7, R4, R8 ;  /* 0x0000000407087224 */ /* 0x000fe200078e0208 */
[----:B0-----:R-:W-:Y:S01]  /*f300*/  IADD3 R9, R28, 0xd8, RZ ;  /* 0x000000d81c097810 */ /* 0x001fe20007ffe0ff */
[----:B------:R-:W-:-:S02]  /*f310*/  @!P0 IMAD.IADD R6, R6, 0x1, -R7 ;  /* 0x0000000106068824 */ /* 0x000fc400078e0a07 */
[C---:B------:R-:W-:Y:S01]  /*f320*/  IMAD R2, R7.reuse, R3, R2 ;  /* 0x0000000307027224 */ /* 0x040fe200078e0202 */
[----:B------:R-:W-:Y:S01]  /*f330*/  ISETP.GT.U32.AND P0, PT, R7, R8, PT ;  /* 0x000000080700720c */ /* 0x000fe20003f04070 */
[----:B------:R-:W-:Y:S01]  /*f340*/  @!P3 IMAD.IADD R12, R12, 0x1, -R7 ;  /* 0x000000010c0cb824 */ /* 0x000fe200078e0a07 */
[----:B------:R-:W-:Y:S01]  /*f350*/  IABS R16, R9 ;  /* 0x0000000900107213 */ /* 0x000fe20000000000 */
[----:B------:R-:W-:Y:S01]  /*f360*/  IMAD.HI.U32 R3, R27, R11, RZ ;  /* 0x0000000b1b037227 */ /* 0x000fe200078e00ff */
[----:B------:R-:W-:-:S03]  /*f370*/  ISETP.GT.U32.AND P3, PT, R7, R2, PT ;  /* 0x000000020700720c */ /* 0x000fc60003f64070 */
[----:B------:R-:W-:Y:S01]  /*f380*/  @!P4 IMAD.IADD R13, R13, 0x1, -R7 ;  /* 0x000000010d0dc824 */ /* 0x000fe200078e0a07 */
[----:B------:R-:W-:Y:S01]  /*f390*/  ISETP.GE.AND P4, PT, R0, RZ, PT ;  /* 0x000000ff0000720c */ /* 0x000fe20003f86270 */
[----:B------:R-:W-:Y:S01]  /*f3a0*/  IMAD.MOV R3, RZ, RZ, -R3 ;  /* 0x000000ffff037224 */ /* 0x000fe200078e0a03 */
[----:B------:R-:W-:Y:S01]  /*f3b0*/  IADD3 R0, R28, 0xd7, RZ ;  /* 0x000000d71c007810 */ /* 0x000fe20007ffe0ff */
[----:B------:R-:W-:Y:S02]  /*f3c0*/  IMAD.MOV.U32 R15, RZ, RZ, R6 ;  /* 0x000000ffff0f7224 */ /* 0x000fe400078e0006 */
[----:B------:R-:W-:Y:S01]  /*f3d0*/  @!P0 IMAD.IADD R8, R8, 0x1, -R7 ;  /* 0x0000000108088824 */ /* 0x000fe200078e0a07 */
[----:B------:R-:W-:Y:S01]  /*f3e0*/  ISETP.GE.AND P0, PT, R5, RZ, PT ;  /* 0x000000ff0500720c */ /* 0x000fe20003f06270 */
[C---:B------:R-:W-:Y:S01]  /*f3f0*/  IMAD R11, R7.reuse, R3, R11 ;  /* 0x00000003070b7224 */ /* 0x040fe200078e020b */
[----:B------:R-:W-:Y:S01]  /*f400*/  IABS R3, R0 ;  /* 0x0000000000037213 */ /* 0x000fe20000000000 */
[----:B------:R-:W-:Y:S01]  /*f410*/  @!P3 IMAD.IADD R2, R2, 0x1, -R7 ;  /* 0x000000010202b824 */ /* 0x000fe200078e0a07 */
[----:B------:R-:W-:Y:S01]  /*f420*/  ISETP.GT.U32.AND P3, PT, R7, R8, PT ;  /* 0x000000080700720c */ /* 0x000fe20003f64070 */
[----:B-1----:R-:W-:Y:S01]  /*f430*/  IMAD.MOV.U32 R14, RZ, RZ, R12 ;  /* 0x000000ffff0e7224 */ /* 0x002fe200078e000c */
[----:B------:R-:W-:Y:S01]  /*f440*/  IADD3 R5, R28, 0xd6, RZ ;  /* 0x000000d61c057810 */ /* 0x000fe20007ffe0ff */
[----:B------:R-:W-:Y:S01]  /*f450*/  IMAD.HI.U32 R6, R27, R3, RZ ;  /* 0x000000031b067227 */ /* 0x000fe200078e00ff */
[----:B------:R-:W-:-:S03]  /*f460*/  ISETP.GT.U32.AND P5, PT, R7, R2, PT ;  /* 0x000000020700720c */ /* 0x000fc60003fa4070 */
[----:B------:R-:W-:Y:S01]  /*f470*/  @!P2 IMAD.MOV R15, RZ, RZ, -R15 ;  /* 0x000000ffff0fa224 */ /* 0x000fe200078e0a0f */
[----:B------:R-:W-:Y:S01]  /*f480*/  ISETP.GT.U32.AND P2, PT, R7, R11, PT ;  /* 0x0000000b0700720c */ /* 0x000fe20003f44070 */
[----:B------:R-:W-:Y:S02]  /*f490*/  @!P6 IMAD.MOV R13, RZ, RZ, -R13 ;  /* 0x000000ffff0de224 */ /* 0x000fe400078e0a0d */
[----:B------:R-:W-:Y:S01]  /*f4a0*/  IMAD.HI.U32 R4, R27, R16, RZ ;  /* 0x000000101b047227 */ /* 0x000fe200078e00ff */
[----:B------:R-:W-:Y:S03]  /*f4b0*/  STL [R1+0x364], R15 ;  /* 0x0003640f01007387 */ /* 0x000fe60000100800 */
[----:B------:R-:W-:Y:S01]  /*f4c0*/  @!P1 IMAD.MOV R14, RZ, RZ, -R14 ;  /* 0x000000ffff0e9224 */ /* 0x000fe200078e0a0e */
[----:B------:R-:W-:Y:S01]  /*f4d0*/  STL [R1+0x350], R13 ;  /* 0x0003500d01007387 */ /* 0x000fe20000100800 */
[----:B------:R-:W-:Y:S01]  /*f4e0*/  @!P3 IMAD.IADD R8, R8, 0x1, -R7 ;  /* 0x000000010808b824 */ /* 0x000fe200078e0a07 */
[----:B------:R-:W-:Y:S01]  /*f4f0*/  ISETP.GE.AND P3, PT, R9, RZ, PT ;  /* 0x000000ff0900720c */ /* 0x000fe20003f66270 */
[----:B------:R-:W-:Y:S01]  /*f500*/  IMAD.MOV R6, RZ, RZ, -R6 ;  /* 0x000000ffff067224 */ /* 0x000fe200078e0a06 */
[----:B------:R0:W-:Y:S01]  /*f510*/  STL [R1+0x360], R14 ;  /* 0x0003600e01007387 */ /* 0x0001e20000100800 */
[----:B------:R-:W-:Y:S01]  /*f520*/  IMAD.MOV R4, RZ, RZ, -R4 ;  /* 0x000000ffff047224 */ /* 0x000fe200078e0a04 */
[----:B------:R-:W-:Y:S01]  /*f530*/  ISETP.GE.AND P1, PT, R10, RZ, PT ;  /* 0x000000ff0a00720c */ /* 0x000fe20003f26270 */
[C---:B------:R-:W-:Y:S01]  /*f540*/  IMAD R3, R7.reuse, R6, R3 ;  /* 0x0000000607037224 */ /* 0x040fe200078e0203 */
[----:B------:R-:W-:Y:S01]  /*f550*/  IADD3 R6, R28, 0xd4, RZ ;  /* 0x000000d41c067810 */ /* 0x000fe20007ffe0ff */
[----:B------:R-:W-:Y:S01]  /*f560*/  IMAD R16, R7, R4, R16 ;  /* 0x0000000407107224 */ /* 0x000fe200078e0210 */
[----:B------:R-:W-:Y:S01]  /*f570*/  IABS R4, R5 ;  /* 0x0000000500047213 */ /* 0x000fe20000000000 */
[--C-:B------:R-:W-:Y:S01]  /*f580*/  @!P5 IMAD.IADD R2, R2, 0x1, -R7.reuse ;  /* 0x000000010202d824 */ /* 0x100fe200078e0a07 */
[----:B------:R-:W-:Y:S01]  /*f590*/  ISETP.GE.AND P5, PT, R0, RZ, PT ;  /* 0x000000ff0000720c */ /* 0x000fe20003fa6270 */
[----:B------:R-:W-:Y:S01]  /*f5a0*/  @!P2 IMAD.IADD R11, R11, 0x1, -R7 ;  /* 0x000000010b0ba824 */ /* 0x000fe200078e0a07 */
[----:B------:R-:W-:Y:S01]  /*f5b0*/  ISETP.GT.U32.AND P6, PT, R7, R16, PT ;  /* 0x000000100700720c */ /* 0x000fe20003fc4070 */
[----:B0-----:R-:W-:Y:S01]  /*f5c0*/  IMAD.MOV.U32 R14, RZ, RZ, R8 ;  /* 0x000000ffff0e7224 */ /* 0x001fe200078e0008 */
[----:B------:R-:W-:Y:S01]  /*f5d0*/  IADD3 R0, R28, 0xd5, RZ ;  /* 0x000000d51c007810 */ /* 0x000fe20007ffe0ff */
[----:B------:R-:W-:Y:S01]  /*f5e0*/  IMAD.HI.U32 R12, R27, R4, RZ ;  /* 0x000000041b0c7227 */ /* 0x000fe200078e00ff */
[----:B------:R-:W-:-:S02]  /*f5f0*/  ISETP.GT.U32.AND P2, PT, R7, R11, PT ;  /* 0x0000000b0700720c */ /* 0x000fc40003f44070 */
[----:B------:R-:W-:Y:S01]  /*f600*/  IABS R8, R0 ;  /* 0x0000000000087213 */ /* 0x000fe20000000000 */
[----:B------:R-:W-:Y:S01]  /*f610*/  @!P4 IMAD.MOV R14, RZ, RZ, -R14 ;  /* 0x000000ffff0ec224 */ /* 0x000fe200078e0a0e */
[C---:B------:R-:W-:Y:S01]  /*f620*/  ISETP.GT.U32.AND P4, PT, R7.reuse, R3, PT ;  /* 0x000000030700720c */ /* 0x040fe20003f84070 */
[----:B------:R-:W-:Y:S02]  /*f630*/  IMAD.MOV R12, RZ, RZ, -R12 ;  /* 0x000000ffff0c7224 */ /* 0x000fe400078e0a0c */
[----:B------:R-:W-:Y:S01]  /*f640*/  IMAD.MOV.U32 R13, RZ, RZ, R2 ;  /* 0x000000ffff0d7224 */ /* 0x000fe200078e0002 */
[----:B------:R-:W-:Y:S01]  /*f650*/  IABS R2, R6 ;  /* 0x0000000600027213 */ /* 0x000fe20000000000 */
[C---:B------:R-:W-:Y:S01]  /*f660*/  IMAD R4, R7.reuse, R12, R4 ;  /* 0x0000000c07047224 */ /* 0x040fe200078e0204 */
[----:B------:R0:W-:Y:S01]  /*f670*/  STL [R1+0x354], R14 ;  /* 0x0003540e01007387 */ /* 0x0001e20000100800 */
[----:B------:R-:W-:Y:S02]  /*f680*/  @!P6 IMAD.IADD R16, R16, 0x1, -R7 ;  /* 0x000000011010e824 */ /* 0x000fe400078e0a07 */
[----:B------:R-:W-:Y:S01]  /*f690*/  @!P0 IMAD.MOV R13, RZ, RZ, -R13 ;  /* 0x000000ffff0d8224 */ /* 0x000fe200078e0a0d */
[----:B------:R-:W-:Y:S01]  /*f6a0*/  ISETP.GT.U32.AND P0, PT, R7, R4, PT ;  /* 0x000000040700720c */ /* 0x000fe20003f04070 */
[----:B------:R-:W-:Y:S01]  /*f6b0*/  IMAD.HI.U32 R9, R27, R8, RZ ;  /* 0x000000081b097227 */ /* 0x000fe200078e00ff */
[----:B------:R-:W-:-:S02]  /*f6c0*/  ISETP.GT.U32.AND P6, PT, R7, R16, PT ;  /* 0x000000100700720c */ /* 0x000fc40003fc4070 */
[----:B------:R-:W-:Y:S01]  /*f6d0*/  STL [R1+0x35c], R13 ;  /* 0x00035c0d01007387 */ /* 0x000fe20000100800 */
[----:B------:R-:W-:Y:S02]  /*f6e0*/  @!P4 IMAD.IADD R3, R3, 0x1, -R7 ;  /* 0x000000010303c824 */ /* 0x000fe400078e0a07 */
[----:B------:R-:W-:Y:S02]  /*f6f0*/  IMAD.MOV R9, RZ, RZ, -R9 ;  /* 0x000000ffff097224 */ /* 0x000fe400078e0a09 */
[----:B------:R-:W-:Y:S01]  /*f700*/  @!P2 IMAD.IADD R11, R11, 0x1, -R7 ;  /* 0x000000010b0ba824 */ /* 0x000fe200078e0a07 */
[C---:B------:R-:W-:Y:S01]  /*f710*/  ISETP.GT.U32.AND P4, PT, R7.reuse, R3, PT ;  /* 0x000000030700720c */ /* 0x040fe20003f84070 */
[----:B------:R-:W-:Y:S01]  /*f720*/  IMAD R8, R7, R9, R8 ;  /* 0x0000000907087224 */ /* 0x000fe200078e0208 */
[----:B------:R-:W-:Y:S01]  /*f730*/  ISETP.GE.AND P2, PT, R5, RZ, PT ;  /* 0x000000ff0500720c */ /* 0x000fe20003f46270 */
[----:B------:R-:W-:Y:S01]  /*f740*/  IMAD.MOV.U32 R12, RZ, RZ, R11 ;  /* 0x000000ffff0c7224 */ /* 0x000fe200078e000b */
[----:B------:R-:W-:Y:S01]  /*f750*/  IADD3 R5, R28, 0xd3, RZ ;  /* 0x000000d31c057810 */ /* 0x000fe20007ffe0ff */
[--C-:B------:R-:W-:Y:S01]  /*f760*/  @!P0 IMAD.IADD R4, R4, 0x1, -R7.reuse ;  /* 0x0000000104048824 */ /* 0x100fe200078e0a07 */
[----:B------:R-:W-:Y:S01]  /*f770*/  IADD3 R11, R28, 0xd2, RZ ;  /* 0x000000d21c0b7810 */ /* 0x000fe20007ffe0ff */
[----:B------:R-:W-:Y:S01]  /*f780*/  @!P6 IMAD.IADD R16, R16, 0x1, -R7 ;  /* 0x000000011010e824 */ /* 0x000fe200078e0a07 */
[----:B------:R-:W-:Y:S01]  /*f790*/  ISETP.GE.AND P6, PT, R0, RZ, PT ;  /* 0x000000ff0000720c */ /* 0x000fe20003fc6270 */
[----:B------:R-:W-:Y:S01]  /*f7a0*/  @!P1 IMAD.MOV R12, RZ, RZ, -R12 ;  /* 0x000000ffff0c9224 */ /* 0x000fe200078e0a0c */
[----:B------:R-:W-:Y:S01]  /*f7b0*/  ISETP.GT.U32.AND P1, PT, R7, R4, PT ;  /* 0x000000040700720c */ /* 0x000fe20003f24070 */
[----:B------:R-:W-:Y:S01]  /*f7c0*/  IMAD.HI.U32 R0, R27, R2, RZ ;  /* 0x000000021b007227 */ /* 0x000fe200078e00ff */
[----:B------:R-:W-:-:S02]  /*f7d0*/  IABS R10, R5 ;  /* 0x00000005000a7213 */ /* 0x000fc40000000000 */
[----:B------:R-:W-:Y:S01]  /*f7e0*/  ISETP.GE.AND P0, PT, R6, RZ, PT ;  /* 0x000000ff0600720c */ /* 0x000fe20003f06270 */
[--C-:B------:R-:W-:Y:S01]  /*f7f0*/  @!P4 IMAD.IADD R3, R3, 0x1, -R7.reuse ;  /* 0x000000010303c824 */ /* 0x100fe200078e0a07 */
[----:B------:R-:W-:Y:S01]  /*f800*/  ISETP.GT.U32.AND P4, PT, R7, R8, PT ;  /* 0x000000080700720c */ /* 0x000fe20003f84070 */
[----:B------:R-:W-:Y:S01]  /*f810*/  IMAD.MOV R0, RZ, RZ, -R0 ;  /* 0x000000ffff007224 */ /* 0x000fe200078e0a00 */
[----:B------:R1:W-:Y:S01]  /*f820*/  STL [R1+0x358], R12 ;  /* 0x0003580c01007387 */ /* 0x0003e20000100800 */
[----:B------:R-:W-:Y:S01]  /*f830*/  IMAD.HI.U32 R6, R27, R10, RZ ;  /* 0x0000000a1b067227 */ /* 0x000fe200078e00ff */
[----:B0-----:R-:W-:Y:S02]  /*f840*/  IABS R14, R11 ;  /* 0x0000000b000e7213 */ /* 0x001fe40000000000 */
[C---:B------:R-:W-:Y:S01]  /*f850*/  IADD3 R9, R28.reuse, 0xcf, RZ ;  /* 0x000000cf1c097810 */ /* 0x040fe20007ffe0ff */
[----:B------:R-:W-:Y:S01]  /*f860*/  IMAD R2, R7, R0, R2 ;  /* 0x0000000007027224 */ /* 0x000fe200078e0202 */
[----:B------:R-:W-:Y:S01]  /*f870*/  IADD3 R0, R28, 0xd0, RZ ;  /* 0x000000d01c007810 */ /* 0x000fe20007ffe0ff */
[----:B------:R-:W-:-:S02]  /*f880*/  @!P1 IMAD.IADD R4, R4, 0x1, -R7 ;  /* 0x0000000104049824 */ /* 0x000fc400078e0a07 */
[----:B------:R-:W-:Y:S01]  /*f890*/  @!P3 IMAD.MOV R16, RZ, RZ, -R16 ;  /* 0x000000ffff10b224 */ /* 0x000fe200078e0a10 */
[----:B------:R-:W-:Y:S01]  /*f8a0*/  ISETP.GT.U32.AND P1, PT, R7, R2, PT ;  /* 0x000000020700720c */ /* 0x000fe20003f24070 */
[----:B------:R-:W-:Y:S01]  /*f8b0*/  @!P4 IMAD.IADD R8, R8, 0x1, -R7 ;  /* 0x000000010808c824 */ /* 0x000fe200078e0a07 */
[----:B-1----:R-:W-:Y:S01]  /*f8c0*/  IADD3 R12, R28, 0xd1, RZ ;  /* 0x000000d11c0c7810 */ /* 0x002fe20007ffe0ff */
[----:B------:R-:W-:Y:S01]  /*f8d0*/  IMAD.MOV R6, RZ, RZ, -R6 ;  /* 0x000000ffff067224 */ /* 0x000fe200078e0a06 */
[----:B------:R0:W-:Y:S01]  /*f8e0*/  STL [R1+0x34c], R16 ;  /* 0x00034c1001007387 */ /* 0x0001e20000100800 */
[----:B------:R-:W-:Y:S01]  /*f8f0*/  IMAD.HI.U32 R17, R27, R14, RZ ;  /* 0x0000000e1b117227 */ /* 0x000fe200078e00ff */
[C---:B------:R-:W-:Y:S02]  /*f900*/  ISETP.GT.U32.AND P3, PT, R7.reuse, R8, PT ;  /* 0x000000080700720c */ /* 0x040fe40003f64070 */
[----:B------:R-:W-:Y:S01]  /*f910*/  IABS R13, R12 ;  /* 0x0000000c000d7213 */ /* 0x000fe20000000000 */
[----:B------:R-:W-:Y:S01]  /*f920*/  IMAD R10, R7, R6, R10 ;  /* 0x00000006070a7224 */ /* 0x000fe200078e020a */
[----:B------:R-:W-:Y:S01]  /*f930*/  IABS R6, R0 ;  /* 0x0000000000067213 */ /* 0x000fe20000000000 */
[----:B------:R-:W-:-:S02]  /*f940*/  IMAD.MOV R17, RZ, RZ, -R17 ;  /* 0x000000ffff117224 */ /* 0x000fc400078e0a11 */
[----:B------:R-:W-:Y:S01]  /*f950*/  IMAD.HI.U32 R15, R27, R13, RZ ;  /* 0x0000000d1b0f7227 */ /* 0x000fe200078e00ff */
[----:B------:R-:W-:-:S03]  /*f960*/  ISETP.GT.U32.AND P4, PT, R7, R10, PT ;  /* 0x0000000a0700720c */ /* 0x000fc60003f84070 */
[----:B------:R-:W-:Y:S01]  /*f970*/  @!P1 IMAD.IADD R2, R2, 0x1, -R7 ;  /* 0x0000000102029824 */ /* 0x000fe200078e0a07 */
[----:B------:R-:W-:Y:S01]  /*f980*/  ISETP.GE.AND P1, PT, R5, RZ, PT ;  /* 0x000000ff0500720c */ /* 0x000fe20003f26270 */
[----:B------:R-:W-:Y:S02]  /*f990*/  IMAD.MOV R15, RZ, RZ, -R15 ;  /* 0x000000ffff0f7224 */ /* 0x000fe400078e0a0f */
[C---:B------:R-:W-:Y:S01]  /*f9a0*/  IMAD R5, R7.reuse, R17, R14 ;  /* 0x0000001107057224 */ /* 0x040fe200078e020e */
[----:B------:R-:W-:Y:S01]  /*f9b0*/  IABS R14, R9 ;  /* 0x00000009000e7213 */ /* 0x000fe20000000000 */
[----:B------:R-:W-:Y:S02]  /*f9c0*/  @!P3 IMAD.IADD R8, R8, 0x1, -R7 ;  /* 0x000000010808b824 */ /* 0x000fe400078e0a07 */
[----:B0-----:R-:W-:Y:S01]  /*f9d0*/  IMAD.MOV.U32 R16, RZ, RZ, R6 ;  /* 0x000000ffff107224 */ /* 0x001fe200078e0006 */
[C---:B------:R-:W-:Y:S01]  /*f9e0*/  ISETP.GT.U32.AND P3, PT, R7.reuse, R5, PT ;  /* 0x000000050700720c */ /* 0x040fe20003f64070 */
[----:B------:R-:W-:-:S02]  /*f9f0*/  IMAD R6, R7, R15, R13 ;  /* 0x0000000f07067224 */ /* 0x000fc400078e020d */
[----:B------:R-:W-:Y:S02]  /*fa00*/  IMAD.MOV.U32 R18, RZ, RZ, R3 ;  /* 0x000000ffff127224 */ /* 0x000fe400078e0003 */
[----:B------:R-:W-:Y:S02]  /*fa10*/  IMAD.MOV.U32 R13, RZ, RZ, R8 ;  /* 0x000000ffff0d7224 */ /* 0x000fe400078e0008 */
[----:B------:R-:W-:-:S04]  /*fa20*/  IMAD.HI.U32 R3, R27, R16, RZ ;  /* 0x000000101b037227 */ /* 0x000fc800078e00ff */
[----:B------:R-:W-:Y:S01]  /*fa30*/  @!P5 IMAD.MOV R18, RZ, RZ, -R18 ;  /* 0x000000ffff12d224 */ /* 0x000fe200078e0a12 */
[C---:B------:R-:W-:Y:S01]  /*fa40*/  ISETP.GT.U32.AND P5, PT, R7.reuse, R2, PT ;  /* 0x000000020700720c */ /* 0x040fe20003fa4070 */
[----:B------:R-:W-:Y:S02]  /*fa50*/  IMAD.MOV.U32 R15, RZ, RZ, R4 ;  /* 0x000000ffff0f7224 */ /* 0x000fe400078e0004 */
[----:B------:R-:W-:Y:S01]  /*fa60*/  @!P6 IMAD.MOV R13, RZ, RZ, -R13 ;  /* 0x000000ffff0de224 */ /* 0x000fe200078e0a0d */
[----:B------:R-:W-:Y:S01]  /*fa70*/  ISETP.GT.U32.AND P6, PT, R7, R6, PT ;  /* 0x000000060700720c */ /* 0x000fe20003fc4070 */
[----:B------:R-:W-:Y:S01]  /*fa80*/  IMAD.HI.U32 R4, R27, R14, RZ ;  /* 0x0000000e1b047227 */ /* 0x000fe200078e00ff */
[----:B------:R-:W-:Y:S03]  /*fa90*/  STL [R1+0x340], R18 ;  /* 0x0003401201007387 */ /* 0x000fe60000100800 */
[----:B------:R-:W-:-:S02]  /*faa0*/  IMAD.MOV R3, RZ, RZ, -R3 ;  /* 0x000000ffff037224 */ /* 0x000fc400078e0a03 */
[--C-:B------:R-:W-:Y:S02]  /*fab0*/  @!P4 IMAD.IADD R10, R10, 0x1, -R7.reuse ;  /* 0x000000010a0ac824 */ /* 0x100fe400078e0a07 */
[----:B------:R-:W-:Y:S02]  /*fac0*/  IMAD.MOV R8, RZ, RZ, -R4 ;  /* 0x000000ffff087224 */ /* 0x000fe400078e0a04 */
[C---:B------:R-:W-:Y:S01]  /*fad0*/  IMAD R4, R7.reuse, R3, R16 ;  /* 0x0000000307047224 */ /* 0x040fe200078e0210 */
[----:B------:R-:W-:Y:S01]  /*fae0*/  ISETP.GT.U32.AND P4, PT, R7, R10, PT ;  /* 0x0000000a0700720c */ /* 0x000fe20003f84070 */
[----:B------:R-:W-:Y:S01]  /*faf0*/  @!P3 IMAD.IADD R5, R5, 0x1, -R7 ;  /* 0x000000010505b824 */ /* 0x000fe200078e0a07 */
[----:B------:R-:W-:Y:S01]  /*fb00*/  IADD3 R3, R28, 0xcb, RZ ;  /* 0x000000cb1c037810 */ /* 0x000fe20007ffe0ff */
[----:B------:R-:W-:Y:S01]  /*fb10*/  @!P2 IMAD.MOV R15, RZ, RZ, -R15 ;  /* 0x000000ffff0fa224 */ /* 0x000fe200078e0a0f */
[----:B------:R-:W-:Y:S01]  /*fb20*/  ISETP.GT.U32.AND P3, PT, R7, R4, PT ;  /* 0x000000040700720c */ /* 0x000fe20003f64070 */
[--C-:B------:R-:W-:Y:S01]  /*fb30*/  @!P5 IMAD.IADD R2, R2, 0x1, -R7.reuse ;  /* 0x000000010202d824 */ /* 0x100fe200078e0a07 */
[----:B------:R-:W-:Y:S01]  /*fb40*/  ISETP.GE.AND P2, PT, R11, RZ, PT ;  /* 0x000000ff0b00720c */ /* 0x000fe20003f46270 */
[----:B------:R-:W-:Y:S01]  /*fb50*/  @!P6 IMAD.IADD R6, R6, 0x1, -R7 ;  /* 0x000000010606e824 */ /* 0x000fe200078e0a07 */
[----:B------:R-:W-:Y:S01]  /*fb60*/  ISETP.GT.U32.AND P6, PT, R7, R5, PT ;  /* 0x000000050700720c */ /* 0x000fe20003fc4070 */
[----:B------:R-:W-:Y:S01]  /*fb70*/  IMAD.MOV.U32 R11, RZ, RZ, R2 ;  /* 0x000000ffff0b7224 */ /* 0x000fe200078e0002 */
[----:B------:R-:W-:Y:S01]  /*fb80*/  STL [R1+0x33c], R15 ;  /* 0x00033c0f01007387 */ /* 0x000fe20000100800 */
[----:B------:R-:W-:-:S02]  /*fb90*/  IADD3 R2, R28, 0xcc, RZ ;  /* 0x000000cc1c027810 */ /* 0x000fc40007ffe0ff */
[----:B------:R-:W-:Y:S01]  /*fba0*/  @!P4 IMAD.IADD R10, R10, 0x1, -R7 ;  /* 0x000000010a0ac824 */ /* 0x000fe200078e0a07 */
[----:B------:R0:W-:Y:S01]  /*fbb0*/  STL [R1+0x338], R13 ;  /* 0x0003380d01007387 */ /* 0x0001e20000100800 */
[----:B------:R-:W-:Y:S01]  /*fbc0*/  @!P0 IMAD.MOV R11, RZ, RZ, -R11 ;  /* 0x000000ffff0b8224 */ /* 0x000fe200078e0a0b */
[----:B------:R-:W-:Y:S01]  /*fbd0*/  ISETP.GE.AND P4, PT, R0, RZ, PT ;  /* 0x000000ff0000720c */ /* 0x000fe20003f86270 */
[C---:B------:R-:W-:Y:S01]  /*fbe0*/  IMAD R0, R7.reuse, R8, R14 ;  /* 0x0000000807007224 */ /* 0x040fe200078e020e */
[----:B------:R-:W-:Y:S01]  /*fbf0*/  ISETP.GT.U32.AND P0, PT, R7, R6, PT ;  /* 0x000000060700720c */ /* 0x000fe20003f04070 */
[--C-:B------:R-:W-:Y:S01]  /*fc00*/  @!P3 IMAD.IADD R4, R4, 0x1, -R7.reuse ;  /* 0x000000010404b824 */ /* 0x100fe200078e0a07 */
[----:B------:R-:W-:Y:S01]  /*fc10*/  ISETP.GE.AND P5, PT, R12, RZ, PT ;  /* 0x000000ff0c00720c */ /* 0x000fe20003fa6270 */
[----:B------:R-:W-:Y:S01]  /*fc20*/  @!P6 IMAD.IADD R5, R5, 0x1, -R7 ;  /* 0x000000010505e824 */ /* 0x000fe200078e0a07 */
[C---:B------:R-:W-:Y:S01]  /*fc30*/  ISETP.GT.U32.AND P6, PT, R7.reuse, R0, PT ;  /* 0x000000000700720c */ /* 0x040fe20003fc4070 */
[----:B------:R1:W-:Y:S01]  /*fc40*/  STL [R1+0x334], R11 ;  /* 0x0003340b01007387 */ /* 0x0003e20000100800 */
[----:B0-----:R-:W-:Y:S01]  /*fc50*/  IADD3 R13, R28, 0xce, RZ ;  /* 0x000000ce1c0d7810 */ /* 0x001fe20007ffe0ff */
[----:B------:R-:W-:Y:S01]  /*fc60*/  IMAD.MOV.U32 R19, RZ, RZ, R10 ;  /* 0x000000ffff137224 */ /* 0x000fe200078e000a */
[----:B------:R-:W-:Y:S01]  /*fc70*/  ISETP.GT.U32.AND P3, PT, R7, R4, PT ;  /* 0x000000040700720c */ /* 0x000fe20003f64070 */
[----:B------:R-:W-:Y:S01]  /*fc80*/  IMAD.MOV.U32 R18, RZ, RZ, R5 ;  /* 0x000000ffff127224 */ /* 0x000fe200078e0005 */
[----:B------:R-:W-:Y:S01]  /*fc90*/  IABS R14, R13 ;  /* 0x0000000d000e7213 */ /* 0x000fe20000000000 */
[----:B------:R-:W-:Y:S01]  /*fca0*/  @!P1 IMAD.MOV R19, RZ, RZ, -R19 ;  /* 0x000000ffff139224 */ /* 0x000fe200078e0a13 */
[----:B------:R-:W-:Y:S01]  /*fcb0*/  IABS R12, R2 ;  /* 0x00000002000c7213 */ /* 0x000fe20000000000 */
[--C-:B------:R-:W-:Y:S01]  /*fcc0*/  @!P0 IMAD.IADD R6, R6, 0x1, -R7.reuse ;  /* 0x0000000106068824 */ /* 0x100fe200078e0a07 */
[----:B------:R-:W-:Y:S01]  /*fcd0*/  ISETP.GE.AND P0, PT, R9, RZ, PT ;  /* 0x000000ff0900720c */ /* 0x000fe20003f06270 */
[----:B------:R-:W-:Y:S01]  /*fce0*/  IMAD.HI.U32 R16, R27, R14, RZ ;  /* 0x0000000e1b107227 */ /* 0x000fe200078e00ff */
[----:B------:R-:W-:Y:S01]  /*fcf0*/  IADD3 R8, R28, 0xcd, RZ ;  /* 0x000000cd1c087810 */ /* 0x000fe20007ffe0ff */
[----:B------:R-:W-:Y:S01]  /*fd00*/  STL [R1+0x330], R19 ;  /* 0x0003301301007387 */ /* 0x000fe20000100800 */
[----:B-1----:R-:W-:Y:S01]  /*fd10*/  IABS R11, R3 ;  /* 0x00000003000b7213 */ /* 0x002fe20000000000 */
[----:B------:R-:W-:Y:S01]  /*fd20*/  IMAD.MOV R16, RZ, RZ, -R16 ;  /* 0x000000ffff107224 */ /* 0x000fe200078e0a10 */
[----:B------:R-:W-:Y:S01]  /*fd30*/  IABS R15, R8 ;  /* 0x00000008000f7213 */ /* 0x000fe20000000000 */
[----:B------:R-:W-:-:S02]  /*fd40*/  @!P3 IMAD.IADD R4, R4, 0x1, -R7 ;  /* 0x000000010404b824 */ /* 0x000fc400078e0a07 */
[----:B------:R-:W-:Y:S02]  /*fd50*/  IMAD R9, R7, R16, R14 ;  /* 0x0000001007097224 */ /* 0x000fe400078e020e */
[----:B------:R-:W-:Y:S01]  /*fd60*/  @!P6 IMAD.IADD R0, R0, 0x1, -R7 ;  /* 0x000000010000e824 */ /* 0x000fe200078e0a07 */
[----:B------:R-:W-:Y:S01]  /*fd70*/  ISETP.GE.AND P6, PT, R13, RZ, PT ;  /* 0x000000ff0d00720c */ /* 0x000fe20003fc6270 */
[----:B------:R-:W-:Y:S01]  /*fd80*/  IMAD.HI.U32 R17, R27, R12, RZ ;  /* 0x0000000c1b117227 */ /* 0x000fe200078e00ff */
[C---:B------:R-:W-:Y:S02]  /*fd90*/  ISETP.GT.U32.AND P3, PT, R7.reuse, R9, PT ;  /* 0x000000090700720c */ /* 0x040fe40003f64070 */
[----:B------:R-:W-:Y:S01]  /*fda0*/  ISETP.GT.U32.AND P1, PT, R7, R0, PT ;  /* 0x000000000700720c */ /* 0x000fe20003f24070 */
[----:B------:R-:W-:Y:S01]  /*fdb0*/  IMAD.HI.U32 R16, R27, R11, RZ ;  /* 0x0000000b1b107227 */ /* 0x000fe200078e00ff */
[----:B------:R-:W-:-:S03]  /*fdc0*/  IADD3 R13, R28, 0xca, RZ ;  /* 0x000000ca1c0d7810 */ /* 0x000fc60007ffe0ff */
[----:B------:R-:W-:Y:S01]  /*fdd0*/  IMAD.MOV R17, RZ, RZ, -R17 ;  /* 0x000000ffff117224 */ /* 0x000fe200078e0a11 */
[----:B------:R-:W-:Y:S01]  /*fde0*/  IABS R10, R13 ;  /* 0x0000000d000a7213 */ /* 0x000fe20000000000 */
[----:B------:R-:W-:-:S04]  /*fdf0*/  IMAD.HI.U32 R14, R27, R15, RZ ;  /* 0x0000000f1b0e7227 */ /* 0x000fc800078e00ff */
[----:B------:R-:W-:Y:S02]  /*fe00*/  IMAD.MOV R16, RZ, RZ, -R16 ;  /* 0x000000ffff107224 */ /* 0x000fe400078e0a10 */
[C---:B------:R-:W-:Y:S02]  /*fe10*/  IMAD R12, R7.reuse, R17, R12 ;  /* 0x00000011070c7224 */ /* 0x040fe400078e020c */
[----:B------:R-:W-:Y:S02]  /*fe20*/  IMAD.MOV R14, RZ, RZ, -R14 ;  /* 0x000000ffff0e7224 */ /* 0x000fe400078e0a0e */
[----:B------:R-:W-:Y:S02]  /*fe30*/  IMAD R11, R7, R16, R11 ;  /* 0x00000010070b7224 */ /* 0x000fe400078e020b */
[----:B------:R-:W-:Y:S02]  /*fe40*/  @!P3 IMAD.IADD R9, R9, 0x1, -R7 ;  /* 0x000000010909b824 */ /* 0x000fe400078e0a07 */
[----:B------:R-:W-:Y:S01]  /*fe50*/  @!P5 IMAD.MOV R6, RZ, RZ, -R6 ;  /* 0x000000ffff06d224 */ /* 0x000fe200078e0a06 */
[C---:B------:R-:W-:Y:S01]  /*fe60*/  ISETP.GT.U32.AND P5, PT, R7.reuse, R12, PT ;  /* 0x0000000c0700720c */ /* 0x040fe20003fa4070 */
[C---:B------:R-:W-:Y:S01]  /*fe70*/  IMAD R14, R7.reuse, R14, R15 ;  /* 0x0000000e070e7224 */ /* 0x040fe200078e020f */
[C---:B------:R-:W-:Y:S01]  /*fe80*/  ISETP.GT.U32.AND P3, PT, R7.reuse, R9, PT ;  /* 0x000000090700720c */ /* 0x040fe20003f64070 */
[--C-:B------:R-:W-:Y:S01]  /*fe90*/  @!P1 IMAD.IADD R0, R0, 0x1, -R7.reuse ;  /* 0x0000000100009824 */ /* 0x100fe200078e0a07 */
[C---:B------:R-:W-:Y:S01]  /*fea0*/  ISETP.GT.U32.AND P1, PT, R7.reuse, R11, PT ;  /* 0x0000000b0700720c */ /* 0x040fe20003f24070 */
[----:B------:R-:W-:Y:S01]  /*feb0*/  @!P2 IMAD.MOV R18, RZ, RZ, -R18 ;  /* 0x000000ffff12a224 */ /* 0x000fe200078e0a12 */
[----:B------:R-:W-:Y:S01]  /*fec0*/  ISETP.GT.U32.AND P2, PT, R7, R14, PT ;  /* 0x0000000e0700720c */ /* 0x000fe20003f44070 */
[----:B------:R-:W-:Y:S01]  /*fed0*/  IMAD.MOV.U32 R16, RZ, RZ, R4 ;  /* 0x000000ffff107224 */ /* 0x000fe200078e0004 */
[----:B------:R-:W-:Y:S01]  /*fee0*/  IADD3 R15, R28, 0xc9, RZ ;  /* 0x000000c91c0f7810 */ /* 0x000fe20007ffe0ff */
[----:B------:R-:W-:Y:S01]  /*fef0*/  IMAD.HI.U32 R4, R27, R10, RZ ;  /* 0x0000000a1b047227 */ /* 0x000fe200078e00ff */
[----:B------:R-:W-:Y:S02]  /*ff00*/  STL [R1+0x32c], R18 ;  /* 0x00032c1201007387 */ /* 0x000fe40000100800 */
[----:B------:R-:W-:Y:S01]  /*ff10*/  IABS R5, R15 ;  /* 0x0000000f00057213 */ /* 0x000fe20000000000 */
[--C-:B------:R-:W-:Y:S01]  /*ff20*/  @!P5 IMAD.IADD R12, R12, 0x1, -R7.reuse ;  /* 0x000000010c0cd824 */ /* 0x100fe200078e0a07 */
[----:B------:R0:W-:Y:S01]  /*ff30*/  STL [R1+0x328], R6 ;  /* 0x0003280601007387 */ /* 0x0001e20000100800 */
[--C-:B------:R-:W-:Y:S01]  /*ff40*/  @!P3 IMAD.IADD R9, R9, 0x1, -R7.reuse ;  /* 0x000000010909b824 */ /* 0x100fe200078e0a07 */
[----:B------:R-:W-:Y:S01]  /*ff50*/  ISETP.GE.AND P3, PT, R2, RZ, PT ;  /* 0x000000ff0200720c */ /* 0x000fe20003f66270 */
[----:B------:R-:W-:Y:S01]  /*ff60*/  @!P1 IMAD.IADD R11, R11, 0x1, -R7 ;  /* 0x000000010b0b9824 */ /* 0x000fe200078e0a07 */
[----:B------:R-:W-:Y:S01]  /*ff70*/  ISETP.GT.U32.AND P1, PT, R7, R12, PT ;  /* 0x0000000c0700720c */ /* 0x000fe20003f24070 */
[----:B------:R-:W-:-:S02]  /*ff80*/  IMAD.MOV R4, RZ, RZ, -R4 ;  /* 0x000000ffff047224 */ /* 0x000fc400078e0a04 */
[----:B------:R-:W-:-:S04]  /*ff90*/  IMAD.HI.U32 R2, R27, R5, RZ ;  /* 0x000000051b027227 */ /* 0x000fc800078e00ff */
[----:B------:R-:W-:Y:S01]  /*ffa0*/  @!P2 IMAD.IADD R14, R14, 0x1, -R7 ;  /* 0x000000010e0ea824 */ /* 0x000fe200078e0a07 */
[----:B------:R-:W-:Y:S01]  /*ffb0*/  ISETP.GE.AND P2, PT, R3, RZ, PT ;  /* 0x000000ff0300720c */ /* 0x000fe20003f46270 */
[----:B0-----:R-:W-:Y:S02]  /*ffc0*/  IMAD.MOV.U32 R6, RZ, RZ, R0 ;  /* 0x000000ffff067224 */ /* 0x001fe400078e0000 */
[C---:B------:R-:W-:Y:S01]  /*ffd0*/  IMAD R4, R7.reuse, R4, R10 ;  /* 0x0000000407047224 */ /* 0x040fe200078e020a */
[C---:B------:R-:W-:Y:S01]  /*ffe0*/  ISETP.GT.U32.AND P5, PT, R7.reuse, R14, PT ;  /* 0x0000000e0700720c */ /* 0x040fe20003fa4070 */
[----:B------:R-:W-:Y:S02]  /*fff0*/  IMAD.MOV R2, RZ, RZ, -R2 ;  /* 0x000000ffff027224 */ /* 0x000fe400078e0a02 */
[----:B------:R-:W-:Y:S02]  /*10000*/  IMAD.MOV.U32 R3, RZ, RZ, R9 ;  /* 0x000000ffff037224 */ /* 0x000fe400078e0009 */
[----:B------:R-:W-:Y:S01]  /*10010*/  @!P4 IMAD.MOV R16, RZ, RZ, -R16 ;  /* 0x000000ffff10c224 */ /* 0x000fe200078e0a10 */
[----:B------:R-:W-:Y:S01]  /*10020*/  ISETP.GE.AND P4, PT, R8, RZ, PT ;  /* 0x000000ff0800720c */ /* 0x000fe20003f86270 */
[----:B------:R-:W-:Y:S01]  /*10030*/  @!P0 IMAD.MOV R6, RZ, RZ, -R6 ;  /* 0x000000ffff068224 */ /* 0x000fe200078e0a06 */
[C---:B------:R-:W-:Y:S01]  /*10040*/  ISETP.GT.U32.AND P0, PT, R7.reuse, R11, PT ;  /* 0x0000000b0700720c */ /* 0x040fe20003f04070 */
[C---:B------:R-:W-:Y:S01]  /*10050*/  IMAD R0, R7.reuse, R2, R5 ;  /* 0x0000000207007224 */ /* 0x040fe200078e0205 */
[----:B------:R0:W-:Y:S01]  /*10060*/  STL [R1+0x324], R16 ;  /* 0x0003241001007387 */ /* 0x0001e20000100800 */
[----:B------:R-:W-:Y:S01]  /*10070*/  @!P6 IMAD.MOV R3, RZ, RZ, -R3 ;  /* 0x000000ffff03e224 */ /* 0x000fe200078e0a03 */
[C---:B------:R-:W-:Y:S01]  /*10080*/  ISETP.GT.U32.AND P6, PT, R7.reuse, R4, PT ;  /* 0x000000040700720c */ /* 0x040fe20003fc4070 */
[--C-:B------:R-:W-:Y:S01]  /*10090*/  @!P1 IMAD.IADD R12, R12, 0x1, -R7.reuse ;  /* 0x000000010c0c9824 */ /* 0x100fe200078e0a07 */
[----:B------:R1:W-:Y:S01]  /*100a0*/  STL [R1+0x320], R6 ;  /* 0x0003200601007387 */ /* 0x0003e20000100800 */
[----:B------:R-:W-:Y:S01]  /*100b0*/  ISETP.GT.U32.AND P1, PT, R7, R0, PT ;  /* 0x000000000700720c */ /* 0x000fe20003f24070 */
[--C-:B------:R-:W-:Y:S01]  /*100c0*/  @!P5 IMAD.IADD R14, R14, 0x1, -R7.reuse ;  /* 0x000000010e0ed824 */ /* 0x100fe200078e0a07 */
[C---:B------:R-:W-:Y:S01]  /*100d0*/  IADD3 R5, R28.reuse, 0xc7, RZ ;  /* 0x000000c71c057810 */ /* 0x040fe20007ffe0ff */
[----:B------:R2:W-:Y:S01]  /*100e0*/  STL [R1+0x31c], R3 ;  /* 0x00031c0301007387 */ /* 0x0005e20000100800 */
[C---:B------:R-:W-:Y:S01]  /*100f0*/  IADD3 R8, R28.reuse, 0xc6, RZ ;  /* 0x000000c61c087810 */ /* 0x040fe20007ffe0ff */
[----:B0-----:R-:W-:Y:S01]  /*10100*/  IMAD.MOV.U32 R16, RZ, RZ, R14 ;  /* 0x000000ffff107224 */ /* 0x001fe200078e000e */
[----:B------:R-:W-:Y:S01]  /*10110*/  ISETP.GE.AND P5, PT, R13, RZ, PT ;  /* 0x000000ff0d00720c */ /* 0x000fe20003fa6270 */
[--C-:B------:R-:W-:Y:S01]  /*10120*/  @!P0 IMAD.IADD R11, R11, 0x1, -R7.reuse ;  /* 0x000000010b0b8824 */ /* 0x100fe200078e0a07 */
[----:B------:R-:W-:Y:S01]  /*10130*/  ISETP.GE.AND P0, PT, R15, RZ, PT ;  /* 0x000000ff0f00720c */ /* 0x000fe20003f06270 */
[----:B------:R-:W-:Y:S01]  /*10140*/  @!P3 IMAD.MOV R12, RZ, RZ, -R12 ;  /* 0x000000ffff0cb224 */ /* 0x000fe200078e0a0c */
[----:B-1----:R-:W-:Y:S01]  /*10150*/  IADD3 R6, R28, 0xc8, RZ ;  /* 0x000000c81c067810 */ /* 0x002fe20007ffe0ff */
[--C-:B------:R-:W-:Y:S01]  /*10160*/  @!P6 IMAD.IADD R4, R4, 0x1, -R7.reuse ;  /* 0x000000010404e824 */ /* 0x100fe200078e0a07 */
[----:B------:R-:W-:Y:S01]  /*10170*/  IADD3 R14, R28, 0xc0, RZ ;  /* 0x000000c01c0e7810 */ /* 0x000fe20007ffe0ff */
[----:B------:R-:W-:Y:S01]  /*10180*/  @!P1 IMAD.IADD R0, R0, 0x1, -R7 ;  /* 0x0000000100009824 */ /* 0x000fe200078e0a07 */
[----:B------:R-:W-:Y:S01]  /*10190*/  IABS R2, R6 ;  /* 0x0000000600027213 */ /* 0x000fe20000000000 */
[----:B------:R-:W-:Y:S01]  /*101a0*/  @!P4 IMAD.MOV R16, RZ, RZ, -R16 ;  /* 0x000000ffff10c224 */ /* 0x000fe200078e0a10 */
[----:B--2---:R-:W-:Y:S01]  /*101b0*/  IABS R3, R5 ;  /* 0x0000000500037213 */ /* 0x004fe20000000000 */
[----:B------:R-:W-:Y:S01]  /*101c0*/  @!P2 IMAD.MOV R11, RZ, RZ, -R11 ;  /* 0x000000ffff0ba224 */ /* 0x000fe200078e0a0b */
[----:B------:R-:W-:Y:S01]  /*101d0*/  ISETP.GT.U32.AND P1, PT, R7, R4, PT ;  /* 0x000000040700720c */ /* 0x000fe20003f24070 */
[----:B------:R-:W-:Y:S01]  /*101e0*/  IMAD.HI.U32 R10, R27, R2, RZ ;  /* 0x000000021b0a7227 */ /* 0x000fe200078e00ff */
[----:B------:R-:W-:Y:S01]  /*101f0*/  ISETP.GE.AND P6, PT, R6, RZ, PT ;  /* 0x000000ff0600720c */ /* 0x000fe20003fc6270 */
[----:B------:R-:W-:Y:S01]  /*10200*/  STL [R1+0x318], R16 ;  /* 0x0003181001007387 */ /* 0x000fe20000100800 */
[----:B------:R-:W-:Y:S01]  /*10210*/  IABS R6, R8 ;  /* 0x0000000800067213 */ /* 0x000fe20000000000 */
[----:B------:R-:W-:Y:S01]  /*10220*/  IMAD.MOV R10, RZ, RZ, -R10 ;  /* 0x000000ffff0a7224 */ /* 0x000fe200078e0a0a */
[----:B------:R-:W-:Y:S01]  /*10230*/  ISETP.GT.U32.AND P4, PT, R7, R0, PT ;  /* 0x000000000700720c */ /* 0x000fe20003f84070 */
[----:B------:R-:W-:Y:S01]  /*10240*/  IMAD.HI.U32 R9, R27, R3, RZ ;  /* 0x000000031b097227 */ /* 0x000fe200078e00ff */
[----:B------:R-:W-:Y:S01]  /*10250*/  ISETP.GE.AND P2, PT, R5, RZ, PT ;  /* 0x000000ff0500720c */ /* 0x000fe20003f46270 */
[----:B------:R0:W-:Y:S02]  /*10260*/  STL [R1+0x2fc], R12 ;  /* 0x0002fc0c01007387 */ /* 0x0001e40000100800 */
[----:B------:R-:W-:-:S02]  /*10270*/  IMAD R2, R7, R10, R2 ;  /* 0x0000000a07027224 */ /* 0x000fc400078e0202 */
[----:B------:R-:W-:Y:S01]  /*10280*/  IMAD.MOV R9, RZ, RZ, -R9 ;  /* 0x000000ffff097224 */ /* 0x000fe200078e0a09 */
[----:B------:R1:W-:Y:S01]  /*10290*/  STL [R1+0x300], R11 ;  /* 0x0003000b01007387 */ /* 0x0003e20000100800 */
[----:B------:R-:W-:Y:S01]  /*102a0*/  @!P1 IMAD.IADD R4, R4, 0x1, -R7 ;  /* 0x0000000104049824 */ /* 0x000fe200078e0a07 */
[C---:B------:R-:W-:Y:S01]  /*102b0*/  ISETP.GT.U32.AND P3, PT, R7.reuse, R2, PT ;  /* 0x000000020700720c */ /* 0x040fe20003f64070 */
[----:B------:R-:W-:Y:S02]  /*102c0*/  IMAD R3, R7, R9, R3 ;  /* 0x0000000907037224 */ /* 0x000fe400078e0203 */
[----:B------:R-:W-:-:S03]  /*102d0*/  IMAD.HI.U32 R9, R27, R6, RZ ;  /* 0x000000061b097227 */ /* 0x000fc600078e00ff */
[C---:B------:R-:W-:Y:S01]  /*102e0*/  ISETP.GT.U32.AND P1, PT, R7.reuse, R3, PT ;  /* 0x000000030700720c */ /* 0x040fe20003f24070 */
[----:B------:R-:W-:Y:S01]  /*102f0*/  IMAD.MOV R5, RZ, RZ, -R9 ;  /* 0x000000ffff057224 */ /* 0x000fe200078e0a09 */
[----:B------:R-:W-:Y:S01]  /*10300*/  IADD3 R9, R28, 0xc5, RZ ;  /* 0x000000c51c097810 */ /* 0x000fe20007ffe0ff */
[----:B0-----:R-:W-:Y:S02]  /*10310*/  IMAD.MOV.U32 R12, RZ, RZ, R4 ;  /* 0x000000ffff0c7224 */ /* 0x001fe400078e0004 */
[C---:B------:R-:W-:Y:S01]  /*10320*/  IMAD R5, R7.reuse, R5, R6 ;  /* 0x0000000507057224 */ /* 0x040fe200078e0206 */
[----:B------:R-:W-:Y:S01]  /*10330*/  IABS R17, R9 ;  /* 0x0000000900117213 */ /* 0x000fe20000000000 */
[--C-:B------:R-:W-:Y:S01]  /*10340*/  @!P3 IMAD.IADD R2, R2, 0x1, -R7.reuse ;  /* 0x000000010202b824 */ /* 0x100fe200078e0a07 */
[----:B------:R-:W-:Y:S01]  /*10350*/  IADD3 R6, R28, 0xc3, RZ ;  /* 0x000000c31c067810 */ /* 0x000fe20007ffe0ff */
[----:B------:R-:W-:Y:S01]  /*10360*/  @!P5 IMAD.MOV R12, RZ, RZ, -R12 ;  /* 0x000000ffff0cd224 */ /* 0x000fe200078e0a0c */
[C---:B------:R-:W-:Y:S01]  /*10370*/  ISETP.GT.U32.AND P5, PT, R7.reuse, R5, PT ;  /* 0x000000050700720c */ /* 0x040fe20003fa4070 */
[--C-:B------:R-:W-:Y:S01]  /*10380*/  @!P4 IMAD.IADD R0, R0, 0x1, -R7.reuse ;  /* 0x000000010000c824 */ /* 0x100fe200078e0a07 */
[----:B------:R-:W-:Y:S01]  /*10390*/  ISETP.GT.U32.AND P3, PT, R7, R2, PT ;  /* 0x000000020700720c */ /* 0x000fe20003f64070 */
[----:B------:R-:W-:Y:S01]  /*103a0*/  @!P1 IMAD.IADD R3, R3, 0x1, -R7 ;  /* 0x0000000103039824 */ /* 0x000fe200078e0a07 */
[----:B------:R-:W-:Y:S01]  /*103b0*/  ISETP.GE.AND P4, PT, R8, RZ, PT ;  /* 0x000000ff0800720c */ /* 0x000fe20003f86270 */
[----:B-1----:R-:W-:Y:S01]  /*103c0*/  IMAD.MOV.U32 R11, RZ, RZ, R0 ;  /* 0x000000ffff0b7224 */ /* 0x002fe200078e0000 */
[----:B------:R-:W-:Y:S01]  /*103d0*/  IADD3 R8, R28, 0xc4, RZ ;  /* 0x000000c41c087810 */ /* 0x000fe20007ffe0ff */
[----:B------:R-:W-:Y:S01]  /*103e0*/  STL [R1+0x304], R12 ;  /* 0x0003040c01007387 */ /* 0x000fe20000100800 */
[----:B------:R-:W-:Y:S01]  /*103f0*/  IABS R10, R6 ;  /* 0x00000006000a7213 */ /* 0x000fe20000000000 */
[----:B------:R-:W-:Y:S01]  /*10400*/  @!P0 IMAD.MOV R11, RZ, RZ, -R11 ;  /* 0x000000ffff0b8224 */ /* 0x000fe200078e0a0b */
[----:B------:R-:W-:Y:S01]  /*10410*/  ISETP.GE.AND P0, PT, R9, RZ, PT ;  /* 0x000000ff0900720c */ /* 0x000fe20003f06270 */
[----:B------:R-:W-:Y:S01]  /*10420*/  IMAD.HI.U32 R9, R27, R17, RZ ;  /* 0x000000111b097227 */ /* 0x000fe200078e00ff */
[----:B------:R-:W-:-:S02]  /*10430*/  IABS R18, R8 ;  /* 0x0000000800127213 */ /* 0x000fc40000000000 */
[----:B------:R0:W-:Y:S01]  /*10440*/  STL [R1+0x30c], R11 ;  /* 0x00030c0b01007387 */ /* 0x0001e20000100800 */
[--C-:B------:R-:W-:Y:S01]  /*10450*/  @!P5 IMAD.IADD R5, R5, 0x1, -R7.reuse ;  /* 0x000000010505d824 */ /* 0x100fe200078e0a07 */
[C---:B------:R-:W-:Y:S01]  /*10460*/  ISETP.GT.U32.AND P1, PT, R7.reuse, R3, PT ;  /* 0x000000030700720c */ /* 0x040fe20003f24070 */
[----:B------:R-:W-:Y:S01]  /*10470*/  @!P3 IMAD.IADD R2, R2, 0x1, -R7 ;  /* 0x000000010202b824 */ /* 0x000fe200078e0a07 */
[----:B------:R-:W-:Y:S01]  /*10480*/  ISETP.GE.AND P3, PT, R8, RZ, PT ;  /* 0x000000ff0800720c */ /* 0x000fe20003f66270 */
[----:B------:R-:W-:Y:S01]  /*10490*/  IMAD.MOV R9, RZ, RZ, -R9 ;  /* 0x000000ffff097224 */ /* 0x000fe200078e0a09 */
[----:B------:R-:W-:Y:S01]  /*104a0*/  ISETP.GT.U32.AND P5, PT, R7, R5, PT ;  /* 0x000000050700720c */ /* 0x000fe20003fa4070 */
[----:B------:R-:W-:Y:S02]  /*104b0*/  IMAD.MOV.U32 R4, RZ, RZ, R10 ;  /* 0x000000ffff047224 */ /* 0x000fe400078e000a */
[----:B------:R-:W-:-:S04]  /*104c0*/  IMAD.HI.U32 R10, R27, R18, RZ ;  /* 0x000000121b0a7227 */ /* 0x000fc800078e00ff */
[C---:B------:R-:W-:Y:S01]  /*104d0*/  IMAD R17, R7.reuse, R9, R17 ;  /* 0x0000000907117224 */ /* 0x040fe200078e0211 */
[----:B------:R-:W-:Y:S01]  /*104e0*/  IABS R9, R14 ;  /* 0x0000000e00097213 */ /* 0x000fe20000000000 */
[----:B0-----:R-:W-:Y:S01]  /*104f0*/  IMAD.MOV.U32 R11, RZ, RZ, R2 ;  /* 0x000000ffff0b7224 */ /* 0x001fe200078e0002 */
[C---:B------:R-:W-:Y:S01]  /*10500*/  IADD3 R2, R28.reuse, 0xc1, RZ ;  /* 0x000000c11c027810 */ /* 0x040fe20007ffe0ff */
[----:B------:R-:W-:Y:S02]  /*10510*/  IMAD.MOV R8, RZ, RZ, -R10 ;  /* 0x000000ffff087224 */ /* 0x000fe400078e0a0a */
[----:B------:R-:W-:Y:S01]  /*10520*/  @!P6 IMAD.MOV R11, RZ, RZ, -R11 ;  /* 0x000000ffff0be224 */ /* 0x000fe200078e0a0b */
[C---:B------:R-:W-:Y:S01]  /*10530*/  ISETP.GT.U32.AND P6, PT, R7.reuse, R17, PT ;  /* 0x000000110700720c */ /* 0x040fe20003fc4070 */
[----:B------:R-:W-:Y:S01]  /*10540*/  IMAD R18, R7, R8, R18 ;  /* 0x0000000807127224 */ /* 0x000fe200078e0212 */
[----:B------:R-:W-:Y:S01]  /*10550*/  IADD3 R8, R28, 0xc2, RZ ;  /* 0x000000c21c087810 */ /* 0x000fe20007ffe0ff */
[--C-:B------:R-:W-:Y:S01]  /*10560*/  @!P5 IMAD.IADD R5, R5, 0x1, -R7.reuse ;  /* 0x000000010505d824 */ /* 0x100fe200078e0a07 */
[----:B------:R0:W-:Y:S01]  /*10570*/  STL [R1+0x310], R11 ;  /* 0x0003100b01007387 */ /* 0x0001e20000100800 */
[----:B------:R-:W-:Y:S01]  /*10580*/  @!P1 IMAD.IADD R3, R3, 0x1, -R7 ;  /* 0x0000000103039824 */ /* 0x000fe200078e0a07 */
[----:B------:R-:W-:Y:S01]  /*10590*/  ISETP.GT.U32.AND P5, PT, R7, R18, PT ;  /* 0x000000120700720c */ /* 0x000fe20003fa4070 */
[----:B------:R-:W-:Y:S01]  /*105a0*/  IMAD.HI.U32 R0, R27, R4, RZ ;  /* 0x000000041b007227 */ /* 0x000fe200078e00ff */
[----:B------:R-:W-:-:S03]  /*105b0*/  ISETP.GE.AND P1, PT, R6, RZ, PT ;  /* 0x000000ff0600720c */ /* 0x000fc60003f26270 */
[----:B------:R-:W-:Y:S01]  /*105c0*/  IMAD.MOV.U32 R12, RZ, RZ, R3 ;  /* 0x000000ffff0c7224 */ /* 0x000fe200078e0003 */
[----:B------:R-:W-:Y:S01]  /*105d0*/  IABS R3, R2 ;  /* 0x0000000200037213 */ /* 0x000fe20000000000 */
[--C-:B------:R-:W-:Y:S01]  /*105e0*/  @!P6 IMAD.IADD R17, R17, 0x1, -R7.reuse ;  /* 0x000000011111e824 */ /* 0x100fe200078e0a07 */
[----:B0-----:R-:W-:Y:S01]  /*105f0*/  IADD3 R11, R28, 0xbf, RZ ;  /* 0x000000bf1c0b7810 */ /* 0x001fe20007ffe0ff */
[----:B------:R-:W-:Y:S01]  /*10600*/  @!P2 IMAD.MOV R12, RZ, RZ, -R12 ;  /* 0x000000ffff0ca224 */ /* 0x000fe200078e0a0c */
[----:B------:R-:W-:Y:S01]  /*10610*/  ISETP.GE.AND P2, PT, R8, RZ, PT ;  /* 0x000000ff0800720c */ /* 0x000fe20003f46270 */
[----:B------:R-:W-:Y:S01]  /*10620*/  IMAD.MOV R0, RZ, RZ, -R0 ;  /* 0x000000ffff007224 */ /* 0x000fe200078e0a00 */
[C---:B------:R-:W-:Y:S01]  /*10630*/  ISETP.GT.U32.AND P6, PT, R7.reuse, R17, PT ;  /* 0x000000110700720c */ /* 0x040fe20003fc4070 */
[----:B------:R-:W-:Y:S01]  /*10640*/  @!P5 IMAD.IADD R18, R18, 0x1, -R7 ;  /* 0x000000011212d824 */ /* 0x000fe200078e0a07 */
[----:B------:R-:W-:Y:S01]  /*10650*/  IABS R8, R8 ;  /* 0x0000000800087213 */ /* 0x000fe20000000000 */
[C---:B------:R-:W-:Y:S01]  /*10660*/  IMAD R0, R7.reuse, R0, R4 ;  /* 0x0000000007007224 */ /* 0x040fe200078e0204 */
[----:B------:R-:W-:Y:S01]  /*10670*/  IABS R13, R11 ;  /* 0x0000000b000d7213 */ /* 0x000fe20000000000 */
[----:B------:R-:W-:Y:S01]  /*10680*/  IMAD.MOV.U32 R15, RZ, RZ, R5 ;  /* 0x000000ffff0f7224 */ /* 0x000fe200078e0005 */
[----:B------:R-:W-:Y:S01]  /*10690*/  ISETP.GT.U32.AND P5, PT, R7, R18, PT ;  /* 0x000000120700720c */ /* 0x000fe20003fa4070 */
[----:B------:R-:W-:Y:S01]  /*106a0*/  IMAD.HI.U32 R10, R27, R8, RZ ;  /* 0x000000081b0a7227 */ /* 0x000fe200078e00ff */
[----:B------:R-:W-:Y:S03]  /*106b0*/  STL [R1+0x314], R12 ;  /* 0x0003140c01007387 */ /* 0x000fe60000100800 */
        /* <DEDUP_REMOVED lines=17> */
[----:B------:R-:W-:-:S02]  /*107d0*/  IABS R10, R6 ;  /* 0x00000006000a7213 */ /* 0x000fc40000000000 */
[----:B0-----:R-:W-:Y:S01]  /*107e0*/  IABS R15, R8 ;  /* 0x00000008000f7213 */ /* 0x001fe20000000000 */
[----:B------:R-:W-:Y:S02]  /*107f0*/  IMAD.MOV.U32 R20, RZ, RZ, R17 ;  /* 0x000000ffff147224 */ /* 0x000fe400078e0011 */
[----:B------:R-:W-:-:S04]  /*10800*/  IMAD.HI.U32 R12, R27, R9, RZ ;  /* 0x000000091b0c7227 */ /* 0x000fc800078e00ff */
[--C-:B------:R-:W-:Y:S01]  /*10810*/  @!P5 IMAD.IADD R2, R2, 0x1, -R7.reuse ;  /* 0x000000010202d824 */ /* 0x100fe200078e0a07 */
[----:B------:R-:W-:Y:S01]  /*10820*/  ISETP.GT.U32.AND P5, PT, R7, R0, PT ;  /* 0x000000000700720c */ /* 0x000fe20003fa4070 */
[----:B------:R-:W-:Y:S02]  /*10830*/  @!P4 IMAD.IADD R3, R3, 0x1, -R7 ;  /* 0x000000010303c824 */ /* 0x000fe400078e0a07 */
[----:B------:R-:W-:Y:S02]  /*10840*/  IMAD.MOV R4, RZ, RZ, -R4 ;  /* 0x000000ffff047224 */ /* 0x000fe400078e0a04 */
[----:B------:R-:W-:Y:S01]  /*10850*/  @!P0 IMAD.MOV R20, RZ, RZ, -R20 ;  /* 0x000000ffff148224 */ /* 0x000fe200078e0a14 */
[C---:B------:R-:W-:Y:S01]  /*10860*/  ISETP.GT.U32.AND P0, PT, R7.reuse, R2, PT ;  /* 0x000000020700720c */ /* 0x040fe20003f04070 */
[----:B------:R-:W-:Y:S01]  /*10870*/  IMAD.MOV R5, RZ, RZ, -R12 ;  /* 0x000000ffff057224 */ /* 0x000fe200078e0a0c */
[C---:B------:R-:W-:Y:S01]  /*10880*/  ISETP.GT.U32.AND P4, PT, R7.reuse, R3, PT ;  /* 0x000000030700720c */ /* 0x040fe20003f84070 */
[----:B------:R-:W-:Y:S01]  /*10890*/  IMAD R13, R7, R4, R13 ;  /* 0x00000004070d7224 */ /* 0x000fe200078e020d */
[----:B------:R-:W-:Y:S01]  /*108a0*/  IADD3 R4, R28, 0xbc, RZ ;  /* 0x000000bc1c047810 */ /* 0x000fe20007ffe0ff */
[C---:B------:R-:W-:Y:S01]  /*108b0*/  IMAD.HI.U32 R19, R27.reuse, R10, RZ ;  /* 0x0000000a1b137227 */ /* 0x040fe200078e00ff */
[----:B------:R-:W-:Y:S02]  /*108c0*/  STL [R1+0x2f8], R20 ;  /* 0x0002f81401007387 */ /* 0x000fe40000100800 */
[----:B------:R-:W-:Y:S01]  /*108d0*/  IABS R16, R4 ;  /* 0x0000000400107213 */ /* 0x000fe20000000000 */
        /* <DEDUP_REMOVED lines=8> */
[----:B------:R-:W-:Y:S01]  /*10960*/  @!P3 IMAD.MOV R18, RZ, RZ, -R18 ;  /* 0x000000ffff12b224 */ /* 0x000fe200078e0a12 */
[C---:B------:R-:W-:Y:S01]  /*10970*/  ISETP.GT.U32.AND P3, PT, R7.reuse, R9, PT ;  /* 0x000000090700720c */ /* 0x040fe20003f64070 */
[----:B------:R-:W-:-:S02]  /*10980*/  IMAD R10, R7, R19, R10 ;  /* 0x00000013070a7224 */ /* 0x000fc400078e020a */
[C---:B------:R-:W-:Y:S01]  /*10990*/  IMAD R15, R7.reuse, R17, R15 ;  /* 0x00000011070f7224 */ /* 0x040fe200078e020f */
[----:B------:R0:W-:Y:S01]  /*109a0*/  STL [R1+0x2f4], R18 ;  /* 0x0002f41201007387 */ /* 0x0001e20000100800 */
[--C-:B------:R-:W-:Y:S01]  /*109b0*/  @!P0 IMAD.IADD R2, R2, 0x1, -R7.reuse ;  /* 0x0000000102028824 */ /* 0x100fe200078e0a07 */
[----:B------:R-:W-:Y:S01]  /*109c0*/  ISETP.GT.U32.AND P0, PT, R7, R10, PT ;  /* 0x0000000a0700720c */ /* 0x000fe20003f04070 */
[--C-:B------:R-:W-:Y:S01]  /*109d0*/  @!P4 IMAD.IADD R3, R3, 0x1, -R7.reuse ;  /* 0x000000010303c824 */ /* 0x100fe200078e0a07 */
[----:B------:R-:W-:Y:S01]  /*109e0*/  ISETP.GT.U32.AND P4, PT, R7, R15, PT ;  /* 0x0000000f0700720c */ /* 0x000fe20003f84070 */
[----:B------:R-:W-:Y:S02]  /*109f0*/  IMAD.MOV.U32 R21, RZ, RZ, R0 ;  /* 0x000000ffff157224 */ /* 0x000fe400078e0000 */
[--C-:B------:R-:W-:Y:S01]  /*10a00*/  @!P5 IMAD.IADD R13, R13, 0x1, -R7.reuse ;  /* 0x000000010d0dd824 */ /* 0x100fe200078e0a07 */
[----:B------:R-:W-:Y:S01]  /*10a10*/  ISETP.GE.AND P5, PT, R11, RZ, PT ;  /* 0x000000ff0b00720c */ /* 0x000fe20003fa6270 */
[----:B------:R-:W-:Y:S01]  /*10a20*/  @!P3 IMAD.IADD R9, R9, 0x1, -R7 ;  /* 0x000000010909b824 */ /* 0x000fe200078e0a07 */
[----:B------:R-:W-:Y:S01]  /*10a30*/  ISETP.GE.AND P3, PT, R14, RZ, PT ;  /* 0x000000ff0e00720c */ /* 0x000fe20003f66270 */
[----:B0-----:R-:W-:Y:S01]  /*10a40*/  IMAD.HI.U32 R18, R27, R16, RZ ;  /* 0x000000101b127227 */ /* 0x001fe200078e00ff */
[----:B------:R-:W-:-:S02]  /*10a50*/  IADD3 R14, R28, 0xba, RZ ;  /* 0x000000ba1c0e7810 */ /* 0x000fc40007ffe0ff */
[----:B------:R-:W-:Y:S01]  /*10a60*/  IADD3 R11, R28, 0xb9, RZ ;  /* 0x000000b91c0b7810 */ /* 0x000fe20007ffe0ff */
[----:B------:R-:W-:Y:S01]  /*10a70*/  @!P1 IMAD.MOV R21, RZ, RZ, -R21 ;  /* 0x000000ffff159224 */ /* 0x000fe200078e0a15 */
[----:B------:R-:W-:Y:S01]  /*10a80*/  ISETP.GT.U32.AND P1, PT, R7, R13, PT ;  /* 0x0000000d0700720c */ /* 0x000fe20003f24070 */
[----:B------:R-:W-:Y:S01]  /*10a90*/  IMAD.HI.U32 R19, R27, R12, RZ ;  /* 0x0000000c1b137227 */ /* 0x000fe200078e00ff */
[----:B------:R-:W-:Y:S02]  /*10aa0*/  IABS R0, R14 ;  /* 0x0000000e00007213 */ /* 0x000fe40000000000 */
[----:B------:R-:W-:Y:S01]  /*10ab0*/  STL [R1+0x2f0], R21 ;  /* 0x0002f01501007387 */ /* 0x000fe20000100800 */
[----:B------:R-:W-:Y:S02]  /*10ac0*/  IMAD.MOV R18, RZ, RZ, -R18 ;  /* 0x000000ffff127224 */ /* 0x000fe400078e0a12 */
[--C-:B------:R-:W-:Y:S01]  /*10ad0*/  @!P0 IMAD.IADD R10, R10, 0x1, -R7.reuse ;  /* 0x000000010a0a8824 */ /* 0x100fe200078e0a07 */
[----:B------:R-:W-:Y:S01]  /*10ae0*/  ISETP.GT.U32.AND P0, PT, R7, R9, PT ;  /* 0x000000090700720c */ /* 0x000fe20003f04070 */
[----:B------:R-:W-:-:S02]  /*10af0*/  @!P4 IMAD.IADD R15, R15, 0x1, -R7 ;  /* 0x000000010f0fc824 */ /* 0x000fc400078e0a07 */
[----:B------:R-:W-:Y:S02]  /*10b00*/  IMAD.MOV R19, RZ, RZ, -R19 ;  /* 0x000000ffff137224 */ /* 0x000fe400078e0a13 */
[C---:B------:R-:W-:Y:S01]  /*10b10*/  IMAD R16, R7.reuse, R18, R16 ;  /* 0x0000001207107224 */ /* 0x040fe200078e0210 */
[C---:B------:R-:W-:Y:S01]  /*10b20*/  ISETP.GT.U32.AND P4, PT, R7.reuse, R15, PT ;  /* 0x0000000f0700720c */ /* 0x040fe20003f84070 */
[----:B------:R-:W-:Y:S01]  /*10b30*/  IMAD.MOV.U32 R20, RZ, RZ, R2 ;  /* 0x000000ffff147224 */ /* 0x000fe200078e0002 */
[----:B------:R-:W-:Y:S01]  /*10b40*/  IABS R2, R11 ;  /* 0x0000000b00027213 */ /* 0x000fe20000000000 */
[C---:B------:R-:W-:Y:S02]  /*10b50*/  IMAD R12, R7.reuse, R19, R12 ;  /* 0x00000013070c7224 */ /* 0x040fe400078e020c */
[----:B------:R-:W-:Y:S01]  /*10b60*/  @!P2 IMAD.MOV R20, RZ, RZ, -R20 ;  /* 0x000000ffff14a224 */ /* 0x000fe200078e0a14 */
[C---:B------:R-:W-:Y:S01]  /*10b70*/  ISETP.GT.U32.AND P2, PT, R7.reuse, R10, PT ;  /* 0x0000000a0700720c */ /* 0x040fe20003f44070 */
[----:B------:R-:W-:Y:S01]  /*10b80*/  @!P6 IMAD.MOV R3, RZ, RZ, -R3 ;  /* 0x000000ffff03e224 */ /* 0x000fe200078e0a03 */
[----:B------:R-:W-:Y:S01]  /*10b90*/  ISETP.GT.U32.AND P6, PT, R7, R16, PT ;  /* 0x000000100700720c */ /* 0x000fe20003fc4070 */
[--C-:B------:R-:W-:Y:S01]  /*10ba0*/  @!P1 IMAD.IADD R13, R13, 0x1, -R7.reuse ;  /* 0x000000010d0d9824 */ /* 0x100fe200078e0a07 */
[----:B------:R-:W-:Y:S01]  /*10bb0*/  ISETP.GT.U32.AND P1, PT, R7, R12, PT ;  /* 0x0000000c0700720c */ /* 0x000fe20003f24070 */
[--C-:B------:R-:W-:Y:S01]  /*10bc0*/  @!P0 IMAD.IADD R9, R9, 0x1, -R7.reuse ;  /* 0x0000000109098824 */ /* 0x100fe200078e0a07 */
[----:B------:R-:W-:Y:S01]  /*10bd0*/  ISETP.GE.AND P0, PT, R6, RZ, PT ;  /* 0x000000ff0600720c */ /* 0x000fe20003f06270 */
[----:B------:R-:W-:Y:S01]  /*10be0*/  IMAD.HI.U32 R6, R27, R0, RZ ;  /* 0x000000001b067227 */ /* 0x000fe200078e00ff */
[----:B------:R-:W-:Y:S03]  /*10bf0*/  STL [R1+0x2ec], R20 ;  /* 0x0002ec1401007387 */ /* 0x000fe60000100800 */
[--C-:B------:R-:W-:Y:S01]  /*10c00*/  @!P4 IMAD.IADD R15, R15, 0x1, -R7.reuse ;  /* 0x000000010f0fc824 */ /* 0x100fe200078e0a07 */
[----:B------:R-:W-:Y:S01]  /*10c10*/  ISETP.GE.AND P4, PT, R4, RZ, PT ;  /* 0x000000ff0400720c */ /* 0x000fe20003f86270 */
[--C-:B------:R-:W-:Y:S01]  /*10c20*/  @!P2 IMAD.IADD R10, R10, 0x1, -R7.reuse ;  /* 0x000000010a0aa824 */ /* 0x100fe200078e0a07 */
[----:B------:R-:W-:Y:S01]  /*10c30*/  ISETP.GE.AND P2, PT, R8, RZ, PT ;  /* 0x000000ff0800720c */ /* 0x000fe20003f46270 */
[--C-:B------:R-:W-:Y:S01]  /*10c40*/  @!P6 IMAD.IADD R16, R16, 0x1, -R7.reuse ;  /* 0x000000011010e824 */ /* 0x100fe200078e0a07 */
[----:B------:R0:W-:Y:S01]  /*10c50*/  STL [R1+0x2e8], R3 ;  /* 0x0002e80301007387 */ /* 0x0001e20000100800 */
[----:B------:R-:W-:Y:S01]  /*10c60*/  IMAD.MOV R4, RZ, RZ, -R6 ;  /* 0x000000ffff047224 */ /* 0x000fe200078e0a06 */
[----:B------:R-:W-:Y:S01]  /*10c70*/  ISETP.GE.AND P6, PT, R5, RZ, PT ;  /* 0x000000ff0500720c */ /* 0x000fe20003fc6270 */
[----:B------:R-:W-:Y:S01]  /*10c80*/  @!P1 IMAD.IADD R12, R12, 0x1, -R7 ;  /* 0x000000010c0c9824 */ /* 0x000fe200078e0a07 */
[C---:B------:R-:W-:Y:S01]  /*10c90*/  ISETP.GT.U32.AND P1, PT, R7.reuse, R16, PT ;  /* 0x000000100700720c */ /* 0x040fe20003f24070 */
[C---:B------:R-:W-:Y:S01]  /*10ca0*/  IMAD R4, R7.reuse, R4, R0 ;  /* 0x0000000407047224 */ /* 0x040fe200078e0200 */
[C---:B------:R-:W-:Y:S01]  /*10cb0*/  IADD3 R0, R28.reuse, 0xb7, RZ ;  /* 0x000000b71c007810 */ /* 0x040fe20007ffe0ff */
[----:B------:R-:W-:Y:S01]  /*10cc0*/  IMAD.MOV.U32 R6, RZ, RZ, R10 ;  /* 0x000000ffff067224 */ /* 0x000fe200078e000a */
[C---:B------:R-:W-:Y:S01]  /*10cd0*/  IADD3 R10, R28.reuse, 0xb6, RZ ;  /* 0x000000b61c0a7810 */ /* 0x040fe20007ffe0ff */
[----:B------:R-:W-:Y:S01]  /*10ce0*/  IMAD.MOV.U32 R18, RZ, RZ, R9 ;  /* 0x000000ffff127224 */ /* 0x000fe200078e0009 */
[----:B------:R-:W-:Y:S01]  /*10cf0*/  IADD3 R9, R28, 0xb4, RZ ;  /* 0x000000b41c097810 */ /* 0x000fe20007ffe0ff */
[----:B------:R-:W-:Y:S01]  /*10d00*/  @!P0 IMAD.MOV R6, RZ, RZ, -R6 ;  /* 0x000000ffff068224 */ /* 0x000fe200078e0a06 */
[----:B------:R-:W-:Y:S01]  /*10d10*/  ISETP.GT.U32.AND P0, PT, R7, R4, PT ;  /* 0x000000040700720c */ /* 0x000fe20003f04070 */
[----:B0-----:R-:W-:-:S04]  /*10d20*/  IMAD.HI.U32 R3, R27, R2, RZ ;  /* 0x000000021b037227 */ /* 0x001fc800078e00ff */
[----:B------:R-:W-:Y:S01]  /*10d30*/  IMAD.MOV.U32 R17, RZ, RZ, R13 ;  /* 0x000000ffff117224 */ /* 0x000fe200078e000d */
[----:B------:R-:W-:Y:S01]  /*10d40*/  IADD3 R13, R28, 0xb1, RZ ;  /* 0x000000b11c0d7810 */ /* 0x000fe20007ffe0ff */
[----:B------:R-:W-:Y:S02]  /*10d50*/  IMAD.MOV R3, RZ, RZ, -R3 ;  /* 0x000000ffff037224 */ /* 0x000fe400078e0a03 */
[----:B------:R-:W-:Y:S01]  /*10d60*/  @!P3 IMAD.MOV R18, RZ, RZ, -R18 ;  /* 0x000000ffff12b224 */ /* 0x000fe200078e0a12 */
[----:B------:R-:W-:Y:S01]  /*10d70*/  ISETP.GE.AND P3, PT, R14, RZ, PT ;  /* 0x000000ff0e00720c */ /* 0x000fe20003f66270 */
[----:B------:R-:W-:Y:S01]  /*10d80*/  @!P5 IMAD.MOV R17, RZ, RZ, -R17 ;  /* 0x000000ffff11d224 */ /* 0x000fe200078e0a11 */
[C---:B------:R-:W-:Y:S01]  /*10d90*/  ISETP.GT.U32.AND P5, PT, R7.reuse, R12, PT ;  /* 0x0000000c0700720c */ /* 0x040fe20003fa4070 */
[----:B------:R-:W-:Y:S01]  /*10da0*/  IMAD.MOV.U32 R5, RZ, RZ, R15 ;  /* 0x000000ffff057224 */ /* 0x000fe200078e000f */
[----:B------:R-:W-:Y:S01]  /*10db0*/  STL [R1+0x2e4], R18 ;  /* 0x0002e41201007387 */ /* 0x000fe20000100800 */
[C---:B------:R-:W-:Y:S01]  /*10dc0*/  IMAD R2, R7.reuse, R3, R2 ;  /* 0x0000000307027224 */ /* 0x040fe200078e0202 */
[----:B------:R-:W-:Y:S01]  /*10dd0*/  IADD3 R3, R28, 0xb8, RZ ;  /* 0x000000b81c037810 */ /* 0x000fe20007ffe0ff */
[----:B------:R-:W-:Y:S01]  /*10de0*/  @!P1 IMAD.IADD R16, R16, 0x1, -R7 ;  /* 0x0000000110109824 */ /* 0x000fe200078e0a07 */
[----:B------:R-:W-:Y:S01]  /*10df0*/  STL [R1+0x2e0], R17 ;  /* 0x0002e01101007387 */ /* 0x000fe20000100800 */
[----:B------:R-:W-:Y:S01]  /*10e00*/  @!P2 IMAD.MOV R5, RZ, RZ, -R5 ;  /* 0x000000ffff05a224 */ /* 0x000fe200078e0a05 */
[----:B------:R-:W-:Y:S01]  /*10e10*/  ISETP.GT.U32.AND P2, PT, R7, R2, PT ;  /* 0x000000020700720c */ /* 0x000fe20003f44070 */
[----:B------:R-:W-:Y:S01]  /*10e20*/  @!P0 IMAD.IADD R4, R4, 0x1, -R7 ;  /* 0x0000000104048824 */ /* 0x000fe200078e0a07 */
[----:B------:R0:W-:Y:S01]  /*10e30*/  STL [R1+0x2dc], R6 ;  /* 0x0002dc0601007387 */ /* 0x0001e20000100800 */
[----:B------:R-:W-:-:S02]  /*10e40*/  ISETP.GE.AND P1, PT, R11, RZ, PT ;  /* 0x000000ff0b00720c */ /* 0x000fc40003f26270 */
[----:B------:R-:W-:Y:S01]  /*10e50*/  IABS R11, R3 ;  /* 0x00000003000b7213 */ /* 0x000fe20000000000 */
[----:B------:R1:W-:Y:S01]  /*10e60*/  STL [R1+0x2c0], R5 ;  /* 0x0002c00501007387 */ /* 0x0003e20000100800 */
[--C-:B------:R-:W-:Y:S01]  /*10e70*/  @!P5 IMAD.IADD R12, R12, 0x1, -R7.reuse ;  /* 0x000000010c0cd824 */ /* 0x100fe200078e0a07 */
[----:B------:R-:W-:Y:S02]  /*10e80*/  ISETP.GE.AND P5, PT, R3, RZ, PT ;  /* 0x000000ff0300720c */ /* 0x000fe40003fa6270 */
[----:B------:R-:W-:Y:S01]  /*10e90*/  ISETP.GE.AND P0, PT, R0, RZ, PT ;  /* 0x000000ff0000720c */ /* 0x000fe20003f06270 */
[----:B0-----:R-:W-:Y:S01]  /*10ea0*/  IMAD.MOV.U32 R6, RZ, RZ, R16 ;  /* 0x000000ffff067224 */ /* 0x001fe200078e0010 */
[----:B------:R-:W-:Y:S01]  /*10eb0*/  IADD3 R16, R28, 0xb2, RZ ;  /* 0x000000b21c107810 */ /* 0x000fe20007ffe0ff */
[----:B------:R-:W-:Y:S01]  /*10ec0*/  @!P2 IMAD.IADD R2, R2, 0x1, -R7 ;  /* 0x000000010202a824 */ /* 0x000fe200078e0a07 */
[----:B-1----:R-:W-:Y:S01]  /*10ed0*/  IABS R5, R0 ;  /* 0x0000000000057213 */ /* 0x002fe20000000000 */
[----:B------:R-:W-:Y:S01]  /*10ee0*/  @!P4 IMAD.MOV R6, RZ, RZ, -R6 ;  /* 0x000000ffff06c224 */ /* 0x000fe200078e0a06 */
[----:B------:R-:W-:-:S02]  /*10ef0*/  ISETP.GT.U32.AND P4, PT, R7, R4, PT ;  /* 0x000000040700720c */ /* 0x000fc40003f84070 */
[----:B------:R-:W-:Y:S01]  /*10f00*/  ISETP.GT.U32.AND P2, PT, R7, R2, PT ;  /* 0x000000020700720c */ /* 0x000fe20003f44070 */
[----:B------:R-:W-:Y:S01]  /*10f10*/  IMAD.MOV.U32 R3, RZ, RZ, R5 ;  /* 0x000000ffff037224 */ /* 0x000fe200078e0005 */
[----:B------:R0:W-:Y:S01]  /*10f20*/  STL [R1+0x2c4], R6 ;  /* 0x0002c40601007387 */ /* 0x0001e20000100800 */
[----:B------:R-:W-:-:S04]  /*10f30*/  IMAD.HI.U32 R5, R27, R11, RZ ;  /* 0x0000000b1b057227 */ /* 0x000fc800078e00ff */
[----:B------:R-:W-:Y:S02]  /*10f40*/  IMAD.MOV R5, RZ, RZ, -R5 ;  /* 0x000000ffff057224 */ /* 0x000fe400078e0a05 */
[----:B------:R-:W-:-:S04]  /*10f50*/  IMAD.HI.U32 R0, R27, R3, RZ ;  /* 0x000000031b007227 */ /* 0x000fc800078e00ff */
[C---:B------:R-:W-:Y:S02]  /*10f60*/  IMAD R11, R7.reuse, R5, R11 ;  /* 0x00000005070b7224 */ /* 0x040fe400078e020b */
[----:B------:R-:W-:Y:S02]  /*10f70*/  IMAD.MOV R0, RZ, RZ, -R0 ;  /* 0x000000ffff007224 */ /* 0x000fe400078e0a00 */
[----:B------:R-:W-:Y:S01]  /*10f80*/  @!P4 IMAD.IADD R4, R4, 0x1, -R7 ;  /* 0x000000010404c824 */ /* 0x000fe200078e0a07 */
[C---:B------:R-:W-:Y:S01]  /*10f90*/  ISETP.GT.U32.AND P4, PT, R7.reuse, R11, PT ;  /* 0x0000000b0700720c */ /* 0x040fe20003f84070 */
[----:B0-----:R-:W-:Y:S02]  /*10fa0*/  IMAD.MOV.U32 R6, RZ, RZ, R12 ;  /* 0x000000ffff067224 */ /* 0x001fe400078e000c */
[----:B------:R-:W-:Y:S01]  /*10fb0*/  IMAD R3, R7, R0, R3 ;  /* 0x0000000007037224 */ /* 0x000fe200078e0203 */
[----:B------:R-:W-:Y:S01]  /*10fc0*/  IADD3 R0, R28, 0xb3, RZ ;  /* 0x000000b31c007810 */ /* 0x000fe20007ffe0ff */
[----:B------:R-:W-:-:S02]  /*10fd0*/  IMAD.MOV.U32 R12, RZ, RZ, R4 ;  /* 0x000000ffff0c7224 */ /* 0x000fc400078e0004 */
[----:B------:R-:W-:Y:S01]  /*10fe0*/  @!P6 IMAD.MOV R6, RZ, RZ, -R6 ;  /* 0x000000ffff06e224 */ /* 0x000fe200078e0a06 */
[----:B------:R-:W-:Y:S01]  /*10ff0*/  ISETP.GE.AND P6, PT, R10, RZ, PT ;  /* 0x000000ff0a00720c */ /* 0x000fe20003fc6270 */
[----:B------:R-:W-:Y:S01]  /*11000*/  @!P3 IMAD.MOV R12, RZ, RZ, -R12 ;  /* 0x000000ffff0cb224 */ /* 0x000fe200078e0a0c */
[----:B------:R-:W-:Y:S01]  /*11010*/  ISETP.GT.U32.AND P3, PT, R7, R3, PT ;  /* 0x000000030700720c */ /* 0x000fe20003f64070 */
[--C-:B------:R-:W-:Y:S01]  /*11020*/  @!P2 IMAD.IADD R2, R2, 0x1, -R7.reuse ;  /* 0x000000010202a824 */ /* 0x100fe200078e0a07 */
[----:B------:R-:W-:Y:S01]  /*11030*/  IABS R10, R10 ;  /* 0x0000000a000a7213 */ /* 0x000fe20000000000 */
[--C-:B------:R-:W-:Y:S01]  /*11040*/  @!P4 IMAD.IADD R11, R11, 0x1, -R7.reuse ;  /* 0x000000010b0bc824 */ /* 0x100fe200078e0a07 */
[----:B------:R0:W-:Y:S01]  /*11050*/  STL [R1+0x2c8], R6 ;  /* 0x0002c80601007387 */ /* 0x0001e20000100800 */
[----:B------:R-:W-:Y:S02]  /*11060*/  IMAD.MOV.U32 R8, RZ, RZ, R2 ;  /* 0x000000ffff087224 */ /* 0x000fe400078e0002 */
[----:B------:R-:W-:Y:S01]  /*11070*/  IMAD.HI.U32 R5, R27, R10, RZ ;  /* 0x0000000a1b057227 */ /* 0x000fe200078e00ff */
[----:B------:R-:W-:Y:S01]  /*11080*/  ISETP.GT.U32.AND P4, PT, R7, R11, PT ;  /* 0x0000000b0700720c */ /* 0x000fe20003f84070 */
[----:B------:R-:W-:Y:S02]  /*11090*/  STL [R1+0x2cc], R12 ;  /* 0x0002cc0c01007387 */ /* 0x000fe40000100800 */
[----:B------:R-:W-:Y:S01]  /*110a0*/  @!P1 IMAD.MOV R8, RZ, RZ, -R8 ;  /* 0x000000ffff089224 */ /* 0x000fe200078e0a08 */
[----:B------:R-:W-:Y:S01]  /*110b0*/  ISETP.GE.AND P1, PT, R9, RZ, PT ;  /* 0x000000ff0900720c */ /* 0x000fe20003f26270 */
[----:B------:R-:W-:Y:S01]  /*110c0*/  @!P3 IMAD.IADD R3, R3, 0x1, -R7 ;  /* 0x000000010303b824 */ /* 0x000fe200078e0a07 */
[----:B0-----:R-:W-:Y:S01]  /*110d0*/  IADD3 R6, R28, 0xb5, RZ ;  /* 0x000000b51c067810 */ /* 0x001fe20007ffe0ff */
[----:B------:R-:W-:Y:S01]  /*110e0*/  IMAD.MOV R4, RZ, RZ, -R5 ;  /* 0x000000ffff047224 */ /* 0x000fe200078e0a05 */
[----:B------:R-:W-:Y:S01]  /*110f0*/  IABS R9, R9 ;  /* 0x0000000900097213 */ /* 0x000fe20000000000 */
[----:B------:R0:W-:Y:S01]  /*11100*/  STL [R1+0x2d8], R8 ;  /* 0x0002d80801007387 */ /* 0x0001e20000100800 */
[----:B------:R-:W-:Y:S01]  /*11110*/  ISETP.GE.AND P2, PT, R6, RZ, PT ;  /* 0x000000ff0600720c */ /* 0x000fe20003f46270 */
[----:B------:R-:W-:Y:S01]  /*11120*/  IMAD R10, R7, R4, R10 ;  /* 0x00000004070a7224 */ /* 0x000fe200078e020a */
[----:B------:R-:W-:Y:S01]  /*11130*/  IABS R6, R6 ;  /* 0x0000000600067213 */ /* 0x000fe20000000000 */
[----:B------:R-:W-:Y:S01]  /*11140*/  IMAD.HI.U32 R4, R27, R9, RZ ;  /* 0x000000091b047227 */ /* 0x000fe200078e00ff */
[----:B------:R-:W-:-:S03]  /*11150*/  ISETP.GT.U32.AND P3, PT, R7, R3, PT ;  /* 0x000000030700720c */ /* 0x000fc60003f64070 */
[----:B------:R-:W-:Y:S01]  /*11160*/  IMAD.HI.U32 R2, R27, R6, RZ ;  /* 0x000000061b027227 */ /* 0x000fe200078e00ff */
[----:B0-----:R-:W-:-:S03]  /*11170*/  IABS R8, R0 ;  /* 0x0000000000087213 */ /* 0x001fc60000000000 */
[----:B------:R-:W-:Y:S02]  /*11180*/  IMAD.MOV R4, RZ, RZ, -R4 ;  /* 0x000000ffff047224 */ /* 0x000fe400078e0a04 */
[----:B------:R-:W-:Y:S01]  /*11190*/  @!P4 IMAD.IADD R11, R11, 0x1, -R7 ;  /* 0x000000010b0bc824 */ /* 0x000fe200078e0a07 */
[C---:B------:R-:W-:Y:S01]  /*111a0*/  ISETP.GT.U32.AND P4, PT, R7.reuse, R10, PT ;  /* 0x0000000a0700720c */ /* 0x040fe20003f84070 */
[----:B------:R-:W-:Y:S02]  /*111b0*/  IMAD.MOV R2, RZ, RZ, -R2 ;  /* 0x000000ffff027224 */ /* 0x000fe400078e0a02 */
[----:B------:R-:W-:Y:S02]  /*111c0*/  IMAD R9, R7, R4, R9 ;  /* 0x0000000407097224 */ /* 0x000fe400078e0209 */
[----:B------:R-:W-:-:S04]  /*111d0*/  IMAD.HI.U32 R5, R27, R8, RZ ;  /* 0x000000081b057227 */ /* 0x000fc800078e00ff */
[----:B------:R-:W-:Y:S01]  /*111e0*/  IMAD R6, R7, R2, R6 ;  /* 0x0000000207067224 */ /* 0x000fe200078e0206 */
[----:B------:R-:W-:Y:S01]  /*111f0*/  IABS R2, R16 ;  /* 0x0000001000027213 */ /* 0x000fe20000000000 */
[----:B------:R-:W-:Y:S02]  /*11200*/  IMAD.MOV.U32 R12, RZ, RZ, R11 ;  /* 0x000000ffff0c7224 */ /* 0x000fe400078e000b */
[----:B------:R-:W-:Y:S01]  /*11210*/  @!P3 IMAD.IADD R3, R3, 0x1, -R7 ;  /* 0x000000010303b824 */ /* 0x000fe200078e0a07 */
[C---:B------:R-:W-:Y:S01]  /*11220*/  ISETP.GT.U32.AND P3, PT, R7.reuse, R9, PT ;  /* 0x000000090700720c */ /* 0x040fe20003f64070 */
[----:B------:R-:W-:Y:S02]  /*11230*/  IMAD.MOV R5, RZ, RZ, -R5 ;  /* 0x000000ffff057224 */ /* 0x000fe400078e0a05 */
[----:B------:R-:W-:Y:S01]  /*11240*/  @!P5 IMAD.MOV R12, RZ, RZ, -R12 ;  /* 0x000000ffff0cd224 */ /* 0x000fe200078e0a0c */
[C---:B------:R-:W-:Y:S01]  /*11250*/  ISETP.GT.U32.AND P5, PT, R7.reuse, R6, PT ;  /* 0x000000060700720c */ /* 0x040fe20003fa4070 */
[C---:B------:R-:W-:Y:S01]  /*11260*/  IMAD R8, R7.reuse, R5, R8 ;  /* 0x0000000507087224 */ /* 0x040fe200078e0208 */
[----:B------:R-:W-:Y:S01]  /*11270*/  IADD3 R5, R28, 0xb0, RZ ;  /* 0x000000b01c057810 */ /* 0x000fe20007ffe0ff */
[----:B------:R-:W-:Y:S01]  /*11280*/  @!P4 IMAD.IADD R10, R10, 0x1, -R7 ;  /* 0x000000010a0ac824 */ /* 0x000fe200078e0a07 */
[----:B------:R0:W-:Y:S01]  /*11290*/  STL [R1+0x2d4], R12 ;  /* 0x0002d40c01007387 */ /* 0x0001e20000100800 */
[----:B------:R-:W-:Y:S01]  /*112a0*/  IMAD.MOV.U32 R11, RZ, RZ, R3 ;  /* 0x000000ffff0b7224 */ /* 0x000fe200078e0003 */
[----:B------:R-:W-:Y:S01]  /*112b0*/  ISETP.GT.U32.AND P4, PT, R7, R8, PT ;  /* 0x000000080700720c */ /* 0x000fe20003f84070 */
[----:B------:R-:W-:Y:S01]  /*112c0*/  IMAD.HI.U32 R4, R27, R2, RZ ;  /* 0x000000021b047227 */ /* 0x000fe200078e00ff */
[----:B------:R-:W-:-:S03]  /*112d0*/  IABS R15, R5 ;  /* 0x00000005000f7213 */ /* 0x000fc60000000000 */
[--C-:B------:R-:W-:Y:S02]  /*112e0*/  @!P3 IMAD.IADD R9, R9, 0x1, -R7.reuse ;  /* 0x000000010909b824 */ /* 0x100fe400078e0a07 */
[----:B------:R-:W-:Y:S01]  /*112f0*/  @!P5 IMAD.IADD R6, R6, 0x1, -R7 ;  /* 0x000000010606d824 */ /* 0x000fe200078e0a07 */
[----:B0-----:R-:W-:Y:S01]  /*11300*/  IABS R12, R13 ;  /* 0x0000000d000c7213 */ /* 0x001fe20000000000 */
[----:B------:R-:W-:Y:S01]  /*11310*/  @!P0 IMAD.MOV R11, RZ, RZ, -R11 ;  /* 0x000000ffff0b8224 */ /* 0x000fe200078e0a0b */
[C---:B------:R-:W-:Y:S01]  /*11320*/  ISETP.GT.U32.AND P5, PT, R7.reuse, R10, PT ;  /* 0x0000000a0700720c */ /* 0x040fe20003fa4070 */
[----:B------:R-:W-:Y:S01]  /*11330*/  IMAD.MOV R4, RZ, RZ, -R4 ;  /* 0x000000ffff047224 */ /* 0x000fe200078e0a04 */
[----:B------:R-:W-:Y:S01]  /*11340*/  ISETP.GT.U32.AND P0, PT, R7, R9, PT ;  /* 0x000000090700720c */ /* 0x000fe20003f04070 */
[----:B------:R-:W-:Y:S01]  /*11350*/  IMAD.HI.U32 R3, R27, R12, RZ ;  /* 0x0000000c1b037227 */ /* 0x000fe200078e00ff */
[----:B------:R-:W-:Y:S01]  /*11360*/  ISETP.GT.U32.AND P3, PT, R7, R6, PT ;  /* 0x000000060700720c */ /* 0x000fe20003f64070 */
[----:B------:R0:W-:Y:S02]  /*11370*/  STL [R1+0x2d0], R11 ;  /* 0x0002d00b01007387 */ /* 0x0001e40000100800 */
[----:B------:R-:W-:-:S02]  /*11380*/  @!P4 IMAD.IADD R8, R8, 0x1, -R7 ;  /* 0x000000010808c824 */ /* 0x000fc400078e0a07 */
[----:B------:R-:W-:Y:S02]  /*11390*/  IMAD.MOV R3, RZ, RZ, -R3 ;  /* 0x000000ffff037224 */ /* 0x000fe400078e0a03 */
[C---:B------:R-:W-:Y:S01]  /*113a0*/  IMAD R2, R7.reuse, R4, R2 ;  /* 0x0000000407027224 */ /* 0x040fe200078e0202 */
[C---:B------:R-:W-:Y:S01]  /*113b0*/  ISETP.GT.U32.AND P4, PT, R7.reuse, R8, PT ;  /* 0x000000080700720c */ /* 0x040fe20003f84070 */
[C---:B------:R-:W-:Y:S01]  /*113c0*/  IMAD R12, R7.reuse, R3, R12 ;  /* 0x00000003070c7224 */ /* 0x040fe200078e020c */
[----:B------:R-:W-:Y:S01]  /*113d0*/  IADD3 R3, R28, 0xae, RZ ;  /* 0x000000ae1c037810 */ /* 0x000fe20007ffe0ff */
[--C-:B------:R-:W-:Y:S01]  /*113e0*/  @!P5 IMAD.IADD R10, R10, 0x1, -R7.reuse ;  /* 0x000000010a0ad824 */ /* 0x100fe200078e0a07 */
[----:B------:R-:W-:Y:S01]  /*113f0*/  ISETP.GT.U32.AND P5, PT, R7, R2, PT ;  /* 0x000000020700720c */ /* 0x000fe20003fa4070 */
[--C-:B------:R-:W-:Y:S01]  /*11400*/  @!P0 IMAD.IADD R9, R9, 0x1, -R7.reuse ;  /* 0x0000000109098824 */ /* 0x100fe200078e0a07 */
[----:B------:R-:W-:Y:S01]  /*11410*/  ISETP.GT.U32.AND P0, PT, R7, R12, PT ;  /* 0x0000000c0700720c */ /* 0x000fe20003f04070 */
[----:B------:R-:W-:Y:S01]  /*11420*/  @!P3 IMAD.IADD R6, R6, 0x1, -R7 ;  /* 0x000000010606b824 */ /* 0x000fe200078e0a07 */
[----:B------:R-:W-:Y:S01]  /*11430*/  IADD3 R4, R28, 0xaf, RZ ;  /* 0x000000af1c047810 */ /* 0x000fe20007ffe0ff */
[----:B0-----:R-:W-:Y:S01]  /*11440*/  IMAD.HI.U32 R11, R27, R15, RZ ;  /* 0x0000000f1b0b7227 */ /* 0x001fe200078e00ff */
[----:B------:R-:W-:-:S02]  /*11450*/  ISETP.GE.AND P3, PT, R0, RZ, PT ;  /* 0x000000ff0000720c */ /* 0x000fc40003f66270 */
[----:B------:R-:W-:Y:S01]  /*11460*/  IABS R14, R4 ;  /* 0x00000004000e7213 */ /* 0x000fe20000000000 */
[--C-:B------:R-:W-:Y:S01]  /*11470*/  @!P4 IMAD.IADD R8, R8, 0x1, -R7.reuse ;  /* 0x000000010808c824 */ /* 0x100fe200078e0a07 */
[----:B------:R-:W-:Y:S01]  /*11480*/  ISETP.GE.AND P4, PT, R16, RZ, PT ;  /* 0x000000ff1000720c */ /* 0x000fe20003f86270 */
[----:B------:R-:W-:Y:S01]  /*11490*/  IMAD.MOV.U32 R17, RZ, RZ, R6 ;  /* 0x000000ffff117224 */ /* 0x000fe200078e0006 */
[----:B------:R-:W-:Y:S01]  /*114a0*/  IABS R16, R3 ;  /* 0x0000000300107213 */ /* 0x000fe20000000000 */
[--C-:B------:R-:W-:Y:S01]  /*114b0*/  @!P5 IMAD.IADD R2, R2, 0x1, -R7.reuse ;  /* 0x000000010202d824 */ /* 0x100fe200078e0a07 */
[----:B------:R-:W-:Y:S01]  /*114c0*/  ISETP.GE.AND P5, PT, R13, RZ, PT ;  /* 0x000000ff0d00720c */ /* 0x000fe20003fa6270 */
[----:B------:R-:W-:Y:S02]  /*114d0*/  @!P0 IMAD.IADD R12, R12, 0x1, -R7 ;  /* 0x000000010c0c8824 */ /* 0x000fe400078e0a07 */
[----:B------:R-:W-:Y:S01]  /*114e0*/  IMAD.MOV.U32 R13, RZ, RZ, R16 ;  /* 0x000000ffff0d7224 */ /* 0x000fe200078e0010 */
[C---:B------:R-:W-:Y:S01]  /*114f0*/  ISETP.GT.U32.AND P0, PT, R7.reuse, R2, PT ;  /* 0x000000020700720c */ /* 0x040fe20003f04070 */
[----:B------:R-:W-:Y:S01]  /*11500*/  @!P2 IMAD.MOV R17, RZ, RZ, -R17 ;  /* 0x000000ffff11a224 */ /* 0x000fe200078e0a11 */
[----:B------:R-:W-:Y:S01]  /*11510*/  ISETP.GT.U32.AND P2, PT, R7, R12, PT ;  /* 0x0000000c0700720c */ /* 0x000fe20003f44070 */
[----:B------:R-:W-:-:S02]  /*11520*/  IMAD.MOV.U32 R18, RZ, RZ, R10 ;  /* 0x000000ffff127224 */ /* 0x000fc400078e000a */
[----:B------:R-:W-:-:S04]  /*11530*/  IMAD.HI.U32 R10, R27, R13, RZ ;  /* 0x0000000d1b0a7227 */ /* 0x000fc800078e00ff */
[----:B------:R-:W-:Y:S02]  /*11540*/  IMAD.MOV R11, RZ, RZ, -R11 ;  /* 0x000000ffff0b7224 */ /* 0x000fe400078e0a0b */
[----:B------:R-:W-:Y:S02]  /*11550*/  IMAD.MOV R6, RZ, RZ, -R10 ;  /* 0x000000ffff067224 */ /* 0x000fe400078e0a0a */
[C---:B------:R-:W-:Y:S02]  /*11560*/  IMAD R15, R7.reuse, R11, R15 ;  /* 0x0000000b070f7224 */ /* 0x040fe400078e020f */
[C---:B------:R-:W-:Y:S02]  /*11570*/  IMAD R13, R7.reuse, R6, R13 ;  /* 0x00000006070d7224 */ /* 0x040fe400078e020d */
[----:B------:R-:W-:Y:S01]  /*11580*/  @!P6 IMAD.MOV R18, RZ, RZ, -R18 ;  /* 0x000000ffff12e224 */ /* 0x000fe200078e0a12 */
[C---:B------:R-:W-:Y:S01]  /*11590*/  ISETP.GT.U32.AND P6, PT, R7.reuse, R15, PT ;  /* 0x0000000f0700720c */ /* 0x040fe20003fc4070 */
[--C-:B------:R-:W-:Y:S01]  /*115a0*/  @!P2 IMAD.IADD R12, R12, 0x1, -R7.reuse ;  /* 0x000000010c0ca824 */ /* 0x100fe200078e0a07 */
[----:B------:R-:W-:Y:S01]  /*115b0*/  ISETP.GT.U32.AND P2, PT, R7, R13, PT ;  /* 0x0000000d0700720c */ /* 0x000fe20003f44070 */
[----:B------:R-:W-:Y:S01]  /*115c0*/  @!P0 IMAD.IADD R2, R2, 0x1, -R7 ;  /* 0x0000000102028824 */ /* 0x000fe200078e0a07 */
[----:B------:R-:W-:Y:S01]  /*115d0*/  ISETP.GE.AND P0, PT, R4, RZ, PT ;  /* 0x000000ff0400720c */ /* 0x000fe20003f06270 */
[----:B------:R-:W-:Y:S01]  /*115e0*/  IMAD.HI.U32 R0, R27, R14, RZ ;  /* 0x0000000e1b007227 */ /* 0x000fe200078e00ff */
[C---:B------:R-:W-:Y:S01]  /*115f0*/  IADD3 R4, R28.reuse, 0xac, RZ ;  /* 0x000000ac1c047810 */ /* 0x040fe20007ffe0ff */
[----:B------:R0:W-:Y:S02]  /*11600*/  STL [R1+0x2a4], R18 ;  /* 0x0002a41201007387 */ /* 0x0001e40000100800 */
[----:B------:R-:W-:Y:S01]  /*11610*/  @!P1 IMAD.MOV R9, RZ, RZ, -R9 ;  /* 0x000000ffff099224 */ /* 0x000fe200078e0a09 */
[----:B------:R-:W-:Y:S01]  /*11620*/  ISETP.GE.AND P1, PT, R5, RZ, PT ;  /* 0x000000ff0500720c */ /* 0x000fe20003f26270 */
[----:B------:R-:W-:Y:S01]  /*11630*/  IMAD.MOV.U32 R5, RZ, RZ, R2 ;  /* 0x000000ffff057224 */ /* 0x000fe200078e0002 */
[----:B------:R-:W-:Y:S01]  /*11640*/  STL [R1+0x2a8], R17 ;  /* 0x0002a81101007387 */ /* 0x000fe20000100800 */
[----:B------:R-:W-:Y:S01]  /*11650*/  IMAD.MOV R0, RZ, RZ, -R0 ;  /* 0x000000ffff007224 */ /* 0x000fe200078e0a00 */
[C---:B------:R-:W-:Y:S01]  /*11660*/  IADD3 R2, R28.reuse, 0xaa, RZ ;  /* 0x000000aa1c027810 */ /* 0x040fe20007ffe0ff */
[----:B------:R-:W-:Y:S01]  /*11670*/  @!P3 IMAD.MOV R8, RZ, RZ, -R8 ;  /* 0x000000ffff08b224 */ /* 0x000fe200078e0a08 */
[----:B------:R-:W-:Y:S01]  /*11680*/  STL [R1+0x2ac], R9 ;  /* 0x0002ac0901007387 */ /* 0x000fe20000100800 */
[----:B------:R-:W-:Y:S01]  /*11690*/  @!P6 IMAD.IADD R15, R15, 0x1, -R7 ;  /* 0x000000010f0fe824 */ /* 0x000fe200078e0a07 */
[----:B------:R-:W-:Y:S01]  /*116a0*/  ISETP.GE.AND P6, PT, R3, RZ, PT ;  /* 0x000000ff0300720c */ /* 0x000fe20003fc6270 */
[----:B------:R-:W-:Y:S01]  /*116b0*/  @!P4 IMAD.MOV R5, RZ, RZ, -R5 ;  /* 0x000000ffff05c224 */ /* 0x000fe200078e0a05 */
[----:B------:R-:W-:Y:S01]  /*116c0*/  IABS R3, R4 ;  /* 0x0000000400037213 */ /* 0x000fe20000000000 */
[----:B------:R-:W-:Y:S01]  /*116d0*/  @!P2 IMAD.IADD R13, R13, 0x1, -R7 ;  /* 0x000000010d0da824 */ /* 0x000fe200078e0a07 */
[----:B------:R1:W-:Y:S01]  /*116e0*/  STL [R1+0x2b8], R8 ;  /* 0x0002b80801007387 */ /* 0x0003e20000100800 */
[C---:B------:R-:W-:Y:S01]  /*116f0*/  IMAD R14, R7.reuse, R0, R14 ;  /* 0x00000000070e7224 */ /* 0x040fe200078e020e */
[----:B------:R-:W-:Y:S01]  /*11700*/  IADD3 R0, R28, 0xad, RZ ;  /* 0x000000ad1c007810 */ /* 0x000fe20007ffe0ff */
[----:B0-----:R-:W-:Y:S01]  /*11710*/  IMAD.MOV.U32 R18, RZ, RZ, R12 ;  /* 0x000000ffff127224 */ /* 0x001fe200078e000c */
[----:B------:R0:W-:Y:S01]  /*11720*/  STL [R1+0x2bc], R5 ;  /* 0x0002bc0501007387 */ /* 0x0001e20000100800 */
[----:B------:R-:W-:-:S02]  /*11730*/  ISETP.GT.U32.AND P2, PT, R7, R13, PT ;  /* 0x0000000d0700720c */ /* 0x000fc40003f44070 */
[----:B------:R-:W-:Y:S01]  /*11740*/  IABS R10, R0 ;  /* 0x00000000000a7213 */ /* 0x000fe20000000000 */
[----:B------:R-:W-:Y:S01]  /*11750*/  @!P5 IMAD.MOV R18, RZ, RZ, -R18 ;  /* 0x000000ffff12d224 */ /* 0x000fe200078e0a12 */
[C---:B------:R-:W-:Y:S02]  /*11760*/  ISETP.GT.U32.AND P3, PT, R7.reuse, R14, PT ;  /* 0x0000000e0700720c */ /* 0x040fe40003f64070 */
[----:B------:R-:W-:Y:S01]  /*11770*/  ISETP.GT.U32.AND P4, PT, R7, R15, PT ;  /* 0x0000000f0700720c */ /* 0x000fe20003f84070 */
[C---:B------:R-:W-:Y:S01]  /*11780*/  IMAD.HI.U32 R6, R27.reuse, R10, RZ ;  /* 0x0000000a1b067227 */ /* 0x040fe200078e00ff */
[----:B-1----:R-:W-:Y:S01]  /*11790*/  IADD3 R8, R28, 0xab, RZ ;  /* 0x000000ab1c087810 */ /* 0x002fe20007ffe0ff */
[----:B------:R-:W-:Y:S02]  /*117a0*/  STL [R1+0x23c], R18 ;  /* 0x00023c1201007387 */ /* 0x000fe40000100800 */
[----:B0-----:R-:W-:Y:S01]  /*117b0*/  IMAD.HI.U32 R5, R27, R3, RZ ;  /* 0x000000031b057227 */ /* 0x001fe200078e00ff */
[----:B------:R-:W-:-:S03]  /*117c0*/  IABS R11, R8 ;  /* 0x00000008000b7213 */ /* 0x000fc60000000000 */
[----:B------:R-:W-:Y:S02]  /*117d0*/  IMAD.MOV R5, RZ, RZ, -R5 ;  /* 0x000000ffff057224 */ /* 0x000fe400078e0a05 */
[----:B------:R-:W-:Y:S02]  /*117e0*/  IMAD.MOV R6, RZ, RZ, -R6 ;  /* 0x000000ffff067224 */ /* 0x000fe400078e0a06 */
[----:B------:R-:W-:Y:S01]  /*117f0*/  IMAD R3, R7, R5, R3 ;  /* 0x0000000507037224 */ /* 0x000fe200078e0203 */
[----:B------:R-:W-:Y:S01]  /*11800*/  IADD3 R5, R28, 0xa9, RZ ;  /* 0x000000a91c057810 */ /* 0x000fe20007ffe0ff */
[--C-:B------:R-:W-:Y:S02]  /*11810*/  @!P2 IMAD.IADD R13, R13, 0x1, -R7.reuse ;  /* 0x000000010d0da824 */ /* 0x100fe400078e0a07 */
[C---:B------:R-:W-:Y:S01]  /*11820*/  IMAD R10, R7.reuse, R6, R10 ;  /* 0x00000006070a7224 */ /* 0x040fe200078e020a */
[----:B------:R-:W-:Y:S01]  /*11830*/  ISETP.GT.U32.AND P2, PT, R7, R3, PT ;  /* 0x000000030700720c */ /* 0x000fe20003f44070 */
[--C-:B------:R-:W-:Y:S01]  /*11840*/  @!P3 IMAD.IADD R14, R14, 0x1, -R7.reuse ;  /* 0x000000010e0eb824 */ /* 0x100fe200078e0a07 */
[----:B------:R-:W-:Y:S01]  /*11850*/  IABS R9, R5 ;  /* 0x0000000500097213 */ /* 0x000fe20000000000 */
[----:B------:R-:W-:Y:S01]  /*11860*/  @!P4 IMAD.IADD R15, R15, 0x1, -R7 ;  /* 0x000000010f0fc824 */ /* 0x000fe200078e0a07 */
[----:B------:R-:W-:Y:S01]  /*11870*/  ISETP.GT.U32.AND P4, PT, R7, R10, PT ;  /* 0x0000000a0700720c */ /* 0x000fe20003f84070 */
[----:B------:R-:W-:Y:S01]  /*11880*/  IMAD.HI.U32 R16, R27, R11, RZ ;  /* 0x0000000b1b107227 */ /* 0x000fe200078e00ff */
[----:B------:R-:W-:-:S02]  /*11890*/  ISETP.GT.U32.AND P3, PT, R7, R14, PT ;  /* 0x0000000e0700720c */ /* 0x000fc40003f64070 */
[----:B------:R-:W-:Y:S01]  /*118a0*/  IABS R6, R2 ;  /* 0x0000000200067213 */ /* 0x000fe20000000000 */
[----:B------:R-:W-:-:S04]  /*118b0*/  IMAD.HI.U32 R12, R27, R9, RZ ;  /* 0x000000091b0c7227 */ /* 0x000fc800078e00ff */
[--C-:B------:R-:W-:Y:S02]  /*118c0*/  @!P2 IMAD.IADD R3, R3, 0x1, -R7.reuse ;  /* 0x000000010303a824 */ /* 0x100fe400078e0a07 */
[----:B------:R-:W-:Y:S02]  /*118d0*/  IMAD.MOV R12, RZ, RZ, -R12 ;  /* 0x000000ffff0c7224 */ /* 0x000fe400078e0a0c */
[--C-:B------:R-:W-:Y:S01]  /*118e0*/  @!P4 IMAD.IADD R10, R10, 0x1, -R7.reuse ;  /* 0x000000010a0ac824 */ /* 0x100fe200078e0a07 */
[C---:B------:R-:W-:Y:S01]  /*118f0*/  ISETP.GT.U32.AND P5, PT, R7.reuse, R3, PT ;  /* 0x000000030700720c */ /* 0x040fe20003fa4070 */
[----:B------:R-:W-:Y:S01]  /*11900*/  @!P3 IMAD.IADD R14, R14, 0x1, -R7 ;  /* 0x000000010e0eb824 */ /* 0x000fe200078e0a07 */
[----:B------:R-:W-:Y:S01]  /*11910*/  ISETP.GE.AND P3, PT, R0, RZ, PT ;  /* 0x000000ff0000720c */ /* 0x000fe20003f66270 */
[----:B------:R-:W-:Y:S01]  /*11920*/  IMAD.MOV R16, RZ, RZ, -R16 ;  /* 0x000000ffff107224 */ /* 0x000fe200078e0a10 */
[C---:B------:R-:W-:Y:S01]  /*11930*/  ISETP.GT.U32.AND P2, PT, R7.reuse, R10, PT ;  /* 0x0000000a0700720c */ /* 0x040fe20003f44070 */
[----:B------:R-:W-:Y:S01]  /*11940*/  @!P0 IMAD.MOV R14, RZ, RZ, -R14 ;  /* 0x000000ffff0e8224 */ /* 0x000fe200078e0a0e */
[----:B------:R-:W-:Y:S01]  /*11950*/  ISETP.GE.AND P0, PT, R8, RZ, PT ;  /* 0x000000ff0800720c */ /* 0x000fe20003f06270 */
[----:B------:R-:W-:Y:S01]  /*11960*/  IMAD R8, R7, R12, R9 ;  /* 0x0000000c07087224 */ /* 0x000fe200078e0209 */
[----:B------:R-:W-:Y:S01]  /*11970*/  ISETP.GE.AND P4, PT, R4, RZ, PT ;  /* 0x000000ff0400720c */ /* 0x000fe20003f86270 */
[----:B------:R-:W-:Y:S01]  /*11980*/  IMAD.HI.U32 R0, R27, R6, RZ ;  /* 0x000000061b007227 */ /* 0x000fe200078e00ff */
[----:B------:R-:W-:-:S03]  /*11990*/  IADD3 R4, R28, 0xa8, RZ ;  /* 0x000000a81c047810 */ /* 0x000fc60007ffe0ff */
[----:B------:R-:W-:Y:S02]  /*119a0*/  IMAD R11, R7, R16, R11 ;  /* 0x00000010070b7224 */ /* 0x000fe400078e020b */
[----:B------:R-:W-:Y:S02]  /*119b0*/  IMAD.MOV.U32 R17, RZ, RZ, R15 ;  /* 0x000000ffff117224 */ /* 0x000fe400078e000f */
[----:B------:R-:W-:Y:S01]  /*119c0*/  @!P5 IMAD.IADD R3, R3, 0x1, -R7 ;  /* 0x000000010303d824 */ /* 0x000fe200078e0a07 */
[C---:B------:R-:W-:Y:S01]  /*119d0*/  ISETP.GT.U32.AND P5, PT, R7.reuse, R8, PT ;  /* 0x000000080700720c */ /* 0x040fe20003fa4070 */
[----:B------:R-:W-:Y:S02]  /*119e0*/  IMAD.MOV R0, RZ, RZ, -R0 ;  /* 0x000000ffff007224 */ /* 0x000fe400078e0a00 */
[----:B------:R-:W-:Y:S01]  /*119f0*/  @!P1 IMAD.MOV R17, RZ, RZ, -R17 ;  /* 0x000000ffff119224 */ /* 0x000fe200078e0a11 */
[C---:B------:R-:W-:Y:S01]  /*11a00*/  ISETP.GT.U32.AND P1, PT, R7.reuse, R11, PT ;  /* 0x0000000b0700720c */ /* 0x040fe20003f24070 */
[C---:B------:R-:W-:Y:S01]  /*11a10*/  IMAD R6, R7.reuse, R0, R6 ;  /* 0x0000000007067224 */ /* 0x040fe200078e0206 */
[----:B------:R-:W-:Y:S01]  /*11a20*/  IABS R0, R4 ;  /* 0x0000000400007213 */ /* 0x000fe20000000000 */
[----:B------:R-:W-:Y:S01]  /*11a30*/  @!P2 IMAD.IADD R10, R10, 0x1, -R7 ;  /* 0x000000010a0aa824 */ /* 0x000fe200078e0a07 */
[----:B------:R-:W-:Y:S01]  /*11a40*/  ISETP.GE.AND P2, PT, R2, RZ, PT ;  /* 0x000000ff0200720c */ /* 0x000fe20003f46270 */
[----:B------:R-:W-:Y:S01]  /*11a50*/  @!P6 IMAD.MOV R13, RZ, RZ, -R13 ;  /* 0x000000ffff0de224 */ /* 0x000fe200078e0a0d */
[----:B------:R-:W-:Y:S01]  /*11a60*/  ISETP.GT.U32.AND P6, PT, R7, R6, PT ;  /* 0x000000060700720c */ /* 0x000fe20003fc4070 */
[----:B------:R-:W-:Y:S01]  /*11a70*/  IMAD.MOV.U32 R12, RZ, RZ, R10 ;  /* 0x000000ffff0c7224 */ /* 0x000fe200078e000a */
[----:B------:R-:W-:Y:S01]  /*11a80*/  IADD3 R2, R28, 0xa7, RZ ;  /* 0x000000a71c027810 */ /* 0x000fe20007ffe0ff */
[--C-:B------:R-:W-:Y:S01]  /*11a90*/  @!P5 IMAD.IADD R8, R8, 0x1, -R7.reuse ;  /* 0x000000010808d824 */ /* 0x100fe200078e0a07 */
[----:B------:R-:W-:Y:S01]  /*11aa0*/  STL [R1+0x240], R17 ;  /* 0x0002401101007387 */ /* 0x000fe20000100800 */
[----:B------:R-:W-:Y:S01]  /*11ab0*/  @!P3 IMAD.MOV R12, RZ, RZ, -R12 ;  /* 0x000000ffff0cb224 */ /* 0x000fe200078e0a0c */
[----:B------:R-:W-:Y:S01]  /*11ac0*/  IABS R10, R2 ;  /* 0x00000002000a7213 */ /* 0x000fe20000000000 */
[--C-:B------:R-:W-:Y:S01]  /*11ad0*/  @!P1 IMAD.IADD R11, R11, 0x1, -R7.reuse ;  /* 0x000000010b0b9824 */ /* 0x100fe200078e0a07 */
[----:B------:R-:W-:Y:S01]  /*11ae0*/  STL [R1+0x250], R14 ;  /* 0x0002500e01007387 */ /* 0x000fe20000100800 */
[----:B------:R-:W-:Y:S01]  /*11af0*/  ISETP.GT.U32.AND P5, PT, R7, R8, PT ;  /* 0x000000080700720c */ /* 0x000fe20003fa4070 */
[----:B------:R-:W-:Y:S01]  /*11b00*/  IMAD.HI.U32 R9, R27, R0, RZ ;  /* 0x000000001b097227 */ /* 0x000fe200078e00ff */
[----:B------:R-:W-:Y:S01]  /*11b10*/  ISETP.GE.AND P1, PT, R5, RZ, PT ;  /* 0x000000ff0500720c */ /* 0x000fe20003f26270 */
[----:B------:R-:W-:Y:S01]  /*11b20*/  STL [R1+0x294], R13 ;  /* 0x0002940d01007387 */ /* 0x000fe20000100800 */
[----:B------:R-:W-:Y:S01]  /*11b30*/  ISETP.GT.U32.AND P3, PT, R7, R11, PT ;  /* 0x0000000b0700720c */ /* 0x000fe20003f64070 */
[----:B------:R-:W-:Y:S01]  /*11b40*/  @!P6 IMAD.IADD R6, R6, 0x1, -R7 ;  /* 0x000000010606e824 */ /* 0x000fe200078e0a07 */
[----:B------:R-:W-:Y:S01]  /*11b50*/  IADD3 R5, R28, 0xa6, RZ ;  /* 0x000000a61c057810 */ /* 0x000fe20007ffe0ff */
[----:B------:R0:W-:Y:S01]  /*11b60*/  STL [R1+0x298], R12 ;  /* 0x0002980c01007387 */ /* 0x0001e20000100800 */
[----:B------:R-:W-:-:S02]  /*11b70*/  IMAD.MOV R9, RZ, RZ, -R9 ;  /* 0x000000ffff097224 */ /* 0x000fc400078e0a09 */
[C---:B------:R-:W-:Y:S02]  /*11b80*/  ISETP.GT.U32.AND P6, PT, R7.reuse, R6, PT ;  /* 0x000000060700720c */ /* 0x040fe40003fc4070 */
[----:B------:R-:W-:Y:S01]  /*11b90*/  IMAD R0, R7, R9, R0 ;  /* 0x0000000907007224 */ /* 0x000fe200078e0200 */
[----:B------:R-:W-:Y:S01]  /*11ba0*/  IABS R9, R5 ;  /* 0x0000000500097213 */ /* 0x000fe20000000000 */
[----:B------:R-:W-:Y:S02]  /*11bb0*/  @!P5 IMAD.IADD R8, R8, 0x1, -R7 ;  /* 0x000000010808d824 */ /* 0x000fe400078e0a07 */
[----:B0-----:R-:W-:Y:S02]  /*11bc0*/  IMAD.MOV.U32 R12, RZ, RZ, R3 ;  /* 0x000000ffff0c7224 */ /* 0x001fe400078e0003 */
[----:B------:R-:W-:-:S04]  /*11bd0*/  IMAD.HI.U32 R3, R27, R10, RZ ;  /* 0x0000000a1b037227 */ /* 0x000fc800078e00ff */
[----:B------:R-:W-:Y:S02]  /*11be0*/  IMAD.MOV R3, RZ, RZ, -R3 ;  /* 0x000000ffff037224 */ /* 0x000fe400078e0a03 */
[--C-:B------:R-:W-:Y:S01]  /*11bf0*/  @!P3 IMAD.IADD R11, R11, 0x1, -R7.reuse ;  /* 0x000000010b0bb824 */ /* 0x100fe200078e0a07 */
[C---:B------:R-:W-:Y:S01]  /*11c00*/  ISETP.GT.U32.AND P3, PT, R7.reuse, R0, PT ;  /* 0x000000000700720c */ /* 0x040fe20003f64070 */
[C---:B------:R-:W-:Y:S01]  /*11c10*/  IMAD R10, R7.reuse, R3, R10 ;  /* 0x00000003070a7224 */ /* 0x040fe200078e020a */
[----:B------:R-:W-:Y:S01]  /*11c20*/  IADD3 R3, R28, 0xa4, RZ ;  /* 0x000000a41c037810 */ /* 0x000fe20007ffe0ff */
[----:B------:R-:W-:Y:S01]  /*11c30*/  @!P6 IMAD.IADD R6, R6, 0x1, -R7 ;  /* 0x000000010606e824 */ /* 0x000fe200078e0a07 */
[----:B------:R-:W-:Y:S01]  /*11c40*/  ISETP.GE.AND P6, PT, R2, RZ, PT ;  /* 0x000000ff0200720c */ /* 0x000fe20003fc6270 */
[----:B------:R-:W-:Y:S01]  /*11c50*/  @!P4 IMAD.MOV R12, RZ, RZ, -R12 ;  /* 0x000000ffff0cc224 */ /* 0x000fe200078e0a0c */
[----:B------:R-:W-:Y:S01]  /*11c60*/  ISETP.GT.U32.AND P5, PT, R7, R10, PT ;  /* 0x0000000a0700720c */ /* 0x000fe20003fa4070 */
[----:B------:R-:W-:Y:S01]  /*11c70*/  IMAD.HI.U32 R13, R27, R9, RZ ;  /* 0x000000091b0d7227 */ /* 0x000fe200078e00ff */
[----:B------:R-:W-:-:S02]  /*11c80*/  IADD3 R2, R28, 0xa5, RZ ;  /* 0x000000a51c027810 */ /* 0x000fc40007ffe0ff */
[----:B------:R-:W-:Y:S01]  /*11c90*/  ISETP.GE.AND P4, PT, R4, RZ, PT ;  /* 0x000000ff0400720c */ /* 0x000fe20003f86270 */
[----:B------:R-:W-:Y:S01]  /*11ca0*/  IMAD.MOV.U32 R14, RZ, RZ, R11 ;  /* 0x000000ffff0e7224 */ /* 0x000fe200078e000b */
[----:B------:R-:W-:Y:S01]  /*11cb0*/  IABS R4, R2 ;  /* 0x0000000200047213 */ /* 0x000fe20000000000 */
[----:B------:R-:W-:Y:S01]  /*11cc0*/  @!P3 IMAD.IADD R0, R0, 0x1, -R7 ;  /* 0x000000010000b824 */ /* 0x000fe200078e0a07 */
[----:B------:R-:W-:Y:S01]  /*11cd0*/  ISETP.GE.AND P3, PT, R5, RZ, PT ;  /* 0x000000ff0500720c */ /* 0x000fe20003f66270 */
[----:B------:R-:W-:Y:S01]  /*11ce0*/  IMAD.MOV R13, RZ, RZ, -R13 ;  /* 0x000000ffff0d7224 */ /* 0x000fe200078e0a0d */
[----:B------:R0:W-:Y:S01]  /*11cf0*/  STL [R1+0x2a0], R12 ;  /* 0x0002a00c01007387 */ /* 0x0001e20000100800 */
[----:B------:R-:W-:Y:S01]  /*11d00*/  @!P0 IMAD.MOV R14, RZ, RZ, -R14 ;  /* 0x000000ffff0e8224 */ /* 0x000fe200078e0a0e */
[----:B------:R-:W-:Y:S01]  /*11d10*/  ISETP.GT.U32.AND P0, PT, R7, R0, PT ;  /* 0x000000000700720c */ /* 0x000fe20003f04070 */
[----:B------:R-:W-:Y:S02]  /*11d20*/  @!P5 IMAD.IADD R10, R10, 0x1, -R7 ;  /* 0x000000010a0ad824 */ /* 0x000fe400078e0a07 */
[----:B------:R-:W-:Y:S01]  /*11d30*/  IMAD.HI.U32 R5, R27, R4, RZ ;  /* 0x000000041b057227 */ /* 0x000fe200078e00ff */
[----:B------:R-:W-:Y:S02]  /*11d40*/  STL [R1+0x29c], R14 ;  /* 0x00029c0e01007387 */ /* 0x000fe40000100800 */
[C---:B------:R-:W-:Y:S01]  /*11d50*/  ISETP.GT.U32.AND P5, PT, R7.reuse, R10, PT ;  /* 0x0000000a0700720c */ /* 0x040fe20003fa4070 */
[----:B------:R-:W-:Y:S01]  /*11d60*/  IMAD R9, R7, R13, R9 ;  /* 0x0000000d07097224 */ /* 0x000fe200078e0209 */
[----:B0-----:R-:W-:Y:S01]  /*11d70*/  IABS R12, R3 ;  /* 0x00000003000c7213 */ /* 0x001fe20000000000 */
[----:B------:R-:W-:-:S02]  /*11d80*/  IMAD.MOV.U32 R11, RZ, RZ, R6 ;  /* 0x000000ffff0b7224 */ /* 0x000fc400078e0006 */
[----:B------:R-:W-:Y:S02]  /*11d90*/  IMAD.MOV R5, RZ, RZ, -R5 ;  /* 0x000000ffff057224 */ /* 0x000fe400078e0a05 */
[----:B------:R-:W-:Y:S01]  /*11da0*/  @!P2 IMAD.MOV R11, RZ, RZ, -R11 ;  /* 0x000000ffff0ba224 */ /* 0x000fe200078e0a0b */
[C---:B------:R-:W-:Y:S01]  /*11db0*/  ISETP.GT.U32.AND P2, PT, R7.reuse, R9, PT ;  /* 0x000000090700720c */ /* 0x040fe20003f44070 */
[----:B------:R-:W-:Y:S02]  /*11dc0*/  IMAD R4, R7, R5, R4 ;  /* 0x0000000507047224 */ /* 0x000fe400078e0204 */
[----:B------:R-:W-:Y:S01]  /*11dd0*/  IMAD.HI.U32 R6, R27, R12, RZ ;  /* 0x0000000c1b067227 */ /* 0x000fe200078e00ff */
[----:B------:R0:W-:Y:S03]  /*11de0*/  STL [R1+0x278], R11 ;  /* 0x0002780b01007387 */ /* 0x0001e60000100800 */
[----:B------:R-:W-:Y:S01]  /*11df0*/  @!P5 IMAD.IADD R10, R10, 0x1, -R7 ;  /* 0x000000010a0ad824 */ /* 0x000fe200078e0a07 */
[----:B------:R-:W-:Y:S01]  /*11e00*/  ISETP.GT.U32.AND P5, PT, R7, R4, PT ;  /* 0x000000040700720c */ /* 0x000fe20003fa4070 */
[----:B------:R-:W-:-:S02]  /*11e10*/  IMAD.MOV R6, RZ, RZ, -R6 ;  /* 0x000000ffff067224 */ /* 0x000fc400078e0a06 */
[--C-:B------:R-:W-:Y:S01]  /*11e20*/  @!P0 IMAD.IADD R0, R0, 0x1, -R7.reuse ;  /* 0x0000000100008824 */ /* 0x100fe200078e0a07 */
[----:B------:R-:W-:Y:S01]  /*11e30*/  ISETP.GE.AND P0, PT, R3, RZ, PT ;  /* 0x000000ff0300720c */ /* 0x000fe20003f06270 */
[----:B------:R-:W-:Y:S01]  /*11e40*/  IMAD R12, R7, R6, R12 ;  /* 0x00000006070c7224 */ /* 0x000fe200078e020c */
[----:B------:R-:W-:Y:S01]  /*11e50*/  IADD3 R6, R28, 0xa2, RZ ;  /* 0x000000a21c067810 */ /* 0x000fe20007ffe0ff */
[----:B------:R-:W-:Y:S02]  /*11e60*/  IMAD.MOV.U32 R13, RZ, RZ, R0 ;  /* 0x000000ffff0d7224 */ /* 0x000fe400078e0000 */
[----:B------:R-:W-:Y:S01]  /*11e70*/  @!P2 IMAD.IADD R9, R9, 0x1, -R7 ;  /* 0x000000010909a824 */ /* 0x000fe200078e0a07 */
[----:B------:R-:W-:Y:S01]  /*11e80*/  IABS R5, R6 ;  /* 0x0000000600057213 */ /* 0x000fe20000000000 */
[----:B------:R-:W-:Y:S01]  /*11e90*/  @!P4 IMAD.MOV R13, RZ, RZ, -R13 ;  /* 0x000000ffff0dc224 */ /* 0x000fe200078e0a0d */
[C---:B------:R-:W-:Y:S01]  /*11ea0*/  ISETP.GT.U32.AND P4, PT, R7.reuse, R12, PT ;  /* 0x0000000c0700720c */ /* 0x040fe20003f84070 */
[----:B------:R-:W-:Y:S01]  /*11eb0*/  @!P1 IMAD.MOV R8, RZ, RZ, -R8 ;  /* 0x000000ffff089224 */ /* 0x000fe200078e0a08 */
[----:B------:R-:W-:Y:S01]  /*11ec0*/  ISETP.GT.U32.AND P2, PT, R7, R9, PT ;  /* 0x000000090700720c */ /* 0x000fe20003f44070 */
[----:B------:R-:W-:Y:S01]  /*11ed0*/  @!P5 IMAD.IADD R4, R4, 0x1, -R7 ;  /* 0x000000010404d824 */ /* 0x000fe200078e0a07 */
[----:B------:R-:W-:Y:S01]  /*11ee0*/  ISETP.GE.AND P1, PT, R2, RZ, PT ;  /* 0x000000ff0200720c */ /* 0x000fe20003f26270 */
[----:B0-----:R-:W-:Y:S01]  /*11ef0*/  IMAD.MOV.U32 R11, RZ, RZ, R10 ;  /* 0x000000ffff0b7224 */ /* 0x001fe200078e000a */
[----:B------:R0:W-:Y:S01]  /*11f00*/  STL [R1+0x27c], R8 ;  /* 0x00027c0801007387 */ /* 0x0001e20000100800 */
[----:B------:R-:W-:-:S02]  /*11f10*/  IADD3 R2, R28, 0xa1, RZ ;  /* 0x000000a11c027810 */ /* 0x000fc40007ffe0ff */
[----:B------:R-:W-:Y:S01]  /*11f20*/  ISETP.GT.U32.AND P5, PT, R7, R4, PT ;  /* 0x000000040700720c */ /* 0x000fe20003fa4070 */
[----:B------:R-:W-:Y:S01]  /*11f30*/  @!P6 IMAD.MOV R11, RZ, RZ, -R11 ;  /* 0x000000ffff0be224 */ /* 0x000fe200078e0a0b */
[----:B------:R-:W-:Y:S01]  /*11f40*/  STL [R1+0x290], R13 ;  /* 0x0002900d01007387 */ /* 0x000fe20000100800 */
[----:B------:R-:W-:Y:S01]  /*11f50*/  IABS R0, R2 ;  /* 0x0000000200007213 */ /* 0x000fe20000000000 */
[--C-:B------:R-:W-:Y:S02]  /*11f60*/  @!P4 IMAD.IADD R12, R12, 0x1, -R7.reuse ;  /* 0x000000010c0cc824 */ /* 0x100fe400078e0a07 */
[----:B------:R-:W-:Y:S01]  /*11f70*/  @!P2 IMAD.IADD R9, R9, 0x1, -R7 ;  /* 0x000000010909a824 */ /* 0x000fe200078e0a07 */
[----:B0-----:R-:W-:Y:S01]  /*11f80*/  IADD3 R8, R28, 0xa3, RZ ;  /* 0x000000a31c087810 */ /* 0x001fe20007ffe0ff */
[----:B------:R0:W-:Y:S01]  /*11f90*/  STL [R1+0x28c], R11 ;  /* 0x00028c0b01007387 */ /* 0x0001e20000100800 */
[----:B------:R-:W-:Y:S01]  /*11fa0*/  ISETP.GE.AND P2, PT, R6, RZ, PT ;  /* 0x000000ff0600720c */ /* 0x000fe20003f46270 */
[----:B------:R-:W-:Y:S01]  /*11fb0*/  IMAD.HI.U32 R6, R27, R5, RZ ;  /* 0x000000051b067227 */ /* 0x000fe200078e00ff */
[----:B------:R-:W-:-:S02]  /*11fc0*/  IABS R3, R8 ;  /* 0x0000000800037213 */ /* 0x000fc40000000000 */
[----:B------:R-:W-:Y:S01]  /*11fd0*/  ISETP.GT.U32.AND P4, PT, R7, R12, PT ;  /* 0x0000000c0700720c */ /* 0x000fe20003f84070 */
[----:B------:R-:W-:Y:S01]  /*11fe0*/  IMAD.MOV R6, RZ, RZ, -R6 ;  /* 0x000000ffff067224 */ /* 0x000fe200078e0a06 */
[----:B------:R-:W-:Y:S01]  /*11ff0*/  ISETP.GE.AND P6, PT, R8, RZ, PT ;  /* 0x000000ff0800720c */ /* 0x000fe20003fc6270 */
[----:B------:R-:W-:-:S04]  /*12000*/  IMAD.HI.U32 R10, R27, R3, RZ ;  /* 0x000000031b0a7227 */ /* 0x000fc800078e00ff */
[----:B0-----:R-:W-:Y:S02]  /*12010*/  IMAD.MOV.U32 R11, RZ, RZ, R9 ;  /* 0x000000ffff0b7224 */ /* 0x001fe400078e0009 */
[----:B------:R-:W-:Y:S02]  /*12020*/  IMAD.MOV R10, RZ, RZ, -R10 ;  /* 0x000000ffff0a7224 */ /* 0x000fe400078e0a0a */
[----:B------:R-:W-:Y:S02]  /*12030*/  @!P5 IMAD.IADD R4, R4, 0x1, -R7 ;  /* 0x000000010404d824 */ /* 0x000fe400078e0a07 */
[----:B------:R-:W-:Y:S01]  /*12040*/  @!P3 IMAD.MOV R11, RZ, RZ, -R11 ;  /* 0x000000ffff0bb224 */ /* 0x000fe200078e0a0b */
[----:B------:R-:W-:Y:S01]  /*12050*/  ISETP.GE.AND P3, PT, R2, RZ, PT ;  /* 0x000000ff0200720c */ /* 0x000fe20003f66270 */
[C---:B------:R-:W-:Y:S02]  /*12060*/  IMAD R3, R7.reuse, R10, R3 ;  /* 0x0000000a07037224 */ /* 0x040fe400078e0203 */
[C---:B------:R-:W-:Y:S01]  /*12070*/  IMAD R2, R7.reuse, R6, R5 ;  /* 0x0000000607027224 */ /* 0x040fe200078e0205 */
[----:B------:R0:W-:Y:S01]  /*12080*/  STL [R1+0x284], R11 ;  /* 0x0002840b01007387 */ /* 0x0001e20000100800 */
[----:B------:R-:W-:Y:S01]  /*12090*/  IMAD.MOV.U32 R9, RZ, RZ, R4 ;  /* 0x000000ffff097224 */ /* 0x000fe200078e0004 */
[----:B------:R-:W-:Y:S01]  /*120a0*/  ISETP.GT.U32.AND P5, PT, R7, R3, PT ;  /* 0x000000030700720c */ /* 0x000fe20003fa4070 */
[----:B------:R-:W-:Y:S01]  /*120b0*/  IMAD.HI.U32 R8, R27, R0, RZ ;  /* 0x000000001b087227 */ /* 0x000fe200078e00ff */
[----:B------:R-:W-:-:S02]  /*120c0*/  IADD3 R4, R28, 0x9f, RZ ;  /* 0x0000009f1c047810 */ /* 0x000fc40007ffe0ff */
[C---:B------:R-:W-:Y:S01]  /*120d0*/  IADD3 R6, R28.reuse, 0x9d, RZ ;  /* 0x0000009d1c067810 */ /* 0x040fe20007ffe0ff */
[----:B------:R-:W-:Y:S01]  /*120e0*/  @!P1 IMAD.MOV R9, RZ, RZ, -R9 ;  /* 0x000000ffff099224 */ /* 0x000fe200078e0a09 */
[C---:B------:R-:W-:Y:S01]  /*120f0*/  ISETP.GT.U32.AND P1, PT, R7.reuse, R2, PT ;  /* 0x000000020700720c */ /* 0x040fe20003f24070 */
[----:B------:R-:W-:Y:S01]  /*12100*/  IMAD.MOV R8, RZ, RZ, -R8 ;  /* 0x000000ffff087224 */ /* 0x000fe200078e0a08 */
[----:B------:R-:W-:Y:S01]  /*12110*/  IADD3 R5, R28, 0x9e, RZ ;  /* 0x0000009e1c057810 */ /* 0x000fe20007ffe0ff */
[--C-:B------:R-:W-:Y:S01]  /*12120*/  @!P4 IMAD.IADD R12, R12, 0x1, -R7.reuse ;  /* 0x000000010c0cc824 */ /* 0x100fe200078e0a07 */
[----:B------:R1:W-:Y:S01]  /*12130*/  STL [R1+0x288], R9 ;  /* 0x0002880901007387 */ /* 0x0003e20000100800 */
[----:B------:R-:W-:Y:S01]  /*12140*/  IMAD R0, R7, R8, R0 ;  /* 0x0000000807007224 */ /* 0x000fe200078e0200 */
[----:B------:R-:W-:Y:S01]  /*12150*/  IADD3 R8, R28, 0xa0, RZ ;  /* 0x000000a01c087810 */ /* 0x000fe20007ffe0ff */
[----:B------:R-:W-:Y:S01]  /*12160*/  IMAD.MOV.U32 R14, RZ, RZ, R12 ;  /* 0x000000ffff0e7224 */ /* 0x000fe200078e000c */
[----:B0-----:R-:W-:Y:S01]  /*12170*/  IABS R11, R6 ;  /* 0x00000006000b7213 */ /* 0x001fe20000000000 */
[--C-:B------:R-:W-:Y:S01]  /*12180*/  @!P5 IMAD.IADD R3, R3, 0x1, -R7.reuse ;  /* 0x000000010303d824 */ /* 0x100fe200078e0a07 */
[----:B------:R-:W-:Y:S01]  /*12190*/  ISETP.GE.AND P4, PT, R8, RZ, PT ;  /* 0x000000ff0800720c */ /* 0x000fe20003f86270 */
[----:B------:R-:W-:Y:S01]  /*121a0*/  @!P0 IMAD.MOV R14, RZ, RZ, -R14 ;  /* 0x000000ffff0e8224 */ /* 0x000fe200078e0a0e */
[C---:B------:R-:W-:Y:S01]  /*121b0*/  ISETP.GT.U32.AND P0, PT, R7.reuse, R0, PT ;  /* 0x000000000700720c */ /* 0x040fe20003f04070 */
[----:B------:R-:W-:Y:S01]  /*121c0*/  @!P1 IMAD.IADD R2, R2, 0x1, -R7 ;  /* 0x0000000102029824 */ /* 0x000fe200078e0a07 */
[----:B------:R-:W-:-:S02]  /*121d0*/  ISETP.GT.U32.AND P5, PT, R7, R3, PT ;  /* 0x000000030700720c */ /* 0x000fc40003fa4070 */
[----:B------:R-:W-:Y:S01]  /*121e0*/  IABS R8, R8 ;  /* 0x0000000800087213 */ /* 0x000fe20000000000 */
[----:B------:R0:W-:Y:S01]  /*121f0*/  STL [R1+0x280], R14 ;  /* 0x0002800e01007387 */ /* 0x0001e20000100800 */
[----:B------:R-:W-:Y:S02]  /*12200*/  ISETP.GT.U32.AND P1, PT, R7, R2, PT ;  /* 0x000000020700720c */ /* 0x000fe40003f24070 */
[----:B-1----:R-:W-:Y:S01]  /*12210*/  IABS R9, R4 ;  /* 0x0000000400097213 */ /* 0x002fe20000000000 */
[----:B------:R-:W-:Y:S01]  /*12220*/  IMAD.HI.U32 R12, R27, R8, RZ ;  /* 0x000000081b0c7227 */ /* 0x000fe200078e00ff */
[----:B------:R-:W-:-:S03]  /*12230*/  IABS R10, R5 ;  /* 0x00000005000a7213 */ /* 0x000fc60000000000 */
[--C-:B------:R-:W-:Y:S02]  /*12240*/  @!P0 IMAD.IADD R0, R0, 0x1, -R7.reuse ;  /* 0x0000000100008824 */ /* 0x100fe400078e0a07 */
[----:B------:R-:W-:Y:S02]  /*12250*/  IMAD.MOV R12, RZ, RZ, -R12 ;  /* 0x000000ffff0c7224 */ /* 0x000fe400078e0a0c */
[--C-:B------:R-:W-:Y:S01]  /*12260*/  @!P5 IMAD.IADD R3, R3, 0x1, -R7.reuse ;  /* 0x000000010303d824 */ /* 0x100fe200078e0a07 */
[C---:B------:R-:W-:Y:S01]  /*12270*/  ISETP.GT.U32.AND P0, PT, R7.reuse, R0, PT ;  /* 0x000000000700720c */ /* 0x040fe20003f04070 */
[----:B------:R-:W-:Y:S01]  /*12280*/  IMAD R8, R7, R12, R8 ;  /* 0x0000000c07087224 */ /* 0x000fe200078e0208 */
[----:B------:R-:W-:Y:S01]  /*12290*/  ISETP.GE.AND P5, PT, R4, RZ, PT ;  /* 0x000000ff0400720c */ /* 0x000fe20003fa6270 */
[----:B------:R-:W-:Y:S02]  /*122a0*/  @!P1 IMAD.IADD R2, R2, 0x1, -R7 ;  /* 0x0000000102029824 */ /* 0x000fe400078e0a07 */
[----:B------:R-:W-:Y:S01]  /*122b0*/  IMAD.HI.U32 R13, R27, R9, RZ ;  /* 0x000000091b0d7227 */ /* 0x000fe200078e00ff */
[----:B------:R-:W-:-:S03]  /*122c0*/  ISETP.GT.U32.AND P1, PT, R7, R8, PT ;  /* 0x000000080700720c */ /* 0x000fc60003f24070 */
[----:B------:R-:W-:Y:S01]  /*122d0*/  IMAD.MOV.U32 R16, RZ, RZ, R3 ;  /* 0x000000ffff107224 */ /* 0x000fe200078e0003 */
[----:B------:R-:W-:Y:S01]  /*122e0*/  IADD3 R3, R28, 0x9c, RZ ;  /* 0x0000009c1c037810 */ /* 0x000fe20007ffe0ff */
[----:B------:R-:W-:Y:S02]  /*122f0*/  IMAD.MOV.U32 R15, RZ, RZ, R2 ;  /* 0x000000ffff0f7224 */ /* 0x000fe400078e0002 */
[----:B------:R-:W-:Y:S01]  /*12300*/  IMAD.MOV R13, RZ, RZ, -R13 ;  /* 0x000000ffff0d7224 */ /* 0x000fe200078e0a0d */
[----:B------:R-:W-:Y:S01]  /*12310*/  IABS R12, R3 ;  /* 0x00000003000c7213 */ /* 0x000fe20000000000 */
[----:B------:R-:W-:-:S04]  /*12320*/  IMAD.HI.U32 R4, R27, R11, RZ ;  /* 0x0000000b1b047227 */ /* 0x000fc800078e00ff */
[----:B------:R-:W-:Y:S02]  /*12330*/  @!P6 IMAD.MOV R16, RZ, RZ, -R16 ;  /* 0x000000ffff10e224 */ /* 0x000fe400078e0a10 */
[----:B------:R-:W-:Y:S01]  /*12340*/  @!P2 IMAD.MOV R15, RZ, RZ, -R15 ;  /* 0x000000ffff0fa224 */ /* 0x000fe200078e0a0f */
[----:B------:R-:W-:Y:S01]  /*12350*/  ISETP.GE.AND P2, PT, R5, RZ, PT ;  /* 0x000000ff0500720c */ /* 0x000fe20003f46270 */
[----:B0-----:R-:W-:Y:S01]  /*12360*/  IMAD.HI.U32 R14, R27, R10, RZ ;  /* 0x0000000a1b0e7227 */ /* 0x001fe200078e00ff */
[----:B------:R0:W-:Y:S01]  /*12370*/  STL [R1+0x274], R16 ;  /* 0x0002741001007387 */ /* 0x0001e20000100800 */
[----:B------:R-:W-:Y:S02]  /*12380*/  IADD3 R5, R28, 0x9a, RZ ;  /* 0x0000009a1c057810 */ /* 0x000fe40007ffe0ff */
[----:B------:R-:W-:Y:S01]  /*12390*/  IMAD R9, R7, R13, R9 ;  /* 0x0000000d07097224 */ /* 0x000fe200078e0209 */
[----:B------:R1:W-:Y:S01]  /*123a0*/  STL [R1+0x270], R15 ;  /* 0x0002700f01007387 */ /* 0x0003e20000100800 */
[----:B------:R-:W-:-:S02]  /*123b0*/  IMAD.MOV R4, RZ, RZ, -R4 ;  /* 0x000000ffff047224 */ /* 0x000fc400078e0a04 */
[----:B------:R-:W-:Y:S01]  /*123c0*/  @!P0 IMAD.IADD R0, R0, 0x1, -R7 ;  /* 0x0000000100008824 */ /* 0x000fe200078e0a07 */
[C---:B------:R-:W-:Y:S01]  /*123d0*/  ISETP.GT.U32.AND P6, PT, R7.reuse, R9, PT ;  /* 0x000000090700720c */ /* 0x040fe20003fc4070 */
[----:B------:R-:W-:Y:S01]  /*123e0*/  IMAD.MOV R14, RZ, RZ, -R14 ;  /* 0x000000ffff0e7224 */ /* 0x000fe200078e0a0e */
[C---:B0-----:R-:W-:Y:S01]  /*123f0*/  IADD3 R16, R28.reuse, 0x93, RZ ;  /* 0x000000931c107810 */ /* 0x041fe20007ffe0ff */
[C---:B------:R-:W-:Y:S01]  /*12400*/  IMAD R2, R7.reuse, R4, R11 ;  /* 0x0000000407027224 */ /* 0x040fe200078e020b */
[----:B------:R-:W-:Y:S01]  /*12410*/  IADD3 R4, R28, 0x9b, RZ ;  /* 0x0000009b1c047810 */ /* 0x000fe20007ffe0ff */
[C---:B------:R-:W-:Y:S01]  /*12420*/  IMAD R10, R7.reuse, R14, R10 ;  /* 0x0000000e070a7224 */ /* 0x040fe200078e020a */
[----:B------:R-:W-:Y:S01]  /*12430*/  IABS R17, R16 ;  /* 0x0000001000117213 */ /* 0x000fe20000000000 */
[----:B-1----:R-:W-:Y:S01]  /*12440*/  IMAD.MOV.U32 R15, RZ, RZ, R0 ;  /* 0x000000ffff0f7224 */ /* 0x002fe200078e0000 */
[----:B------:R-:W-:Y:S01]  /*12450*/  IABS R11, R4 ;  /* 0x00000004000b7213 */ /* 0x000fe20000000000 */
[----:B------:R-:W-:Y:S01]  /*12460*/  @!P1 IMAD.IADD R8, R8, 0x1, -R7 ;  /* 0x0000000108089824 */ /* 0x000fe200078e0a07 */
[C---:B------:R-:W-:Y:S01]  /*12470*/  ISETP.GT.U32.AND P0, PT, R7.reuse, R10, PT ;  /* 0x0000000a0700720c */ /* 0x040fe20003f04070 */
[----:B------:R-:W-:Y:S01]  /*12480*/  @!P3 IMAD.MOV R15, RZ, RZ, -R15 ;  /* 0x000000ffff0fb224 */ /* 0x000fe200078e0a0f */
[----:B------:R-:W-:Y:S01]  /*12490*/  ISETP.GT.U32.AND P3, PT, R7, R2, PT ;  /* 0x000000020700720c */ /* 0x000fe20003f64070 */
[----:B------:R-:W-:Y:S01]  /*124a0*/  @!P6 IMAD.IADD R9, R9, 0x1, -R7 ;  /* 0x000000010909e824 */ /* 0x000fe200078e0a07 */
[----:B------:R-:W-:Y:S01]  /*124b0*/  ISETP.GT.U32.AND P1, PT, R7, R8, PT ;  /* 0x000000080700720c */ /* 0x000fe20003f24070 */
[----:B------:R-:W-:Y:S01]  /*124c0*/  IMAD.HI.U32 R13, R27, R12, RZ ;  /* 0x0000000c1b0d7227 */ /* 0x000fe200078e00ff */
[----:B------:R-:W-:Y:S01]  /*124d0*/  IABS R0, R5 ;  /* 0x0000000500007213 */ /* 0x000fe20000000000 */
[----:B------:R0:W-:Y:S01]  /*124e0*/  STL [R1+0x26c], R15 ;  /* 0x00026c0f01007387 */ /* 0x0001e20000100800 */
[----:B------:R-:W-:Y:S01]  /*124f0*/  ISETP.GT.U32.AND P6, PT, R7, R9, PT ;  /* 0x000000090700720c */ /* 0x000fe20003fc4070 */
[----:B------:R-:W-:-:S02]  /*12500*/  IMAD.MOV R13, RZ, RZ, -R13 ;  /* 0x000000ffff0d7224 */ /* 0x000fc400078e0a0d */
[----:B------:R-:W-:-:S04]  /*12510*/  IMAD.HI.U32 R20, R27, R17, RZ ;  /* 0x000000111b147227 */ /* 0x000fc800078e00ff */
[--C-:B------:R-:W-:Y:S02]  /*12520*/  @!P3 IMAD.IADD R2, R2, 0x1, -R7.reuse ;  /* 0x000000010202b824 */ /* 0x100fe400078e0a07 */
[--C-:B------:R-:W-:Y:S01]  /*12530*/  @!P1 IMAD.IADD R8, R8, 0x1, -R7.reuse ;  /* 0x0000000108089824 */ /* 0x100fe200078e0a07 */
[----:B------:R-:W-:Y:S01]  /*12540*/  ISETP.GE.AND P1, PT, R6, RZ, PT ;  /* 0x000000ff0600720c */ /* 0x000fe20003f26270 */
[----:B------:R-:W-:Y:S01]  /*12550*/  @!P0 IMAD.IADD R10, R10, 0x1, -R7 ;  /* 0x000000010a0a8824 */ /* 0x000fe200078e0a07 */
[----:B------:R-:W-:Y:S01]  /*12560*/  ISETP.GT.U32.AND P3, PT, R7, R2, PT ;  /* 0x000000020700720c */ /* 0x000fe20003f64070 */
[----:B------:R-:W-:-:S03]  /*12570*/  IMAD.HI.U32 R6, R27, R11, RZ ;  /* 0x0000000b1b067227 */ /* 0x000fc600078e00ff */
[C---:B------:R-:W-:Y:S01]  /*12580*/  ISETP.GT.U32.AND P0, PT, R7.reuse, R10, PT ;  /* 0x0000000a0700720c */ /* 0x040fe20003f04070 */
[----:B------:R-:W-:Y:S02]  /*12590*/  IMAD R12, R7, R13, R12 ;  /* 0x0000000d070c7224 */ /* 0x000fe400078e020c */
[----:B------:R-:W-:Y:S02]  /*125a0*/  IMAD.MOV R6, RZ, RZ, -R6 ;  /* 0x000000ffff067224 */ /* 0x000fe400078e0a06 */
[----:B------:R-:W-:Y:S01]  /*125b0*/  @!P6 IMAD.IADD R9, R9, 0x1, -R7 ;  /* 0x000000010909e824 */ /* 0x000fe200078e0a07 */
[C---:B------:R-:W-:Y:S01]  /*125c0*/  ISETP.GT.U32.AND P6, PT, R7.reuse, R12, PT ;  /* 0x0000000c0700720c */ /* 0x040fe20003fc4070 */
[C---:B------:R-:W-:Y:S02]  /*125d0*/  IMAD R11, R7.reuse, R6, R11 ;  /* 0x00000006070b7224 */ /* 0x040fe400078e020b */
[----:B------:R-:W-:Y:S02]  /*125e0*/  @!P3 IMAD.IADD R2, R2, 0x1, -R7 ;  /* 0x000000010202b824 */ /* 0x000fe400078e0a07 */
[----:B0-----:R-:W-:Y:S01]  /*125f0*/  IMAD.MOV.U32 R15, RZ, RZ, R8 ;  /* 0x000000ffff0f7224 */ /* 0x001fe200078e0008 */
[----:B------:R-:W-:Y:S01]  /*12600*/  ISETP.GT.U32.AND P3, PT, R7, R11, PT ;  /* 0x0000000b0700720c */ /* 0x000fe20003f64070 */
[----:B------:R-:W-:-:S04]  /*12610*/  IMAD.HI.U32 R8, R27, R0, RZ ;  /* 0x000000001b087227 */ /* 0x000fc800078e00ff */
[----:B------:R-:W-:Y:S01]  /*12620*/  @!P0 IMAD.IADD R10, R10, 0x1, -R7 ;  /* 0x000000010a0a8824 */ /* 0x000fe200078e0a07 */
[----:B------:R-:W-:Y:S01]  /*12630*/  ISETP.GE.AND P0, PT, R5, RZ, PT ;  /* 0x000000ff0500720c */ /* 0x000fe20003f06270 */
[----:B------:R-:W-:Y:S02]  /*12640*/  IMAD.MOV R8, RZ, RZ, -R8 ;  /* 0x000000ffff087224 */ /* 0x000fe400078e0a08 */
[----:B------:R-:W-:Y:S02]  /*12650*/  IMAD.MOV.U32 R14, RZ, RZ, R9 ;  /* 0x000000ffff0e7224 */ /* 0x000fe400078e0009 */
[----:B------:R-:W-:Y:S02]  /*12660*/  IMAD.MOV.U32 R13, RZ, RZ, R10 ;  /* 0x000000ffff0d7224 */ /* 0x000fe400078e000a */
[----:B------:R-:W-:Y:S02]  /*12670*/  IMAD.MOV.U32 R9, RZ, RZ, R2 ;  /* 0x000000ffff097224 */ /* 0x000fe400078e0002 */
[----:B------:R-:W-:Y:S01]  /*12680*/  @!P4 IMAD.MOV R15, RZ, RZ, -R15 ;  /* 0x000000ffff0fc224 */ /* 0x000fe200078e0a0f */
[----:B------:R-:W-:Y:S01]  /*12690*/  ISETP.GE.AND P4, PT, R3, RZ, PT ;  /* 0x000000ff0300720c */ /* 0x000fe20003f86270 */
[----:B------:R-:W-:Y:S01]  /*126a0*/  @!P6 IMAD.IADD R12, R12, 0x1, -R7 ;  /* 0x000000010c0ce824 */ /* 0x000fe200078e0a07 */
[C---:B------:R-:W-:Y:S01]  /*126b0*/  IADD3 R3, R28.reuse, 0x98, RZ ;  /* 0x000000981c037810 */ /* 0x040fe20007ffe0ff */
[C---:B------:R-:W-:Y:S01]  /*126c0*/  IMAD R5, R7.reuse, R8, R0 ;  /* 0x0000000807057224 */ /* 0x040fe200078e0200 */
[----:B------:R-:W-:Y:S01]  /*126d0*/  IADD3 R0, R28, 0x99, RZ ;  /* 0x000000991c007810 */ /* 0x000fe20007ffe0ff */
[----:B------:R-:W-:Y:S01]  /*126e0*/  @!P5 IMAD.MOV R14, RZ, RZ, -R14 ;  /* 0x000000ffff0ed224 */ /* 0x000fe200078e0a0e */
[----:B------:R-:W-:Y:S01]  /*126f0*/  STL [R1+0x268], R15 ;  /* 0x0002680f01007387 */ /* 0x000fe20000100800 */
[----:B------:R-:W-:Y:S01]  /*12700*/  @!P2 IMAD.MOV R13, RZ, RZ, -R13 ;  /* 0x000000ffff0da224 */ /* 0x000fe200078e0a0d */
[----:B------:R-:W-:Y:S01]  /*12710*/  ISETP.GT.U32.AND P6, PT, R7, R12, PT ;  /* 0x0000000c0700720c */ /* 0x000fe20003fc4070 */
[----:B------:R-:W-:Y:S01]  /*12720*/  @!P1 IMAD.MOV R9, RZ, RZ, -R9 ;  /* 0x000000ffff099224 */ /* 0x000fe200078e0a09 */
[----:B------:R-:W-:Y:S01]  /*12730*/  IABS R2, R0 ;  /* 0x0000000000027213 */ /* 0x000fe20000000000 */
[--C-:B------:R-:W-:Y:S01]  /*12740*/  @!P3 IMAD.IADD R11, R11, 0x1, -R7.reuse ;  /* 0x000000010b0bb824 */ /* 0x100fe200078e0a07 */
[----:B------:R0:W-:Y:S01]  /*12750*/  STL [R1+0x254], R14 ;  /* 0x0002540e01007387 */ /* 0x0001e20000100800 */
[----:B------:R-:W-:Y:S01]  /*12760*/  ISETP.GE.AND P1, PT, R3, RZ, PT ;  /* 0x000000ff0300720c */ /* 0x000fe20003f26270 */
[----:B------:R-:W-:Y:S01]  /*12770*/  IMAD.MOV R20, RZ, RZ, -R20 ;  /* 0x000000ffff147224 */ /* 0x000fe200078e0a14 */
[----:B------:R-:W-:Y:S01]  /*12780*/  ISETP.GE.AND P2, PT, R0, RZ, PT ;  /* 0x000000ff0000720c */ /* 0x000fe20003f46270 */
[----:B------:R-:W-:Y:S01]  /*12790*/  STL [R1+0x260], R13 ;  /* 0x0002600d01007387 */ /* 0x000fe20000100800 */
[----:B------:R-:W-:Y:S01]  /*127a0*/  ISETP.GT.U32.AND P3, PT, R7, R11, PT ;  /* 0x0000000b0700720c */ /* 0x000fe20003f64070 */
[----:B------:R-:W-:Y:S01]  /*127b0*/  IMAD.HI.U32 R10, R27, R2, RZ ;  /* 0x000000021b0a7227 */ /* 0x000fe200078e00ff */
[----:B------:R-:W-:Y:S01]  /*127c0*/  IADD3 R0, R28, 0x97, RZ ;  /* 0x000000971c007810 */ /* 0x000fe20007ffe0ff */
[----:B------:R1:W-:Y:S01]  /*127d0*/  STL [R1+0x264], R9 ;  /* 0x0002640901007387 */ /* 0x0003e20000100800 */
[----:B------:R-:W-:Y:S01]  /*127e0*/  ISETP.GE.AND P5, PT, R4, RZ, PT ;  /* 0x000000ff0400720c */ /* 0x000fe20003fa6270 */
[----:B------:R-:W-:Y:S01]  /*127f0*/  IMAD.MOV R10, RZ, RZ, -R10 ;  /* 0x000000ffff0a7224 */ /* 0x000fe200078e0a0a */
[----:B------:R-:W-:Y:S01]  /*12800*/  IABS R6, R0 ;  /* 0x0000000000067213 */ /* 0x000fe20000000000 */
[--C-:B------:R-:W-:Y:S01]  /*12810*/  @!P6 IMAD.IADD R12, R12, 0x1, -R7.reuse ;  /* 0x000000010c0ce824 */ /* 0x100fe200078e0a07 */
[C---:B------:R-:W-:Y:S01]  /*12820*/  ISETP.GT.U32.AND P6, PT, R7.reuse, R5, PT ;  /* 0x000000050700720c */ /* 0x040fe20003fc4070 */
[----:B------:R-:W-:Y:S01]  /*12830*/  IMAD R2, R7, R10, R2 ;  /* 0x0000000a07027224 */ /* 0x000fe200078e0202 */
[C---:B------:R-:W-:Y:S01]  /*12840*/  IADD3 R8, R28.reuse, 0x96, RZ ;  /* 0x000000961c087810 */ /* 0x040fe20007ffe0ff */
[----:B0-----:R-:W-:Y:S01]  /*12850*/  IMAD.MOV.U32 R14, RZ, RZ, R12 ;  /* 0x000000ffff0e7224 */ /* 0x001fe200078e000c */
[----:B------:R-:W-:Y:S01]  /*12860*/  IADD3 R12, R28, 0x94, RZ ;  /* 0x000000941c0c7810 */ /* 0x000fe20007ffe0ff */
[----:B------:R-:W-:Y:S01]  /*12870*/  @!P3 IMAD.IADD R11, R11, 0x1, -R7 ;  /* 0x000000010b0bb824 */ /* 0x000fe200078e0a07 */
[----:B-1----:R-:W-:Y:S01]  /*12880*/  IABS R9, R3 ;  /* 0x0000000300097213 */ /* 0x002fe20000000000 */
[----:B------:R-:W-:Y:S01]  /*12890*/  @!P4 IMAD.MOV R14, RZ, RZ, -R14 ;  /* 0x000000ffff0ec224 */ /* 0x000fe200078e0a0e */
[----:B------:R-:W-:Y:S01]  /*128a0*/  ISETP.GT.U32.AND P3, PT, R7, R2, PT ;  /* 0x000000020700720c */ /* 0x000fe20003f64070 */
[----:B------:R-:W-:Y:S01]  /*128b0*/  IMAD.HI.U32 R10, R27, R6, RZ ;  /* 0x000000061b0a7227 */ /* 0x000fe200078e00ff */
[----:B------:R-:W-:-:S02]  /*128c0*/  IABS R4, R8 ;  /* 0x0000000800047213 */ /* 0x000fc40000000000 */
[----:B------:R0:W-:Y:S01]  /*128d0*/  STL [R1+0x258], R14 ;  /* 0x0002580e01007387 */ /* 0x0001e20000100800 */
[----:B------:R-:W-:Y:S01]  /*128e0*/  IMAD.HI.U32 R3, R27, R9, RZ ;  /* 0x000000091b037227 */ /* 0x000fe200078e00ff */
[----:B------:R-:W-:-:S03]  /*128f0*/  IABS R19, R12 ;  /* 0x0000000c00137213 */ /* 0x000fc60000000000 */
[----:B------:R-:W-:Y:S02]  /*12900*/  IMAD.MOV R3, RZ, RZ, -R3 ;  /* 0x000000ffff037224 */ /* 0x000fe400078e0a03 */
[----:B------:R-:W-:Y:S02]  /*12910*/  @!P6 IMAD.IADD R5, R5, 0x1, -R7 ;  /* 0x000000010505e824 */ /* 0x000fe400078e0a07 */
[C---:B------:R-:W-:Y:S01]  /*12920*/  IMAD R9, R7.reuse, R3, R9 ;  /* 0x0000000307097224 */ /* 0x040fe200078e0209 */
[----:B0-----:R-:W-:Y:S01]  /*12930*/  IADD3 R14, R28, 0x92, RZ ;  /* 0x000000921c0e7810 */ /* 0x001fe20007ffe0ff */
[----:B------:R-:W-:Y:S01]  /*12940*/  @!P3 IMAD.IADD R2, R2, 0x1, -R7 ;  /* 0x000000010202b824 */ /* 0x000fe200078e0a07 */
[C---:B------:R-:W-:Y:S01]  /*12950*/  ISETP.GT.U32.AND P6, PT, R7.reuse, R5, PT ;  /* 0x000000050700720c */ /* 0x040fe20003fc4070 */
[----:B------:R-:W-:Y:S01]  /*12960*/  IMAD.MOV.U32 R13, RZ, RZ, R11 ;  /* 0x000000ffff0d7224 */ /* 0x000fe200078e000b */
[C---:B------:R-:W-:Y:S01]  /*12970*/  ISETP.GT.U32.AND P4, PT, R7.reuse, R9, PT ;  /* 0x000000090700720c */ /* 0x040fe20003f84070 */
[----:B------:R-:W-:Y:S01]  /*12980*/  IMAD.MOV R10, RZ, RZ, -R10 ;  /* 0x000000ffff0a7224 */ /* 0x000fe200078e0a0a */
[----:B------:R-:W-:Y:S01]  /*12990*/  ISETP.GT.U32.AND P3, PT, R7, R2, PT ;  /* 0x000000020700720c */ /* 0x000fe20003f64070 */
[----:B------:R-:W-:Y:S01]  /*129a0*/  @!P5 IMAD.MOV R13, RZ, RZ, -R13 ;  /* 0x000000ffff0dd224 */ /* 0x000fe200078e0a0d */
[----:B------:R-:W-:Y:S01]  /*129b0*/  ISETP.GE.AND P5, PT, R0, RZ, PT ;  /* 0x000000ff0000720c */ /* 0x000fe20003fa6270 */
[----:B------:R-:W-:-:S03]  /*129c0*/  IMAD.HI.U32 R3, R27, R4, RZ ;  /* 0x000000041b037227 */ /* 0x000fc600078e00ff */
[----:B------:R0:W-:Y:S01]  /*129d0*/  STL [R1+0x25c], R13 ;  /* 0x00025c0d01007387 */ /* 0x0001e20000100800 */
[----:B------:R-:W-:Y:S01]  /*129e0*/  IMAD R0, R7, R10, R6 ;  /* 0x0000000a07007224 */ /* 0x000fe200078e0206 */
[C---:B------:R-:W-:Y:S01]  /*129f0*/  IADD3 R10, R28.reuse, 0x95, RZ ;  /* 0x000000951c0a7810 */ /* 0x040fe20007ffe0ff */
[----:B------:R-:W-:Y:S01]  /*12a00*/  IMAD.MOV R3, RZ, RZ, -R3 ;  /* 0x000000ffff037224 */ /* 0x000fe200078e0a03 */
[----:B------:R-:W-:Y:S01]  /*12a10*/  IADD3 R6, R28, 0x91, RZ ;  /* 0x000000911c067810 */ /* 0x000fe20007ffe0ff */
[--C-:B------:R-:W-:Y:S02]  /*12a20*/  @!P4 IMAD.IADD R9, R9, 0x1, -R7.reuse ;  /* 0x000000010909c824 */ /* 0x100fe400078e0a07 */
[--C-:B------:R-:W-:Y:S01]  /*12a30*/  @!P6 IMAD.IADD R5, R5, 0x1, -R7.reuse ;  /* 0x000000010505e824 */ /* 0x100fe200078e0a07 */
[----:B------:R-:W-:Y:S01]  /*12a40*/  ISETP.GE.AND P6, PT, R8, RZ, PT ;  /* 0x000000ff0800720c */ /* 0x000fe20003fc6270 */
[C---:B------:R-:W-:Y:S01]  /*12a50*/  IMAD R4, R7.reuse, R3, R4 ;  /* 0x0000000307047224 */ /* 0x040fe200078e0204 */
[----:B------:R-:W-:Y:S01]  /*12a60*/  ISETP.GT.U32.AND P4, PT, R7, R9, PT ;  /* 0x000000090700720c */ /* 0x000fe20003f84070 */
[----:B------:R-:W-:Y:S01]  /*12a70*/  @!P3 IMAD.IADD R2, R2, 0x1, -R7 ;  /* 0x000000010202b824 */ /* 0x000fe200078e0a07 */
[----:B0-----:R-:W-:Y:S01]  /*12a80*/  IABS R13, R10 ;  /* 0x0000000a000d7213 */ /* 0x001fe20000000000 */
[----:B------:R-:W-:Y:S01]  /*12a90*/  IMAD.HI.U32 R18, R27, R19, RZ ;  /* 0x000000131b127227 */ /* 0x000fe200078e00ff */
[----:B------:R-:W-:-:S02]  /*12aa0*/  ISETP.GT.U32.AND P3, PT, R7, R0, PT ;  /* 0x000000000700720c */ /* 0x000fc40003f64070 */
[----:B------:R-:W-:Y:S01]  /*12ab0*/  IABS R11, R6 ;  /* 0x00000006000b7213 */ /* 0x000fe20000000000 */
[----:B------:R-:W-:Y:S01]  /*12ac0*/  IMAD.HI.U32 R8, R27, R13, RZ ;  /* 0x0000000d1b087227 */ /* 0x000fe200078e00ff */
[----:B------:R-:W-:-:S03]  /*12ad0*/  IABS R3, R14 ;  /* 0x0000000e00037213 */ /* 0x000fc60000000000 */
[----:B------:R-:W-:Y:S02]  /*12ae0*/  IMAD.MOV R8, RZ, RZ, -R8 ;  /* 0x000000ffff087224 */ /* 0x000fe400078e0a08 */
[----:B------:R-:W-:Y:S01]  /*12af0*/  @!P4 IMAD.IADD R9, R9, 0x1, -R7 ;  /* 0x000000010909c824 */ /* 0x000fe200078e0a07 */
[C---:B------:R-:W-:Y:S01]  /*12b00*/  ISETP.GT.U32.AND P4, PT, R7.reuse, R4, PT ;  /* 0x000000040700720c */ /* 0x040fe20003f84070 */
[C---:B------:R-:W-:Y:S02]  /*12b10*/  IMAD R13, R7.reuse, R8, R13 ;  /* 0x00000008070d7224 */ /* 0x040fe400078e020d */
[----:B------:R-:W-:Y:S02]  /*12b20*/  IMAD.MOV R18, RZ, RZ, -R18 ;  /* 0x000000ffff127224 */ /* 0x000fe400078e0a12 */
[----:B------:R-:W-:Y:S01]  /*12b30*/  @!P3 IMAD.IADD R0, R0, 0x1, -R7 ;  /* 0x000000010000b824 */ /* 0x000fe200078e0a07 */
[C---:B------:R-:W-:Y:S01]  /*12b40*/  ISETP.GT.U32.AND P3, PT, R7.reuse, R13, PT ;  /* 0x0000000d0700720c */ /* 0x040fe20003f64070 */
[----:B------:R-:W-:-:S02]  /*12b50*/  IMAD R18, R7, R18, R19 ;  /* 0x0000001207127224 */ /* 0x000fc400078e0213 */
[----:B------:R-:W-:Y:S02]  /*12b60*/  IMAD.MOV.U32 R21, RZ, RZ, R5 ;  /* 0x000000ffff157224 */ /* 0x000fe400078e0005 */
[----:B------:R-:W-:-:S04]  /*12b70*/  IMAD.HI.U32 R8, R27, R11, RZ ;  /* 0x0000000b1b087227 */ /* 0x000fc800078e00ff */
[----:B------:R-:W-:Y:S01]  /*12b80*/  @!P4 IMAD.IADD R4, R4, 0x1, -R7 ;  /* 0x000000010404c824 */ /* 0x000fe200078e0a07 */
[----:B------:R-:W-:Y:S01]  /*12b90*/  ISETP.GT.U32.AND P4, PT, R7, R18, PT ;  /* 0x000000120700720c */ /* 0x000fe20003f84070 */
[----:B------:R-:W-:-:S04]  /*12ba0*/  IMAD.HI.U32 R15, R27, R3, RZ ;  /* 0x000000031b0f7227 */ /* 0x000fc800078e00ff */
[----:B------:R-:W-:Y:S01]  /*12bb0*/  @!P3 IMAD.IADD R13, R13, 0x1, -R7 ;  /* 0x000000010d0db824 */ /* 0x000fe200078e0a07 */
[C---:B------:R-:W-:Y:S01]  /*12bc0*/  ISETP.GT.U32.AND P3, PT, R7.reuse, R0, PT ;  /* 0x000000000700720c */ /* 0x040fe20003f64070 */
[----:B------:R-:W-:Y:S01]  /*12bd0*/  @!P0 IMAD.MOV R21, RZ, RZ, -R21 ;  /* 0x000000ffff158224 */ /* 0x000fe200078e0a15 */
[C---:B------:R-:W-:Y:S01]  /*12be0*/  ISETP.GT.U32.AND P0, PT, R7.reuse, R4, PT ;  /* 0x000000040700720c */ /* 0x040fe20003f04070 */
[----:B------:R-:W-:Y:S02]  /*12bf0*/  IMAD.MOV.U32 R19, RZ, RZ, R2 ;  /* 0x000000ffff137224 */ /* 0x000fe400078e0002 */
[----:B------:R-:W-:Y:S01]  /*12c00*/  IMAD.MOV R8, RZ, RZ, -R8 ;  /* 0x000000ffff087224 */ /* 0x000fe200078e0a08 */
[----:B------:R-:W-:Y:S01]  /*12c10*/  STL [R1+0x24c], R21 ;  /* 0x00024c1501007387 */ /* 0x000fe20000100800 */
[----:B------:R-:W-:Y:S01]  /*12c20*/  @!P4 IMAD.IADD R18, R18, 0x1, -R7 ;  /* 0x000000011212c824 */ /* 0x000fe200078e0a07 */
[----:B------:R-:W-:Y:S01]  /*12c30*/  ISETP.GT.U32.AND P4, PT, R7, R13, PT ;  /* 0x0000000d0700720c */ /* 0x000fe20003f84070 */
[----:B------:R-:W-:-:S02]  /*12c40*/  IMAD.MOV R15, RZ, RZ, -R15 ;  /* 0x000000ffff0f7224 */ /* 0x000fc400078e0a0f */
[C---:B------:R-:W-:Y:S02]  /*12c50*/  IMAD R17, R7.reuse, R20, R17 ;  /* 0x0000001407117224 */ /* 0x040fe400078e0211 */
[----:B------:R-:W-:Y:S01]  /*12c60*/  @!P2 IMAD.MOV R19, RZ, RZ, -R19 ;  /* 0x000000ffff13a224 */ /* 0x000fe200078e0a13 */
[C---:B------:R-:W-:Y:S01]  /*12c70*/  ISETP.GT.U32.AND P2, PT, R7.reuse, R18, PT ;  /* 0x000000120700720c */ /* 0x040fe20003f44070 */
[C---:B------:R-:W-:Y:S01]  /*12c80*/  IMAD R8, R7.reuse, R8, R11 ;  /* 0x0000000807087224 */ /* 0x040fe200078e020b */
[C---:B------:R-:W-:Y:S01]  /*12c90*/  IADD3 R11, R28.reuse, 0x8f, RZ ;  /* 0x0000008f1c0b7810 */ /* 0x040fe20007ffe0ff */
[C---:B------:R-:W-:Y:S01]  /*12ca0*/  IMAD R3, R7.reuse, R15, R3 ;  /* 0x0000000f07037224 */ /* 0x040fe200078e0203 */
[----:B------:R-:W-:Y:S01]  /*12cb0*/  IADD3 R15, R28, 0x90, RZ ;  /* 0x000000901c0f7810 */ /* 0x000fe20007ffe0ff */
[----:B------:R-:W-:Y:S01]  /*12cc0*/  @!P1 IMAD.MOV R9, RZ, RZ, -R9 ;  /* 0x000000ffff099224 */ /* 0x000fe200078e0a09 */
[----:B------:R-:W-:Y:S01]  /*12cd0*/  ISETP.GT.U32.AND P1, PT, R7, R17, PT ;  /* 0x000000110700720c */ /* 0x000fe20003f24070 */
[--C-:B------:R-:W-:Y:S01]  /*12ce0*/  @!P4 IMAD.IADD R13, R13, 0x1, -R7.reuse ;  /* 0x000000010d0dc824 */ /* 0x100fe200078e0a07 */
[----:B------:R-:W-:Y:S01]  /*12cf0*/  IABS R2, R11 ;  /* 0x0000000b00027213 */ /* 0x000fe20000000000 */
[--C-:B------:R-:W-:Y:S01]  /*12d00*/  @!P0 IMAD.IADD R4, R4, 0x1, -R7.reuse ;  /* 0x0000000104048824 */ /* 0x100fe200078e0a07 */
[----:B------:R-:W-:Y:S01]  /*12d10*/  IABS R5, R15 ;  /* 0x0000000f00057213 */ /* 0x000fe20000000000 */
[----:B------:R-:W-:Y:S01]  /*12d20*/  STL [R1+0x248], R19 ;  /* 0x0002481301007387 */ /* 0x000fe20000100800 */
[----:B------:R-:W-:Y:S01]  /*12d30*/  ISETP.GT.U32.AND P4, PT, R7, R8, PT ;  /* 0x000000080700720c */ /* 0x000fe20003f84070 */
[----:B------:R-:W-:Y:S01]  /*12d40*/  @!P2 IMAD.IADD R18, R18, 0x1, -R7 ;  /* 0x000000011212a824 */ /* 0x000fe200078e0a07 */
[----:B------:R-:W-:Y:S01]  /*12d50*/  ISETP.GE.AND P0, PT, R10, RZ, PT ;  /* 0x000000ff0a00720c */ /* 0x000fe20003f06270 */
[----:B------:R0:W-:Y:S01]  /*12d60*/  STL [R1+0x244], R9 ;  /* 0x0002440901007387 */ /* 0x0001e20000100800 */
[----:B------:R-:W-:Y:S01]  /*12d70*/  IMAD.HI.U32 R10, R27, R2, RZ ;  /* 0x000000021b0a7227 */ /* 0x000fe200078e00ff */
[----:B------:R-:W-:-:S03]  /*12d80*/  ISETP.GE.AND P2, PT, R12, RZ, PT ;  /* 0x000000ff0c00720c */ /* 0x000fc60003f46270 */
[----:B------:R-:W-:Y:S02]  /*12d90*/  IMAD.MOV R10, RZ, RZ, -R10 ;  /* 0x000000ffff0a7224 */ /* 0x000fe400078e0a0a */
[--C-:B------:R-:W-:Y:S01]  /*12da0*/  @!P1 IMAD.IADD R17, R17, 0x1, -R7.reuse ;  /* 0x0000000111119824 */ /* 0x100fe200078e0a07 */
[----:B------:R-:W-:Y:S01]  /*12db0*/  ISETP.GE.AND P1, PT, R16, RZ, PT ;  /* 0x000000ff1000720c */ /* 0x000fe20003f26270 */
[----:B------:R-:W-:Y:S01]  /*12dc0*/  @!P3 IMAD.IADD R0, R0, 0x1, -R7 ;  /* 0x000000010000b824 */ /* 0x000fe200078e0a07 */
[----:B------:R-:W-:Y:S01]  /*12dd0*/  ISETP.GT.U32.AND P3, PT, R7, R3, PT ;  /* 0x000000030700720c */ /* 0x000fe20003f64070 */
[----:B0-----:R-:W-:-:S04]  /*12de0*/  IMAD.HI.U32 R9, R27, R5, RZ ;  /* 0x000000051b097227 */ /* 0x001fc800078e00ff */
[----:B------:R-:W-:Y:S02]  /*12df0*/  IMAD.MOV R9, RZ, RZ, -R9 ;  /* 0x000000ffff097224 */ /* 0x000fe400078e0a09 */
[C---:B------:R-:W-:Y:S02]  /*12e00*/  IMAD R2, R7.reuse, R10, R2 ;  /* 0x0000000a07027224 */ /* 0x040fe400078e0202 */
[C---:B------:R-:W-:Y:S02]  /*12e10*/  IMAD R5, R7.reuse, R9, R5 ;  /* 0x0000000907057224 */ /* 0x040fe400078e0205 */
[----:B------:R-:W-:Y:S01]  /*12e20*/  @!P4 IMAD.IADD R8, R8, 0x1, -R7 ;  /* 0x000000010808c824 */ /* 0x000fe200078e0a07 */
[----:B------:R-:W-:Y:S01]  /*12e30*/  ISETP.GT.U32.AND P4, PT, R7, R17, PT ;  /* 0x000000110700720c */ /* 0x000fe20003f84070 */
[----:B------:R-:W-:Y:S02]  /*12e40*/  IMAD.MOV.U32 R10, RZ, RZ, R13 ;  /* 0x000000ffff0a7224 */ /* 0x000fe400078e000d */
[----:B------:R-:W-:Y:S01]  /*12e50*/  IMAD.MOV.U32 R20, RZ, RZ, R0 ;  /* 0x000000ffff147224 */ /* 0x000fe200078e0000 */
[C---:B------:R-:W-:Y:S01]  /*12e60*/  IADD3 R0, R28.reuse, 0x8e, RZ ;  /* 0x0000008e1c007810 */ /* 0x040fe20007ffe0ff */
[----:B------:R-:W-:Y:S01]  /*12e70*/  IMAD.MOV.U32 R19, RZ, RZ, R4 ;  /* 0x000000ffff137224 */ /* 0x000fe200078e0004 */
[----:B------:R-:W-:Y:S01]  /*12e80*/  IADD3 R4, R28, 0x8d, RZ ;  /* 0x0000008d1c047810 */ /* 0x000fe20007ffe0ff */
[----:B------:R-:W-:-:S02]  /*12e90*/  IMAD.MOV.U32 R9, RZ, RZ, R18 ;  /* 0x000000ffff097224 */ /* 0x000fc400078e0012 */
[----:B------:R-:W-:Y:S01]  /*12ea0*/  @!P0 IMAD.MOV R10, RZ, RZ, -R10 ;  /* 0x000000ffff0a8224 */ /* 0x000fe200078e0a0a */
[C---:B------:R-:W-:Y:S01]  /*12eb0*/  ISETP.GT.U32.AND P0, PT, R7.reuse, R5, PT ;  /* 0x000000050700720c */ /* 0x040fe20003f04070 */
[----:B------:R-:W-:Y:S02]  /*12ec0*/  @!P5 IMAD.MOV R20, RZ, RZ, -R20 ;  /* 0x000000ffff14d224 */ /* 0x000fe400078e0a14 */
[----:B------:R-:W-:Y:S01]  /*12ed0*/  @!P6 IMAD.MOV R19, RZ, RZ, -R19 ;  /* 0x000000ffff13e224 */ /* 0x000fe200078e0a13 */
[----:B------:R-:W-:Y:S01]  /*12ee0*/  ISETP.GT.U32.AND P6, PT, R7, R8, PT ;  /* 0x000000080700720c */ /* 0x000fe20003fc4070 */
[----:B------:R-:W-:Y:S01]  /*12ef0*/  @!P2 IMAD.MOV R9, RZ, RZ, -R9 ;  /* 0x000000ffff09a224 */ /* 0x000fe200078e0a09 */
[----:B------:R-:W-:Y:S01]  /*12f00*/  ISETP.GE.AND P2, PT, R6, RZ, PT ;  /* 0x000000ff0600720c */ /* 0x000fe20003f46270 */
[----:B------:R-:W-:Y:S01]  /*12f10*/  STL [R1+0x238], R20 ;  /* 0x0002381401007387 */ /* 0x000fe20000100800 */
[----:B------:R-:W-:Y:S01]  /*12f20*/  IABS R6, R0 ;  /* 0x0000000000067213 */ /* 0x000fe20000000000 */
[--C-:B------:R-:W-:Y:S01]  /*12f30*/  @!P3 IMAD.IADD R3, R3, 0x1, -R7.reuse ;  /* 0x000000010303b824 */ /* 0x100fe200078e0a07 */
[----:B------:R-:W-:Y:S01]  /*12f40*/  ISETP.GE.AND P3, PT, R14, RZ, PT ;  /* 0x000000ff0e00720c */ /* 0x000fe20003f66270 */
[----:B------:R-:W-:Y:S01]  /*12f50*/  STL [R1+0x224], R19 ;  /* 0x0002241301007387 */ /* 0x000fe20000100800 */
[--C-:B------:R-:W-:Y:S01]  /*12f60*/  @!P4 IMAD.IADD R17, R17, 0x1, -R7.reuse ;  /* 0x000000011111c824 */ /* 0x100fe200078e0a07 */
[----:B------:R-:W-:Y:S01]  /*12f70*/  ISETP.GT.U32.AND P4, PT, R7, R2, PT ;  /* 0x000000020700720c */ /* 0x000fe20003f84070 */
[----:B------:R-:W-:Y:S01]  /*12f80*/  @!P0 IMAD.IADD R5, R5, 0x1, -R7 ;  /* 0x0000000105058824 */ /* 0x000fe200078e0a07 */
[----:B------:R-:W-:Y:S01]  /*12f90*/  STL [R1+0x220], R10 ;  /* 0x0002200a01007387 */ /* 0x000fe20000100800 */
[----:B------:R-:W-:Y:S01]  /*12fa0*/  ISETP.GT.U32.AND P5, PT, R7, R3, PT ;  /* 0x000000030700720c */ /* 0x000fe20003fa4070 */
[----:B------:R-:W-:Y:S01]  /*12fb0*/  IMAD.MOV.U32 R12, RZ, RZ, R17 ;  /* 0x000000ffff0c7224 */ /* 0x000fe200078e0011 */
[----:B------:R-:W-:Y:S01]  /*12fc0*/  IABS R14, R4 ;  /* 0x00000004000e7213 */ /* 0x000fe20000000000 */
[----:B------:R0:W-:Y:S01]  /*12fd0*/  STL [R1+0x21c], R9 ;  /* 0x00021c0901007387 */ /* 0x0001e20000100800 */
[--C-:B------:R-:W-:Y:S01]  /*12fe0*/  @!P6 IMAD.IADD R8, R8, 0x1, -R7.reuse ;  /* 0x000000010808e824 */ /* 0x100fe200078e0a07 */
[----:B------:R-:W-:Y:S01]  /*12ff0*/  ISETP.GE.AND P6, PT, R11, RZ, PT ;  /* 0x000000ff0b00720c */ /* 0x000fe20003fc6270 */
[----:B------:R-:W-:Y:S01]  /*13000*/  @!P1 IMAD.MOV R12, RZ, RZ, -R12 ;  /* 0x000000ffff0c9224 */ /* 0x000fe200078e0a0c */
[----:B------:R-:W-:Y:S01]  /*13010*/  ISETP.GT.U32.AND P1, PT, R7, R5, PT ;  /* 0x000000050700720c */ /* 0x000fe20003f24070 */
[----:B------:R-:W-:Y:S01]  /*13020*/  @!P2 IMAD.MOV R8, RZ, RZ, -R8 ;  /* 0x000000ffff08a224 */ /* 0x000fe200078e0a08 */
[----:B------:R-:W-:Y:S01]  /*13030*/  ISETP.GE.AND P0, PT, R0, RZ, PT ;  /* 0x000000ff0000720c */ /* 0x000fe20003f06270 */
[----:B------:R-:W-:Y:S01]  /*13040*/  @!P4 IMAD.IADD R2, R2, 0x1, -R7 ;  /* 0x000000010202c824 */ /* 0x000fe200078e0a07 */
[----:B------:R1:W-:Y:S01]  /*13050*/  STL [R1+0x218], R12 ;  /* 0x0002180c01007387 */ /* 0x0003e20000100800 */
[----:B------:R-:W-:-:S03]  /*13060*/  IMAD.HI.U32 R0, R27, R14, RZ ;  /* 0x0000000e1b007227 */ /* 0x000fc600078e00ff */
[----:B------:R-:W-:Y:S01]  /*13070*/  ISETP.GT.U32.AND P4, PT, R7, R2, PT ;  /* 0x000000020700720c */ /* 0x000fe20003f84070 */
[----:B0-----:R-:W-:-:S04]  /*13080*/  IMAD.HI.U32 R9, R27, R6, RZ ;  /* 0x000000061b097227 */ /* 0x001fc800078e00ff */
[----:B------:R-:W-:Y:S01]  /*13090*/  IMAD.MOV R9, RZ, RZ, -R9 ;  /* 0x000000ffff097224 */ /* 0x000fe200078e0a09 */
[C---:B-1----:R-:W-:Y:S01]  /*130a0*/  IADD3 R12, R28.reuse, 0x8c, RZ ;  /* 0x0000008c1c0c7810 */ /* 0x042fe20007ffe0ff */
[----:B------:R-:W-:Y:S01]  /*130b0*/  @!P5 IMAD.IADD R3, R3, 0x1, -R7 ;  /* 0x000000010303d824 */ /* 0x000fe200078e0a07 */
[----:B------:R-:W-:Y:S01]  /*130c0*/  ISETP.GE.AND P5, PT, R15, RZ, PT ;  /* 0x000000ff0f00720c */ /* 0x000fe20003fa6270 */
[----:B------:R-:W-:Y:S02]  /*130d0*/  IMAD R11, R7, R9, R6 ;  /* 0x00000009070b7224 */ /* 0x000fe400078e0206 */
[----:B------:R-:W-:Y:S01]  /*130e0*/  IMAD.MOV.U32 R10, RZ, RZ, R3 ;  /* 0x000000ffff0a7224 */ /* 0x000fe200078e0003 */
[----:B------:R-:W-:Y:S01]  /*130f0*/  IADD3 R3, R28, 0x8b, RZ ;  /* 0x0000008b1c037810 */ /* 0x000fe20007ffe0ff */
[----:B------:R-:W-:Y:S01]  /*13100*/  @!P1 IMAD.IADD R5, R5, 0x1, -R7 ;  /* 0x0000000105059824 */ /* 0x000fe200078e0a07 */
[C---:B------:R-:W-:Y:S01]  /*13110*/  ISETP.GT.U32.AND P2, PT, R7.reuse, R11, PT ;  /* 0x0000000b0700720c */ /* 0x040fe20003f44070 */
[----:B------:R-:W-:Y:S01]  /*13120*/  @!P3 IMAD.MOV R10, RZ, RZ, -R10 ;  /* 0x000000ffff0ab224 */ /* 0x000fe200078e0a0a */
[----:B------:R-:W-:Y:S01]  /*13130*/  ISETP.GE.AND P3, PT, R4, RZ, PT ;  /* 0x000000ff0400720c */ /* 0x000fe20003f66270 */
[----:B------:R-:W-:Y:S01]  /*13140*/  IMAD.MOV R0, RZ, RZ, -R0 ;  /* 0x000000ffff007224 */ /* 0x000fe200078e0a00 */
[----:B------:R-:W-:Y:S01]  /*13150*/  ISETP.GE.AND P1, PT, R12, RZ, PT ;  /* 0x000000ff0c00720c */ /* 0x000fe20003f26270 */
[----:B------:R-:W-:Y:S01]  /*13160*/  IMAD.MOV.U32 R4, RZ, RZ, R5 ;  /* 0x000000ffff047224 */ /* 0x000fe200078e0005 */
[----:B------:R-:W-:Y:S01]  /*13170*/  IABS R12, R12 ;  /* 0x0000000c000c7213 */ /* 0x000fe20000000000 */
[----:B------:R-:W-:Y:S01]  /*13180*/  IMAD R14, R7, R0, R14 ;  /* 0x00000000070e7224 */ /* 0x000fe200078e020e */
[----:B------:R-:W-:Y:S01]  /*13190*/  IADD3 R0, R28, 0x8a, RZ ;  /* 0x0000008a1c007810 */ /* 0x000fe20007ffe0ff */
[----:B------:R-:W-:Y:S01]  /*131a0*/  @!P5 IMAD.MOV R4, RZ, RZ, -R4 ;  /* 0x000000ffff04d224 */ /* 0x000fe200078e0a04 */
[----:B------:R-:W-:Y:S01]  /*131b0*/  IABS R9, R3 ;  /* 0x0000000300097213 */ /* 0x000fe20000000000 */
[----:B------:R-:W-:Y:S01]  /*131c0*/  IMAD.HI.U32 R5, R27, R12, RZ ;  /* 0x0000000c1b057227 */ /* 0x000fe200078e00ff */
[----:B------:R-:W-:Y:S01]  /*131d0*/  IABS R6, R0 ;  /* 0x0000000000067213 */ /* 0x000fe20000000000 */
[----:B------:R-:W-:Y:S02]  /*131e0*/  STL [R1+0x214], R10 ;  /* 0x0002140a01007387 */ /* 0x000fe40000100800 */
[--C-:B------:R-:W-:Y:S01]  /*131f0*/  @!P2 IMAD.IADD R11, R11, 0x1, -R7.reuse ;  /* 0x000000010b0ba824 */ /* 0x100fe200078e0a07 */
[----:B------:R-:W-:Y:S01]  /*13200*/  ISETP.GE.AND P2, PT, R3, RZ, PT ;  /* 0x000000ff0300720c */ /* 0x000fe20003f46270 */
[----:B------:R-:W-:Y:S01]  /*13210*/  @!P4 IMAD.IADD R2, R2, 0x1, -R7 ;  /* 0x000000010202c824 */ /* 0x000fe200078e0a07 */
[C---:B------:R-:W-:Y:S01]  /*13220*/  ISETP.GT.U32.AND P4, PT, R7.reuse, R14, PT ;  /* 0x0000000e0700720c */ /* 0x040fe20003f84070 */
[----:B------:R-:W-:Y:S01]  /*13230*/  IMAD.MOV R5, RZ, RZ, -R5 ;  /* 0x000000ffff057224 */ /* 0x000fe200078e0a05 */
[----:B------:R-:W-:Y:S01]  /*13240*/  ISETP.GT.U32.AND P5, PT, R7, R11, PT ;  /* 0x0000000b0700720c */ /* 0x000fe20003fa4070 */
[----:B------:R-:W-:Y:S01]  /*13250*/  IMAD.HI.U32 R3, R27, R6, RZ ;  /* 0x000000061b037227 */ /* 0x000fe200078e00ff */
[----:B------:R-:W-:Y:S03]  /*13260*/  STL [R1+0x210], R8 ;  /* 0x0002100801007387 */ /* 0x000fe60000100800 */
[----:B------:R-:W-:Y:S01]  /*13270*/  IMAD R12, R7, R5, R12 ;  /* 0x00000005070c7224 */ /* 0x000fe200078e020c */
[----:B------:R0:W-:Y:S01]  /*13280*/  STL [R1+0x1b4], R4 ;  /* 0x0001b40401007387 */ /* 0x0001e20000100800 */
[----:B------:R-:W-:Y:S01]  /*13290*/  IMAD.MOV R3, RZ, RZ, -R3 ;  /* 0x000000ffff037224 */ /* 0x000fe200078e0a03 */
[----:B------:R-:W-:Y:S01]  /*132a0*/  IADD3 R5, R28, 0x87, RZ ;  /* 0x000000871c057810 */ /* 0x000fe20007ffe0ff */
[----:B------:R-:W-:Y:S01]  /*132b0*/  @!P6 IMAD.MOV R2, RZ, RZ, -R2 ;  /* 0x000000ffff02e224 */ /* 0x000fe200078e0a02 */
[----:B------:R-:W-:Y:S01]  /*132c0*/  ISETP.GE.AND P6, PT, R0, RZ, PT ;  /* 0x000000ff0000720c */ /* 0x000fe20003fc6270 */
[--C-:B------:R-:W-:Y:S01]  /*132d0*/  @!P4 IMAD.IADD R14, R14, 0x1, -R7.reuse ;  /* 0x000000010e0ec824 */ /* 0x100fe200078e0a07 */
[C---:B------:R-:W-:Y:S01]  /*132e0*/  IADD3 R0, R28.reuse, 0x89, RZ ;  /* 0x000000891c007810 */ /* 0x040fe20007ffe0ff */
[----:B------:R-:W-:Y:S01]  /*132f0*/  @!P5 IMAD.IADD R11, R11, 0x1, -R7 ;  /* 0x000000010b0bd824 */ /* 0x000fe200078e0a07 */
[C---:B------:R-:W-:Y:S01]  /*13300*/  ISETP.GT.U32.AND P5, PT, R7.reuse, R12, PT ;  /* 0x0000000c0700720c */ /* 0x040fe20003fa4070 */
[C---:B------:R-:W-:Y:S01]  /*13310*/  IMAD R6, R7.reuse, R3, R6 ;  /* 0x0000000307067224 */ /* 0x040fe200078e0206 */
[----:B------:R-:W-:Y:S01]  /*13320*/  ISETP.GT.U32.AND P4, PT, R7, R14, PT ;  /* 0x0000000e0700720c */ /* 0x000fe20003f84070 */
[----:B0-----:R-:W-:Y:S01]  /*13330*/  IMAD.HI.U32 R4, R27, R9, RZ ;  /* 0x000000091b047227 */ /* 0x001fe200078e00ff */
[----:B------:R-:W-:Y:S01]  /*13340*/  IABS R3, R0 ;  /* 0x0000000000037213 */ /* 0x000fe20000000000 */
[----:B------:R0:W-:Y:S01]  /*13350*/  STL [R1+0x20c], R2 ;  /* 0x00020c0201007387 */ /* 0x0001e20000100800 */
[----:B------:R-:W-:Y:S01]  /*13360*/  IADD3 R8, R28, 0x88, RZ ;  /* 0x000000881c087810 */ /* 0x000fe20007ffe0ff */
[----:B------:R-:W-:Y:S01]  /*13370*/  IMAD.MOV.U32 R15, RZ, RZ, R11 ;  /* 0x000000ffff0f7224 */ /* 0x000fe200078e000b */
[----:B------:R-:W-:Y:S01]  /*13380*/  IABS R10, R5 ;  /* 0x00000005000a7213 */ /* 0x000fe20000000000 */
[----:B------:R-:W-:Y:S01]  /*13390*/  IMAD.MOV R4, RZ, RZ, -R4 ;  /* 0x000000ffff047224 */ /* 0x000fe200078e0a04 */
[----:B------:R-:W-:Y:S01]  /*133a0*/  IABS R13, R8 ;  /* 0x00000008000d7213 */ /* 0x000fe20000000000 */
[----:B------:R-:W-:Y:S01]  /*133b0*/  @!P0 IMAD.MOV R15, RZ, RZ, -R15 ;  /* 0x000000ffff0f8224 */ /* 0x000fe200078e0a0f */
[----:B------:R-:W-:Y:S01]  /*133c0*/  ISETP.GT.U32.AND P0, PT, R7, R6, PT ;  /* 0x000000060700720c */ /* 0x000fe20003f04070 */
[----:B------:R-:W-:-:S02]  /*133d0*/  @!P5 IMAD.IADD R12, R12, 0x1, -R7 ;  /* 0x000000010c0cd824 */ /* 0x000fc400078e0a07 */
[----:B------:R-:W-:Y:S01]  /*133e0*/  IMAD R9, R7, R4, R9 ;  /* 0x0000000407097224 */ /* 0x000fe200078e0209 */
[----:B0-----:R-:W-:Y:S01]  /*133f0*/  IADD3 R2, R28, 0x86, RZ ;  /* 0x000000861c027810 */ /* 0x001fe20007ffe0ff */
[----:B------:R-:W-:Y:S01]  /*13400*/  IMAD.HI.U32 R11, R27, R3, RZ ;  /* 0x000000031b0b7227 */ /* 0x000fe200078e00ff */
[C---:B------:R-:W-:Y:S01]  /*13410*/  ISETP.GT.U32.AND P5, PT, R7.reuse, R12, PT ;  /* 0x0000000c0700720c */ /* 0x040fe20003fa4070 */
[----:B------:R-:W-:Y:S01]  /*13420*/  STL [R1+0x1cc], R15 ;  /* 0x0001cc0f01007387 */ /* 0x000fe20000100800 */
[----:B------:R-:W-:Y:S01]  /*13430*/  IABS R4, R2 ;  /* 0x0000000200047213 */ /* 0x000fe20000000000 */
[----:B------:R-:W-:Y:S01]  /*13440*/  @!P4 IMAD.IADD R14, R14, 0x1, -R7 ;  /* 0x000000010e0ec824 */ /* 0x000fe200078e0a07 */
[C---:B------:R-:W-:Y:S01]  /*13450*/  ISETP.GT.U32.AND P4, PT, R7.reuse, R9, PT ;  /* 0x000000090700720c */ /* 0x040fe20003f84070 */
[----:B------:R-:W-:Y:S02]  /*13460*/  IMAD.MOV R11, RZ, RZ, -R11 ;  /* 0x000000ffff0b7224 */ /* 0x000fe400078e0a0b */
[----:B------:R-:W-:Y:S01]  /*13470*/  @!P3 IMAD.MOV R14, RZ, RZ, -R14 ;  /* 0x000000ffff0eb224 */ /* 0x000fe200078e0a0e */
[----:B------:R-:W-:Y:S01]  /*13480*/  ISETP.GE.AND P3, PT, R0, RZ, PT ;  /* 0x000000ff0000720c */ /* 0x000fe20003f66270 */
[----:B------:R-:W-:-:S02]  /*13490*/  IMAD R0, R7, R11, R3 ;  /* 0x0000000b07007224 */ /* 0x000fc400078e0203 */
[--C-:B------:R-:W-:Y:S01]  /*134a0*/  @!P0 IMAD.IADD R6, R6, 0x1, -R7.reuse ;  /* 0x0000000106068824 */ /* 0x100fe200078e0a07 */
[----:B------:R0:W-:Y:S01]  /*134b0*/  STL [R1+0x208], R14 ;  /* 0x0002080e01007387 */ /* 0x0001e20000100800 */
[----:B------:R-:W-:Y:S01]  /*134c0*/  @!P5 IMAD.IADD R12, R12, 0x1, -R7 ;  /* 0x000000010c0cd824 */ /* 0x000fe200078e0a07 */
[----:B------:R-:W-:Y:S01]  /*134d0*/  ISETP.GT.U32.AND P5, PT, R7, R0, PT ;  /* 0x000000000700720c */ /* 0x000fe20003fa4070 */
[----:B------:R-:W-:Y:S01]  /*134e0*/  IMAD.HI.U32 R11, R27, R4, RZ ;  /* 0x000000041b0b7227 */ /* 0x000fe200078e00ff */
[----:B------:R-:W-:-:S03]  /*134f0*/  ISETP.GT.U32.AND P0, PT, R7, R6, PT ;  /* 0x000000060700720c */ /* 0x000fc60003f04070 */
[----:B------:R-:W-:Y:S02]  /*13500*/  @!P4 IMAD.IADD R9, R9, 0x1, -R7 ;  /* 0x000000010909c824 */ /* 0x000fe400078e0a07 */
[----:B------:R-:W-:Y:S02]  /*13510*/  IMAD.MOV R11, RZ, RZ, -R11 ;  /* 0x000000ffff0b7224 */ /* 0x000fe400078e0a0b */
[----:B0-----:R-:W-:Y:S01]  /*13520*/  IMAD.HI.U32 R14, R27, R13, RZ ;  /* 0x0000000d1b0e7227 */ /* 0x001fe200078e00ff */
[----:B------:R-:W-:-:S03]  /*13530*/  ISETP.GT.U32.AND P4, PT, R7, R9, PT ;  /* 0x000000090700720c */ /* 0x000fc60003f84070 */
[--C-:B------:R-:W-:Y:S02]  /*13540*/  @!P5 IMAD.IADD R0, R0, 0x1, -R7.reuse ;  /* 0x000000010000d824 */ /* 0x100fe400078e0a07 */
[----:B------:R-:W-:Y:S02]  /*13550*/  @!P0 IMAD.IADD R6, R6, 0x1, -R7 ;  /* 0x0000000106068824 */ /* 0x000fe400078e0a07 */
[----:B------:R-:W-:Y:S01]  /*13560*/  IMAD.HI.U32 R3, R27, R10, RZ ;  /* 0x0000000a1b037227 */ /* 0x000fe200078e00ff */
[----:B------:R-:W-:-:S03]  /*13570*/  ISETP.GT.U32.AND P5, PT, R7, R0, PT ;  /* 0x000000000700720c */ /* 0x000fc60003fa4070 */
[----:B------:R-:W-:Y:S02]  /*13580*/  IMAD.MOV.U32 R15, RZ, RZ, R12 ;  /* 0x000000ffff0f7224 */ /* 0x000fe400078e000c */
[----:B------:R-:W-:Y:S02]  /*13590*/  IMAD R4, R7, R11, R4 ;  /* 0x0000000b07047224 */ /* 0x000fe400078e0204 */
[----:B------:R-:W-:Y:S01]  /*135a0*/  IMAD.MOV.U32 R12, RZ, RZ, R6 ;  /* 0x000000ffff0c7224 */ /* 0x000fe200078e0006 */
[----:B------:R-:W-:Y:S01]  /*135b0*/  IADD3 R6, R28, 0x84, RZ ;  /* 0x000000841c067810 */ /* 0x000fe20007ffe0ff */
[----:B------:R-:W-:Y:S02]  /*135c0*/  IMAD.MOV R14, RZ, RZ, -R14 ;  /* 0x000000ffff0e7224 */ /* 0x000fe400078e0a0e */
[----:B------:R-:W-:Y:S02]  /*135d0*/  IMAD.MOV R3, RZ, RZ, -R3 ;  /* 0x000000ffff037224 */ /* 0x000fe400078e0a03 */
[----:B------:R-:W-:Y:S01]  /*135e0*/  @!P4 IMAD.IADD R9, R9, 0x1, -R7 ;  /* 0x000000010909c824 */ /* 0x000fe200078e0a07 */
[----:B------:R-:W-:Y:S01]  /*135f0*/  ISETP.GE.AND P4, PT, R8, RZ, PT ;  /* 0x000000ff0800720c */ /* 0x000fe20003f86270 */
[----:B------:R-:W-:Y:S01]  /*13600*/  @!P6 IMAD.MOV R12, RZ, RZ, -R12 ;  /* 0x000000ffff0ce224 */ /* 0x000fe200078e0a0c */
[C---:B------:R-:W-:Y:S01]  /*13610*/  ISETP.GT.U32.AND P6, PT, R7.reuse, R4, PT ;  /* 0x000000040700720c */ /* 0x040fe20003fc4070 */
[----:B------:R-:W-:-:S02]  /*13620*/  IMAD R8, R7, R14, R13 ;  /* 0x0000000e07087224 */ /* 0x000fc400078e020d */
[C---:B------:R-:W-:Y:S01]  /*13630*/  IMAD R10, R7.reuse, R3, R10 ;  /* 0x00000003070a7224 */ /* 0x040fe200078e020a */
[----:B------:R-:W-:Y:S01]  /*13640*/  IADD3 R3, R28, 0x85, RZ ;  /* 0x000000851c037810 */ /* 0x000fe20007ffe0ff */
[----:B------:R-:W-:Y:S02]  /*13650*/  IMAD.MOV.U32 R13, RZ, RZ, R9 ;  /* 0x000000ffff0d7224 */ /* 0x000fe400078e0009 */
[----:B------:R-:W-:Y:S01]  /*13660*/  @!P1 IMAD.MOV R15, RZ, RZ, -R15 ;  /* 0x000000ffff0f9224 */ /* 0x000fe200078e0a0f */
[C---:B------:R-:W-:Y:S01]  /*13670*/  ISETP.GT.U32.AND P1, PT, R7.reuse, R8, PT ;  /* 0x000000080700720c */ /* 0x040fe20003f24070 */
[----:B------:R-:W-:Y:S01]  /*13680*/  @!P2 IMAD.MOV R13, RZ, RZ, -R13 ;  /* 0x000000ffff0da224 */ /* 0x000fe200078e0a0d */
[----:B------:R-:W-:Y:S01]  /*13690*/  IABS R11, R3 ;  /* 0x00000003000b7213 */ /* 0x000fe20000000000 */
[--C-:B------:R-:W-:Y:S01]  /*136a0*/  @!P5 IMAD.IADD R0, R0, 0x1, -R7.reuse ;  /* 0x000000010000d824 */ /* 0x100fe200078e0a07 */
[----:B------:R-:W-:Y:S01]  /*136b0*/  ISETP.GT.U32.AND P0, PT, R7, R10, PT ;  /* 0x0000000a0700720c */ /* 0x000fe20003f04070 */
[----:B------:R-:W-:Y:S01]  /*136c0*/  STL [R1+0x1ec], R15 ;  /* 0x0001ec0f01007387 */ /* 0x000fe20000100800 */
[----:B------:R-:W-:Y:S01]  /*136d0*/  @!P6 IMAD.IADD R4, R4, 0x1, -R7 ;  /* 0x000000010404e824 */ /* 0x000fe200078e0a07 */
[----:B------:R-:W-:Y:S01]  /*136e0*/  ISETP.GE.AND P2, PT, R5, RZ, PT ;  /* 0x000000ff0500720c */ /* 0x000fe20003f46270 */
[----:B------:R-:W-:Y:S01]  /*136f0*/  IMAD.MOV.U32 R9, RZ, RZ, R11 ;  /* 0x000000ffff097224 */ /* 0x000fe200078e000b */
[----:B------:R-:W-:Y:S01]  /*13700*/  STL [R1+0x1fc], R13 ;  /* 0x0001fc0d01007387 */ /* 0x000fe20000100800 */
[----:B------:R-:W-:-:S02]  /*13710*/  IABS R11, R6 ;  /* 0x00000006000b7213 */ /* 0x000fc40000000000 */
[----:B------:R-:W-:Y:S01]  /*13720*/  IMAD.HI.U32 R5, R27, R9, RZ ;  /* 0x000000091b057227 */ /* 0x000fe200078e00ff */
[----:B------:R0:W-:Y:S01]  /*13730*/  STL [R1+0x200], R12 ;  /* 0x0002000c01007387 */ /* 0x0001e20000100800 */
[----:B------:R-:W-:Y:S02]  /*13740*/  ISETP.GE.AND P5, PT, R2, RZ, PT ;  /* 0x000000ff0200720c */ /* 0x000fe40003fa6270 */
[----:B------:R-:W-:Y:S01]  /*13750*/  @!P1 IMAD.IADD R8, R8, 0x1, -R7 ;  /* 0x0000000108089824 */ /* 0x000fe200078e0a07 */
[----:B------:R-:W-:Y:S01]  /*13760*/  ISETP.GE.AND P1, PT, R3, RZ, PT ;  /* 0x000000ff0300720c */ /* 0x000fe20003f26270 */
[----:B------:R-:W-:Y:S01]  /*13770*/  IMAD.MOV R5, RZ, RZ, -R5 ;  /* 0x000000ffff057224 */ /* 0x000fe200078e0a05 */
[----:B------:R-:W-:Y:S01]  /*13780*/  IADD3 R2, R28, 0x81, RZ ;  /* 0x000000811c027810 */ /* 0x000fe20007ffe0ff */
[----:B------:R-:W-:Y:S01]  /*13790*/  @!P0 IMAD.IADD R10, R10, 0x1, -R7 ;  /* 0x000000010a0a8824 */ /* 0x000fe200078e0a07 */
[C---:B------:R-:W-:Y:S01]  /*137a0*/  ISETP.GT.U32.AND P0, PT, R7.reuse, R8, PT ;  /* 0x000000080700720c */ /* 0x040fe20003f04070 */
[C---:B------:R-:W-:Y:S01]  /*137b0*/  IMAD R9, R7.reuse, R5, R9 ;  /* 0x0000000507097224 */ /* 0x040fe200078e0209 */
[----:B------:R-:W-:Y:S01]  /*137c0*/  IADD3 R3, R28, 0x83, RZ ;  /* 0x000000831c037810 */ /* 0x000fe20007ffe0ff */
[----:B0-----:R-:W-:Y:S01]  /*137d0*/  IMAD.MOV.U32 R12, RZ, RZ, R0 ;  /* 0x000000ffff0c7224 */ /* 0x001fe200078e0000 */
[----:B------:R-:W-:Y:S01]  /*137e0*/  ISETP.GT.U32.AND P6, PT, R7, R10, PT ;  /* 0x0000000a0700720c */ /* 0x000fe20003fc4070 */
        /* <DEDUP_REMOVED lines=8> */
[C---:B------:R-:W-:Y:S01]  /*13870*/  IMAD R11, R7.reuse, R5, R11 ;  /* 0x00000005070b7224 */ /* 0x040fe200078e020b */
[----:B------:R-:W-:Y:S01]  /*13880*/  IABS R5, R0 ;  /* 0x0000000000057213 */ /* 0x000fe20000000000 */
[----:B------:R-:W-:Y:S01]  /*13890*/  @!P6 IMAD.IADD R10, R10, 0x1, -R7 ;  /* 0x000000010a0ae824 */ /* 0x000fe200078e0a07 */
[C---:B------:R-:W-:Y:S01]  /*138a0*/  ISETP.GT.U32.AND P0, PT, R7.reuse, R9, PT ;  /* 0x000000090700720c */ /* 0x040fe20003f04070 */
[----:B------:R-:W-:Y:S01]  /*138b0*/  IMAD.MOV.U32 R15, RZ, RZ, R8 ;  /* 0x000000ffff0f7224 */ /* 0x000fe200078e0008 */
[----:B------:R-:W-:Y:S01]  /*138c0*/  ISETP.GT.U32.AND P6, PT, R7, R11, PT ;  /* 0x0000000b0700720c */ /* 0x000fe20003fc4070 */
[----:B------:R-:W-:Y:S01]  /*138d0*/  IMAD.HI.U32 R14, R27, R5, RZ ;  /* 0x000000051b0e7227 */ /* 0x000fe200078e00ff */
[----:B0-----:R-:W-:-:S03]  /*138e0*/  IABS R12, R3 ;  /* 0x00000003000c7213 */ /* 0x001fc60000000000 */
[----:B------:R-:W-:Y:S01]  /*138f0*/  @!P3 IMAD.IADD R4, R4, 0x1, -R7 ;  /* 0x000000010404b824 */ /* 0x000fe200078e0a07 */
[----:B------:R-:W-:Y:S01]  /*13900*/  ISETP.GE.AND P3, PT, R6, RZ, PT ;  /* 0x000000ff0600720c */ /* 0x000fe20003f66270 */
[----:B------:R-:W-:Y:S02]  /*13910*/  IMAD.MOV.U32 R6, RZ, RZ, R13 ;  /* 0x000000ffff067224 */ /* 0x000fe400078e000d */
[----:B------:R-:W-:-:S04]  /*13920*/  IMAD.HI.U32 R13, R27, R12, RZ ;  /* 0x0000000c1b0d7227 */ /* 0x000fc800078e00ff */
[----:B------:R-:W-:Y:S02]  /*13930*/  IMAD.MOV R13, RZ, RZ, -R13 ;  /* 0x000000ffff0d7224 */ /* 0x000fe400078e0a0d */
[----:B------:R-:W-:Y:S02]  /*13940*/  IMAD.MOV R8, RZ, RZ, -R14 ;  /* 0x000000ffff087224 */ /* 0x000fe400078e0a0e */
[C---:B------:R-:W-:Y:S01]  /*13950*/  IMAD R12, R7.reuse, R13, R12 ;  /* 0x0000000d070c7224 */ /* 0x040fe200078e020c */
[C---:B------:R-:W-:Y:S01]  /*13960*/  IADD3 R13, R28.reuse, 0x80, RZ ;  /* 0x000000801c0d7810 */ /* 0x040fe20007ffe0ff */
[C---:B------:R-:W-:Y:S01]  /*13970*/  IMAD R5, R7.reuse, R8, R5 ;  /* 0x0000000807057224 */ /* 0x040fe200078e0205 */
[----:B------:R-:W-:Y:S01]  /*13980*/  IADD3 R8, R28, 0x7e, RZ ;  /* 0x0000007e1c087810 */ /* 0x000fe20007ffe0ff */
[----:B------:R-:W-:Y:S01]  /*13990*/  @!P2 IMAD.MOV R10, RZ, RZ, -R10 ;  /* 0x000000ffff0aa224 */ /* 0x000fe200078e0a0a */
[----:B------:R-:W-:Y:S01]  /*139a0*/  ISETP.GT.U32.AND P2, PT, R7, R12, PT ;  /* 0x0000000c0700720c */ /* 0x000fe20003f44070 */
[----:B------:R-:W-:Y:S01]  /*139b0*/  @!P0 IMAD.IADD R9, R9, 0x1, -R7 ;  /* 0x0000000109098824 */ /* 0x000fe200078e0a07 */
[----:B------:R-:W-:Y:S01]  /*139c0*/  ISETP.GE.AND P0, PT, R3, RZ, PT ;  /* 0x000000ff0300720c */ /* 0x000fe20003f06270 */
[----:B------:R-:W-:Y:S01]  /*139d0*/  @!P5 IMAD.MOV R4, RZ, RZ, -R4 ;  /* 0x000000ffff04d224 */ /* 0x000fe200078e0a04 */
[----:B------:R-:W-:Y:S01]  /*139e0*/  ISETP.GT.U32.AND P5, PT, R7, R5, PT ;  /* 0x000000050700720c */ /* 0x000fe20003fa4070 */
[----:B------:R-:W-:-:S04]  /*139f0*/  IMAD.HI.U32 R3, R27, R6, RZ ;  /* 0x000000061b037227 */ /* 0x000fc800078e00ff */
[----:B------:R-:W-:Y:S02]  /*13a00*/  @!P6 IMAD.IADD R11, R11, 0x1, -R7 ;  /* 0x000000010b0be824 */ /* 0x000fe400078e0a07 */
[----:B------:R-:W-:Y:S02]  /*13a10*/  IMAD.MOV R3, RZ, RZ, -R3 ;  /* 0x000000ffff037224 */ /* 0x000fe400078e0a03 */
[----:B------:R-:W-:Y:S01]  /*13a20*/  @!P4 IMAD.MOV R15, RZ, RZ, -R15 ;  /* 0x000000ffff0fc224 */ /* 0x000fe200078e0a0f */
[C---:B------:R-:W-:Y:S01]  /*13a30*/  ISETP.GT.U32.AND P6, PT, R7.reuse, R11, PT ;  /* 0x0000000b0700720c */ /* 0x040fe20003fc4070 */
[C---:B------:R-:W-:Y:S01]  /*13a40*/  IMAD R6, R7.reuse, R3, R6 ;  /* 0x0000000307067224 */ /* 0x040fe200078e0206 */
[----:B------:R-:W-:Y:S01]  /*13a50*/  ISETP.GT.U32.AND P4, PT, R7, R9, PT ;  /* 0x000000090700720c */ /* 0x000fe20003f84070 */
[--C-:B------:R-:W-:Y:S01]  /*13a60*/  @!P2 IMAD.IADD R12, R12, 0x1, -R7.reuse ;  /* 0x000000010c0ca824 */ /* 0x100fe200078e0a07 */
[----:B------:R-:W-:Y:S01]  /*13a70*/  IABS R3, R13 ;  /* 0x0000000d00037213 */ /* 0x000fe20000000000 */
[----:B------:R-:W-:Y:S01]  /*13a80*/  @!P5 IMAD.IADD R5, R5, 0x1, -R7 ;  /* 0x000000010505d824 */ /* 0x000fe200078e0a07 */
[----:B------:R-:W-:Y:S01]  /*13a90*/  ISETP.GE.AND P2, PT, R2, RZ, PT ;  /* 0x000000ff0200720c */ /* 0x000fe20003f46270 */
[----:B------:R0:W-:Y:S01]  /*13aa0*/  STL [R1+0x1f4], R15 ;  /* 0x0001f40f01007387 */ /* 0x0001e20000100800 */
[----:B------:R-:W-:Y:S01]  /*13ab0*/  ISETP.GT.U32.AND P5, PT, R7, R12, PT ;  /* 0x0000000c0700720c */ /* 0x000fe20003fa4070 */
[----:B------:R-:W-:-:S02]  /*13ac0*/  IMAD.HI.U32 R2, R27, R3, RZ ;  /* 0x000000031b027227 */ /* 0x000fc400078e00ff */
[----:B------:R1:W-:Y:S02]  /*13ad0*/  STL [R1+0x1e0], R10 ;  /* 0x0001e00a01007387 */ /* 0x0003e40000100800 */
[--C-:B------:R-:W-:Y:S01]  /*13ae0*/  @!P6 IMAD.IADD R11, R11, 0x1, -R7.reuse ;  /* 0x000000010b0be824 */ /* 0x100fe200078e0a07 */
[----:B------:R-:W-:Y:S01]  /*13af0*/  ISETP.GT.U32.AND P6, PT, R7, R6, PT ;  /* 0x000000060700720c */ /* 0x000fe20003fc4070 */
[----:B------:R-:W-:Y:S01]  /*13b00*/  IMAD.MOV R2, RZ, RZ, -R2 ;  /* 0x000000ffff027224 */ /* 0x000fe200078e0a02 */
[----:B------:R2:W-:Y:S01]  /*13b10*/  STL [R1+0x1e4], R4 ;  /* 0x0001e40401007387 */ /* 0x0005e20000100800 */
[----:B------:R-:W-:Y:S01]  /*13b20*/  @!P4 IMAD.IADD R9, R9, 0x1, -R7 ;  /* 0x000000010909c824 */ /* 0x000fe200078e0a07 */
[----:B------:R-:W-:Y:S01]  /*13b30*/  ISETP.GE.AND P4, PT, R0, RZ, PT ;  /* 0x000000ff0000720c */ /* 0x000fe20003f86270 */
[C---:B------:R-:W-:Y:S01]  /*13b40*/  IMAD R3, R7.reuse, R2, R3 ;  /* 0x0000000207037224 */ /* 0x040fe200078e0203 */
[----:B------:R-:W-:Y:S01]  /*13b50*/  IADD3 R0, R28, 0x7f, RZ ;  /* 0x0000007f1c007810 */ /* 0x000fe20007ffe0ff */
[----:B------:R-:W-:Y:S01]  /*13b60*/  @!P5 IMAD.IADD R12, R12, 0x1, -R7 ;  /* 0x000000010c0cd824 */ /* 0x000fe200078e0a07 */
[----:B0-----:R-:W-:Y:S01]  /*13b70*/  IABS R15, R8 ;  /* 0x00000008000f7213 */ /* 0x001fe20000000000 */
[----:B-1----:R-:W-:Y:S01]  /*13b80*/  IMAD.MOV.U32 R10, RZ, RZ, R9 ;  /* 0x000000ffff0a7224 */ /* 0x002fe200078e0009 */
[C---:B------:R-:W-:Y:S01]  /*13b90*/  ISETP.GT.U32.AND P5, PT, R7.reuse, R3, PT ;  /* 0x000000030700720c */ /* 0x040fe20003fa4070 */
[----:B------:R-:W-:Y:S01]  /*13ba0*/  @!P3 IMAD.MOV R11, RZ, RZ, -R11 ;  /* 0x000000ffff0bb224 */ /* 0x000fe200078e0a0b */
[----:B--2---:R-:W-:Y:S01]  /*13bb0*/  IABS R4, R0 ;  /* 0x0000000000047213 */ /* 0x004fe20000000000 */
[----:B------:R-:W-:Y:S01]  /*13bc0*/  @!P6 IMAD.IADD R6, R6, 0x1, -R7 ;  /* 0x000000010606e824 */ /* 0x000fe200078e0a07 */
[----:B------:R-:W-:Y:S01]  /*13bd0*/  ISETP.GT.U32.AND P6, PT, R7, R5, PT ;  /* 0x000000050700720c */ /* 0x000fe20003fc4070 */
[----:B------:R-:W-:Y:S01]  /*13be0*/  IMAD.HI.U32 R16, R27, R15, RZ ;  /* 0x0000000f1b107227 */ /* 0x000fe200078e00ff */
[----:B------:R-:W-:-:S03]  /*13bf0*/  IADD3 R2, R28, 0x7d, RZ ;  /* 0x0000007d1c027810 */ /* 0x000fc60007ffe0ff */
[----:B------:R-:W-:-:S04]  /*13c00*/  IMAD.HI.U32 R9, R27, R4, RZ ;  /* 0x000000041b097227 */ /* 0x000fc800078e00ff */
[----:B------:R-:W-:Y:S02]  /*13c10*/  IMAD.MOV R9, RZ, RZ, -R9 ;  /* 0x000000ffff097224 */ /* 0x000fe400078e0a09 */
[--C-:B------:R-:W-:Y:S01]  /*13c20*/  @!P5 IMAD.IADD R3, R3, 0x1, -R7.reuse ;  /* 0x000000010303d824 */ /* 0x100fe200078e0a07 */
[----:B------:R-:W-:Y:S01]  /*13c30*/  ISETP.GE.AND P5, PT, R0, RZ, PT ;  /* 0x000000ff0000720c */ /* 0x000fe20003fa6270 */
[C---:B------:R-:W-:Y:S01]  /*13c40*/  IMAD R4, R7.reuse, R9, R4 ;  /* 0x0000000907047224 */ /* 0x040fe200078e0204 */
[----:B------:R-:W-:Y:S01]  /*13c50*/  IABS R9, R2 ;  /* 0x0000000200097213 */ /* 0x000fe20000000000 */
[----:B------:R-:W-:Y:S01]  /*13c60*/  @!P1 IMAD.MOV R10, RZ, RZ, -R10 ;  /* 0x000000ffff0a9224 */ /* 0x000fe200078e0a0a */
[----:B------:R-:W-:Y:S01]  /*13c70*/  ISETP.GT.U32.AND P3, PT, R7, R3, PT ;  /* 0x000000030700720c */ /* 0x000fe20003f64070 */
[----:B------:R-:W-:Y:S01]  /*13c80*/  @!P6 IMAD.IADD R5, R5, 0x1, -R7 ;  /* 0x000000010505e824 */ /* 0x000fe200078e0a07 */
[C---:B------:R-:W-:Y:S01]  /*13c90*/  ISETP.GT.U32.AND P1, PT, R7.reuse, R6, PT ;  /* 0x000000060700720c */ /* 0x040fe20003f24070 */
[----:B------:R-:W-:Y:S01]  /*13ca0*/  IMAD.MOV R16, RZ, RZ, -R16 ;  /* 0x000000ffff107224 */ /* 0x000fe200078e0a10 */
[----:B------:R-:W-:Y:S01]  /*13cb0*/  ISETP.GT.U32.AND P6, PT, R7, R4, PT ;  /* 0x000000040700720c */ /* 0x000fe20003fc4070 */
[----:B------:R-:W-:Y:S01]  /*13cc0*/  IMAD.HI.U32 R14, R27, R9, RZ ;  /* 0x000000091b0e7227 */ /* 0x000fe200078e00ff */
[----:B------:R0:W-:Y:S03]  /*13cd0*/  STL [R1+0x1e8], R10 ;  /* 0x0001e80a01007387 */ /* 0x0001e60000100800 */
[----:B------:R-:W-:Y:S01]  /*13ce0*/  IMAD R0, R7, R16, R15 ;  /* 0x0000001007007224 */ /* 0x000fe200078e020f */
[----:B------:R-:W-:Y:S01]  /*13cf0*/  STL [R1+0x1dc], R11 ;  /* 0x0001dc0b01007387 */ /* 0x000fe20000100800 */
[----:B------:R-:W-:-:S02]  /*13d00*/  IMAD.MOV R14, RZ, RZ, -R14 ;  /* 0x000000ffff0e7224 */ /* 0x000fc400078e0a0e */
[----:B------:R-:W-:Y:S02]  /*13d10*/  IMAD.MOV.U32 R17, RZ, RZ, R12 ;  /* 0x000000ffff117224 */ /* 0x000fe400078e000c */
[C---:B------:R-:W-:Y:S01]  /*13d20*/  IMAD R9, R7.reuse, R14, R9 ;  /* 0x0000000e07097224 */ /* 0x040fe200078e0209 */
[----:B0-----:R-:W-:Y:S01]  /*13d30*/  IADD3 R10, R28, 0x7c, RZ ;  /* 0x0000007c1c0a7810 */ /* 0x001fe20007ffe0ff */
[----:B------:R-:W-:Y:S01]  /*13d40*/  @!P0 IMAD.MOV R17, RZ, RZ, -R17 ;  /* 0x000000ffff118224 */ /* 0x000fe200078e0a11 */
[----:B------:R-:W-:Y:S01]  /*13d50*/  ISETP.GT.U32.AND P0, PT, R7, R0, PT ;  /* 0x000000000700720c */ /* 0x000fe20003f04070 */
[--C-:B------:R-:W-:Y:S01]  /*13d60*/  @!P3 IMAD.IADD R3, R3, 0x1, -R7.reuse ;  /* 0x000000010303b824 */ /* 0x100fe200078e0a07 */
[----:B------:R-:W-:Y:S01]  /*13d70*/  ISETP.GT.U32.AND P3, PT, R7, R9, PT ;  /* 0x000000090700720c */ /* 0x000fe20003f64070 */
[--C-:B------:R-:W-:Y:S01]  /*13d80*/  @!P1 IMAD.IADD R6, R6, 0x1, -R7.reuse ;  /* 0x0000000106069824 */ /* 0x100fe200078e0a07 */
[----:B------:R-:W-:Y:S01]  /*13d90*/  ISETP.GE.AND P1, PT, R13, RZ, PT ;  /* 0x000000ff0d00720c */ /* 0x000fe20003f26270 */
[----:B------:R-:W-:Y:S01]  /*13da0*/  @!P6 IMAD.IADD R4, R4, 0x1, -R7 ;  /* 0x000000010404e824 */ /* 0x000fe200078e0a07 */
[----:B------:R-:W-:Y:S01]  /*13db0*/  IABS R13, R10 ;  /* 0x0000000a000d7213 */ /* 0x000fe20000000000 */
[----:B------:R-:W-:Y:S01]  /*13dc0*/  @!P2 IMAD.MOV R6, RZ, RZ, -R6 ;  /* 0x000000ffff06a224 */ /* 0x000fe200078e0a06 */
[----:B------:R-:W-:Y:S01]  /*13dd0*/  ISETP.GE.AND P2, PT, R2, RZ, PT ;  /* 0x000000ff0200720c */ /* 0x000fe20003f46270 */
[----:B------:R-:W-:Y:S01]  /*13de0*/  @!P4 IMAD.MOV R5, RZ, RZ, -R5 ;  /* 0x000000ffff05c224 */ /* 0x000fe200078e0a05 */
[----:B------:R-:W-:Y:S01]  /*13df0*/  ISETP.GT.U32.AND P6, PT, R7, R4, PT ;  /* 0x000000040700720c */ /* 0x000fe20003fc4070 */
[----:B------:R-:W-:Y:S01]  /*13e00*/  STL [R1+0x1d8], R17 ;  /* 0x0001d81101007387 */ /* 0x000fe20000100800 */
[----:B------:R-:W-:Y:S01]  /*13e10*/  IADD3 R2, R28, 0x7b, RZ ;  /* 0x0000007b1c027810 */ /* 0x000fe20007ffe0ff */
[--C-:B------:R-:W-:Y:S01]  /*13e20*/  @!P0 IMAD.IADD R0, R0, 0x1, -R7.reuse ;  /* 0x0000000100008824 */ /* 0x100fe200078e0a07 */
[----:B------:R-:W-:Y:S01]  /*13e30*/  ISETP.GE.AND P4, PT, R8, RZ, PT ;  /* 0x000000ff0800720c */ /* 0x000fe20003f86270 */
[----:B------:R0:W-:Y:S01]  /*13e40*/  STL [R1+0x1d4], R5 ;  /* 0x0001d40501007387 */ /* 0x0001e20000100800 */
[----:B------:R-:W-:Y:S01]  /*13e50*/  IABS R15, R2 ;  /* 0x00000002000f7213 */ /* 0x000fe20000000000 */
[----:B------:R-:W-:Y:S01]  /*13e60*/  @!P3 IMAD.IADD R9, R9, 0x1, -R7 ;  /* 0x000000010909b824 */ /* 0x000fe200078e0a07 */
[----:B------:R-:W-:Y:S01]  /*13e70*/  ISETP.GT.U32.AND P3, PT, R7, R0, PT ;  /* 0x000000000700720c */ /* 0x000fe20003f64070 */
[----:B------:R-:W-:Y:S01]  /*13e80*/  IMAD.MOV.U32 R8, RZ, RZ, R3 ;  /* 0x000000ffff087224 */ /* 0x000fe200078e0003 */
[----:B------:R1:W-:Y:S01]  /*13e90*/  STL [R1+0x1d0], R6 ;  /* 0x0001d00601007387 */ /* 0x0003e20000100800 */
[----:B------:R-:W-:Y:S01]  /*13ea0*/  IMAD.HI.U32 R3, R27, R15, RZ ;  /* 0x0000000f1b037227 */ /* 0x000fe200078e00ff */
[----:B------:R-:W-:-:S02]  /*13eb0*/  ISETP.GE.AND P0, PT, R2, RZ, PT ;  /* 0x000000ff0200720c */ /* 0x000fc40003f06270 */
[----:B------:R-:W-:Y:S01]  /*13ec0*/  IADD3 R2, R28, 0x78, RZ ;  /* 0x000000781c027810 */ /* 0x000fe20007ffe0ff */
[----:B0-----:R-:W-:-:S04]  /*13ed0*/  IMAD.HI.U32 R5, R27, R13, RZ ;  /* 0x0000000d1b057227 */ /* 0x001fc800078e00ff */
[----:B------:R-:W-:Y:S01]  /*13ee0*/  IMAD.MOV R5, RZ, RZ, -R5 ;  /* 0x000000ffff057224 */ /* 0x000fe200078e0a05 */
[----:B-1----:R-:W-:Y:S01]  /*13ef0*/  IADD3 R6, R28, 0x7a, RZ ;  /* 0x0000007a1c067810 */ /* 0x002fe20007ffe0ff */
[----:B------:R-:W-:Y:S01]  /*13f00*/  @!P6 IMAD.IADD R4, R4, 0x1, -R7 ;  /* 0x000000010404e824 */ /* 0x000fe200078e0a07 */
[----:B------:R-:W-:Y:S01]  /*13f10*/  ISETP.GE.AND P6, PT, R10, RZ, PT ;  /* 0x000000ff0a00720c */ /* 0x000fe20003fc6270 */
[C---:B------:R-:W-:Y:S01]  /*13f20*/  IMAD R16, R7.reuse, R5, R13 ;  /* 0x0000000507107224 */ /* 0x040fe200078e020d */
[----:B------:R-:W-:Y:S01]  /*13f30*/  IADD3 R5, R28, 0x79, RZ ;  /* 0x000000791c057810 */ /* 0x000fe20007ffe0ff */
[----:B------:R-:W-:Y:S01]  /*13f40*/  IMAD.MOV R3, RZ, RZ, -R3 ;  /* 0x000000ffff037224 */ /* 0x000fe200078e0a03 */
[----:B------:R-:W-:Y:S01]  /*13f50*/  IABS R11, R6 ;  /* 0x00000006000b7213 */ /* 0x000fe20000000000 */
[----:B------:R-:W-:Y:S01]  /*13f60*/  @!P5 IMAD.MOV R4, RZ, RZ, -R4 ;  /* 0x000000ffff04d224 */ /* 0x000fe200078e0a04 */
[C---:B------:R-:W-:Y:S01]  /*13f70*/  ISETP.GT.U32.AND P5, PT, R7.reuse, R16, PT ;  /* 0x000000100700720c */ /* 0x040fe20003fa4070 */
[C---:B------:R-:W-:Y:S01]  /*13f80*/  IMAD R15, R7.reuse, R3, R15 ;  /* 0x00000003070f7224 */ /* 0x040fe200078e020f */
[----:B------:R-:W-:Y:S01]  /*13f90*/  IABS R14, R5 ;  /* 0x00000005000e7213 */ /* 0x000fe20000000000 */
[----:B------:R-:W-:Y:S01]  /*13fa0*/  @!P1 IMAD.MOV R8, RZ, RZ, -R8 ;  /* 0x000000ffff089224 */ /* 0x000fe200078e0a08 */
[C---:B------:R-:W-:Y:S01]  /*13fb0*/  ISETP.GT.U32.AND P1, PT, R7.reuse, R9, PT ;  /* 0x000000090700720c */ /* 0x040fe20003f24070 */
[----:B------:R-:W-:Y:S01]  /*13fc0*/  @!P3 IMAD.IADD R0, R0, 0x1, -R7 ;  /* 0x000000010000b824 */ /* 0x000fe200078e0a07 */
[----:B------:R-:W-:Y:S01]  /*13fd0*/  ISETP.GT.U32.AND P3, PT, R7, R15, PT ;  /* 0x0000000f0700720c */ /* 0x000fe20003f64070 */
[----:B------:R-:W-:Y:S01]  /*13fe0*/  IMAD.HI.U32 R3, R27, R11, RZ ;  /* 0x0000000b1b037227 */ /* 0x000fe200078e00ff */
[----:B------:R0:W-:Y:S01]  /*13ff0*/  STL [R1+0x1c8], R8 ;  /* 0x0001c80801007387 */ /* 0x0001e20000100800 */
[----:B------:R-:W-:-:S02]  /*14000*/  IABS R13, R2 ;  /* 0x00000002000d7213 */ /* 0x000fc40000000000 */
[----:B------:R-:W-:Y:S01]  /*14010*/  IADD3 R10, R28, 0x74, RZ ;  /* 0x000000741c0a7810 */ /* 0x000fe20007ffe0ff */
[----:B------:R1:W-:Y:S01]  /*14020*/  STL [R1+0x1c4], R4 ;  /* 0x0001c40401007387 */ /* 0x0003e20000100800 */
[----:B------:R-:W-:Y:S01]  /*14030*/  @!P5 IMAD.IADD R16, R16, 0x1, -R7 ;  /* 0x000000011010d824 */ /* 0x000fe200078e0a07 */
[----:B------:R-:W-:-:S03]  /*14040*/  ISETP.GE.AND P5, PT, R5, RZ, PT ;  /* 0x000000ff0500720c */ /* 0x000fc60003fa6270 */
[--C-:B------:R-:W-:Y:S01]  /*14050*/  @!P1 IMAD.IADD R9, R9, 0x1, -R7.reuse ;  /* 0x0000000109099824 */ /* 0x100fe200078e0a07 */
[----:B------:R-:W-:Y:S01]  /*14060*/  ISETP.GE.AND P1, PT, R6, RZ, PT ;  /* 0x000000ff0600720c */ /* 0x000fe20003f26270 */
[----:B0-----:R-:W-:Y:S01]  /*14070*/  IMAD.MOV.U32 R8, RZ, RZ, R0 ;  /* 0x000000ffff087224 */ /* 0x001fe200078e0000 */
[----:B------:R-:W-:Y:S01]  /*14080*/  IADD3 R0, R28, 0x76, RZ ;  /* 0x000000761c007810 */ /* 0x000fe20007ffe0ff */
[----:B------:R-:W-:Y:S02]  /*14090*/  @!P3 IMAD.IADD R15, R15, 0x1, -R7 ;  /* 0x000000010f0fb824 */ /* 0x000fe400078e0a07 */
[----:B-1----:R-:W-:Y:S01]  /*140a0*/  IMAD.HI.U32 R4, R27, R14, RZ ;  /* 0x0000000e1b047227 */ /* 0x002fe200078e00ff */
[----:B------:R-:W-:Y:S02]  /*140b0*/  IABS R5, R0 ;  /* 0x0000000000057213 */ /* 0x000fe40000000000 */
[C---:B------:R-:W-:Y:S01]  /*140c0*/  ISETP.GT.U32.AND P3, PT, R7.reuse, R15, PT ;  /* 0x0000000f0700720c */ /* 0x040fe20003f64070 */
[----:B------:R-:W-:Y:S01]  /*140d0*/  @!P4 IMAD.MOV R8, RZ, RZ, -R8 ;  /* 0x000000ffff08c224 */ /* 0x000fe200078e0a08 */
[----:B------:R-:W-:Y:S01]  /*140e0*/  ISETP.GT.U32.AND P4, PT, R7, R16, PT ;  /* 0x000000100700720c */ /* 0x000fe20003f84070 */
[----:B------:R-:W-:-:S02]  /*140f0*/  IMAD.MOV R4, RZ, RZ, -R4 ;  /* 0x000000ffff047224 */ /* 0x000fc400078e0a04 */
[----:B------:R-:W-:Y:S01]  /*14100*/  IMAD.MOV R6, RZ, RZ, -R3 ;  /* 0x000000ffff067224 */ /* 0x000fe200078e0a03 */
[----:B------:R0:W-:Y:S01]  /*14110*/  STL [R1+0x1bc], R8 ;  /* 0x0001bc0801007387 */ /* 0x0001e20000100800 */
[----:B------:R-:W-:Y:S02]  /*14120*/  IMAD R14, R7, R4, R14 ;  /* 0x00000004070e7224 */ /* 0x000fe400078e020e */
[----:B------:R-:W-:-:S04]  /*14130*/  IMAD.HI.U32 R3, R27, R13, RZ ;  /* 0x0000000d1b037227 */ /* 0x000fc800078e00ff */
[C---:B------:R-:W-:Y:S01]  /*14140*/  IMAD R11, R7.reuse, R6, R11 ;  /* 0x00000006070b7224 */ /* 0x040fe200078e020b */
[C---:B------:R-:W-:Y:S01]  /*14150*/  IADD3 R6, R28.reuse, 0x77, RZ ;  /* 0x000000771c067810 */ /* 0x040fe20007ffe0ff */
[----:B------:R-:W-:Y:S01]  /*14160*/  IMAD.MOV.U32 R4, RZ, RZ, R9 ;  /* 0x000000ffff047224 */ /* 0x000fe200078e0009 */
[----:B0-----:R-:W-:Y:S01]  /*14170*/  IADD3 R8, R28, 0x75, RZ ;  /* 0x000000751c087810 */ /* 0x001fe20007ffe0ff */
[----:B------:R-:W-:Y:S01]  /*14180*/  IMAD.MOV R3, RZ, RZ, -R3 ;  /* 0x000000ffff037224 */ /* 0x000fe200078e0a03 */
[----:B------:R-:W-:Y:S01]  /*14190*/  IABS R9, R6 ;  /* 0x0000000600097213 */ /* 0x000fe20000000000 */
[----:B------:R-:W-:Y:S01]  /*141a0*/  @!P2 IMAD.MOV R4, RZ, RZ, -R4 ;  /* 0x000000ffff04a224 */ /* 0x000fe200078e0a04 */
[C---:B------:R-:W-:Y:S01]  /*141b0*/  ISETP.GT.U32.AND P2, PT, R7.reuse, R11, PT ;  /* 0x0000000b0700720c */ /* 0x040fe20003f44070 */
[C---:B------:R-:W-:Y:S01]  /*141c0*/  IMAD R13, R7.reuse, R3, R13 ;  /* 0x00000003070d7224 */ /* 0x040fe200078e020d */
[----:B------:R-:W-:Y:S01]  /*141d0*/  IABS R3, R10 ;  /* 0x0000000a00037213 */ /* 0x000fe20000000000 */
[--C-:B------:R-:W-:Y:S01]  /*141e0*/  @!P4 IMAD.IADD R16, R16, 0x1, -R7.reuse ;  /* 0x000000011010c824 */ /* 0x100fe200078e0a07 */
[----:B------:R-:W-:Y:S01]  /*141f0*/  ISETP.GT.U32.AND P4, PT, R7, R14, PT ;  /* 0x0000000e0700720c */ /* 0x000fe20003f84070 */
[----:B------:R-:W-:Y:S01]  /*14200*/  @!P3 IMAD.IADD R15, R15, 0x1, -R7 ;  /* 0x000000010f0fb824 */ /* 0x000fe200078e0a07 */
[----:B------:R-:W-:Y:S01]  /*14210*/  ISETP.GT.U32.AND P3, PT, R7, R13, PT ;  /* 0x0000000d0700720c */ /* 0x000fe20003f64070 */
[----:B------:R-:W-:Y:S01]  /*14220*/  IMAD.HI.U32 R12, R27, R9, RZ ;  /* 0x000000091b0c7227 */ /* 0x000fe200078e00ff */
[----:B------:R0:W-:Y:S03]  /*14230*/  STL [R1+0x1c0], R4 ;  /* 0x0001c00401007387 */ /* 0x0001e60000100800 */
[----:B------:R-:W-:-:S02]  /*14240*/  IMAD.MOV R12, RZ, RZ, -R12 ;  /* 0x000000ffff0c7224 */ /* 0x000fc400078e0a0c */
[----:B------:R-:W-:Y:S01]  /*14250*/  @!P2 IMAD.IADD R11, R11, 0x1, -R7 ;  /* 0x000000010b0ba824 */ /* 0x000fe200078e0a07 */
[----:B------:R-:W-:Y:S01]  /*14260*/  ISETP.GE.AND P2, PT, R2, RZ, PT ;  /* 0x000000ff0200720c */ /* 0x000fe20003f46270 */
[----:B------:R-:W-:Y:S01]  /*14270*/  IMAD.HI.U32 R2, R27, R5, RZ ;  /* 0x000000051b027227 */ /* 0x000fe200078e00ff */
[----:B0-----:R-:W-:-:S03]  /*14280*/  IABS R4, R8 ;  /* 0x0000000800047213 */ /* 0x001fc60000000000 */
[--C-:B------:R-:W-:Y:S01]  /*14290*/  @!P4 IMAD.IADD R14, R14, 0x1, -R7.reuse ;  /* 0x000000010e0ec824 */ /* 0x100fe200078e0a07 */
[----:B------:R-:W-:Y:S01]  /*142a0*/  ISETP.GT.U32.AND P4, PT, R7, R11, PT ;  /* 0x0000000b0700720c */ /* 0x000fe20003f84070 */
[----:B------:R-:W-:Y:S02]  /*142b0*/  @!P3 IMAD.IADD R13, R13, 0x1, -R7 ;  /* 0x000000010d0db824 */ /* 0x000fe400078e0a07 */
[----:B------:R-:W-:Y:S01]  /*142c0*/  IMAD.MOV R2, RZ, RZ, -R2 ;  /* 0x000000ffff027224 */ /* 0x000fe200078e0a02 */
[C---:B------:R-:W-:Y:S01]  /*142d0*/  ISETP.GT.U32.AND P3, PT, R7.reuse, R14, PT ;  /* 0x0000000e0700720c */ /* 0x040fe20003f64070 */
[----:B------:R-:W-:Y:S02]  /*142e0*/  IMAD.MOV.U32 R17, RZ, RZ, R15 ;  /* 0x000000ffff117224 */ /* 0x000fe400078e000f */
[C---:B------:R-:W-:Y:S02]  /*142f0*/  IMAD R9, R7.reuse, R12, R9 ;  /* 0x0000000c07097224 */ /* 0x040fe400078e0209 */
[----:B------:R-:W-:Y:S01]  /*14300*/  @!P0 IMAD.MOV R17, RZ, RZ, -R17 ;  /* 0x000000ffff118224 */ /* 0x000fe200078e0a11 */
[----:B------:R-:W-:Y:S01]  /*14310*/  ISETP.GE.AND P0, PT, R6, RZ, PT ;  /* 0x000000ff0600720c */ /* 0x000fe20003f06270 */
[----:B------:R-:W-:Y:S01]  /*14320*/  IMAD R5, R7, R2, R5 ;  /* 0x0000000207057224 */ /* 0x000fe200078e0205 */
[C---:B------:R-:W-:Y:S01]  /*14330*/  IADD3 R2, R28.reuse, 0x73, RZ ;  /* 0x000000731c027810 */ /* 0x040fe20007ffe0ff */
[----:B------:R-:W-:Y:S01]  /*14340*/  @!P4 IMAD.IADD R11, R11, 0x1, -R7 ;  /* 0x000000010b0bc824 */ /* 0x000fe200078e0a07 */
[----:B------:R-:W-:Y:S01]  /*14350*/  ISETP.GT.U32.AND P4, PT, R7, R9, PT ;  /* 0x000000090700720c */ /* 0x000fe20003f84070 */
[----:B------:R-:W-:Y:S01]  /*14360*/  IMAD.MOV.U32 R18, RZ, RZ, R16 ;  /* 0x000000ffff127224 */ /* 0x000fe200078e0010 */
[----:B------:R-:W-:Y:S01]  /*14370*/  IADD3 R16, R28, 0x6d, RZ ;  /* 0x0000006d1c107810 */ /* 0x000fe20007ffe0ff */
[----:B------:R-:W-:-:S04]  /*14380*/  IMAD.HI.U32 R6, R27, R3, RZ ;  /* 0x000000031b067227 */ /* 0x000fc800078e00ff */
[----:B------:R-:W-:Y:S01]  /*14390*/  @!P3 IMAD.IADD R14, R14, 0x1, -R7 ;  /* 0x000000010e0eb824 */ /* 0x000fe200078e0a07 */
[C---:B------:R-:W-:Y:S01]  /*143a0*/  ISETP.GT.U32.AND P3, PT, R7.reuse, R5, PT ;  /* 0x000000050700720c */ /* 0x040fe20003f64070 */
[----:B------:R-:W-:Y:S01]  /*143b0*/  @!P6 IMAD.MOV R18, RZ, RZ, -R18 ;  /* 0x000000ffff12e224 */ /* 0x000fe200078e0a12 */
[----:B------:R-:W-:Y:S01]  /*143c0*/  ISETP.GT.U32.AND P6, PT, R7, R13, PT ;  /* 0x0000000d0700720c */ /* 0x000fe20003fc4070 */
[----:B------:R-:W-:Y:S02]  /*143d0*/  IMAD.MOV R6, RZ, RZ, -R6 ;  /* 0x000000ffff067224 */ /* 0x000fe400078e0a06 */
[----:B------:R-:W-:Y:S01]  /*143e0*/  IMAD.HI.U32 R12, R27, R4, RZ ;  /* 0x000000041b0c7227 */ /* 0x000fe200078e00ff */
[----:B------:R-:W-:Y:S03]  /*143f0*/  STL [R1+0x12c], R18 ;  /* 0x00012c1201007387 */ /* 0x000fe60000100800 */
[----:B------:R-:W-:Y:S01]  /*14400*/  IMAD R3, R7, R6, R3 ;  /* 0x0000000607037224 */ /* 0x000fe200078e0203 */
[----:B------:R-:W-:Y:S01]  /*14410*/  IADD3 R6, R28, 0x72, RZ ;  /* 0x000000721c067810 */ /* 0x000fe20007ffe0ff */
[----:B------:R-:W-:Y:S01]  /*14420*/  @!P4 IMAD.IADD R9, R9, 0x1, -R7 ;  /* 0x000000010909c824 */ /* 0x000fe200078e0a07 */
[----:B------:R-:W-:Y:S01]  /*14430*/  STL [R1+0x178], R17 ;  /* 0x0001781101007387 */ /* 0x000fe20000100800 */
[----:B------:R-:W-:Y:S01]  /*14440*/  @!P5 IMAD.MOV R14, RZ, RZ, -R14 ;  /* 0x000000ffff0ed224 */ /* 0x000fe200078e0a0e */
[----:B------:R-:W-:Y:S01]  /*14450*/  ISETP.GT.U32.AND P5, PT, R7, R3, PT ;  /* 0x000000030700720c */ /* 0x000fe20003fa4070 */
[----:B------:R-:W-:-:S02]  /*14460*/  IMAD.MOV R12, RZ, RZ, -R12 ;  /* 0x000000ffff0c7224 */ /* 0x000fc400078e0a0c */
[--C-:B------:R-:W-:Y:S01]  /*14470*/  @!P3 IMAD.IADD R5, R5, 0x1, -R7.reuse ;  /* 0x000000010505b824 */ /* 0x100fe200078e0a07 */
[----:B------:R-:W-:Y:S01]  /*14480*/  ISETP.GT.U32.AND P3, PT, R7, R9, PT ;  /* 0x000000090700720c */ /* 0x000fe20003f64070 */
[----:B------:R-:W-:Y:S01]  /*14490*/  @!P6 IMAD.IADD R13, R13, 0x1, -R7 ;  /* 0x000000010d0de824 */ /* 0x000fe200078e0a07 */
[----:B------:R-:W-:Y:S01]  /*144a0*/  ISETP.GE.AND P6, PT, R0, RZ, PT ;  /* 0x000000ff0000720c */ /* 0x000fe20003fc6270 */
[C---:B------:R-:W-:Y:S01]  /*144b0*/  IMAD R4, R7.reuse, R12, R4 ;  /* 0x0000000c07047224 */ /* 0x040fe200078e0204 */
[----:B------:R-:W-:Y:S01]  /*144c0*/  IABS R0, R2 ;  /* 0x0000000200007213 */ /* 0x000fe20000000000 */
        /* <DEDUP_REMOVED lines=8> */
[----:B------:R0:W-:Y:S01]  /*14550*/  STL [R1+0x1b0], R15 ;  /* 0x0001b00f01007387 */ /* 0x0001e20000100800 */
        /* <DEDUP_REMOVED lines=10> */
[----:B0-----:R-:W-:-:S02]  /*14600*/  IADD3 R15, R28, 0x71, RZ ;  /* 0x000000711c0f7810 */ /* 0x001fc40007ffe0ff */
[----:B------:R-:W-:Y:S01]  /*14610*/  IADD3 R12, R28, 0x6c, RZ ;  /* 0x0000006c1c0c7810 */ /* 0x000fe20007ffe0ff */
[--C-:B------:R-:W-:Y:S02]  /*14620*/  @!P4 IMAD.IADD R4, R4, 0x1, -R7.reuse ;  /* 0x000000010404c824 */ /* 0x100fe400078e0a07 */
[----:B------:R-:W-:Y:S01]  /*14630*/  @!P1 IMAD.IADD R5, R5, 0x1, -R7 ;  /* 0x0000000105059824 */ /* 0x000fe200078e0a07 */
[C---:B------:R-:W-:Y:S01]  /*14640*/  ISETP.GT.U32.AND P1, PT, R7.reuse, R0, PT ;  /* 0x000000000700720c */ /* 0x040fe20003f24070 */
[----:B------:R-:W-:Y:S01]  /*14650*/  IMAD.MOV R10, RZ, RZ, -R10 ;  /* 0x000000ffff0a7224 */ /* 0x000fe200078e0a0a */
[----:B------:R-:W-:Y:S01]  /*14660*/  ISETP.GT.U32.AND P4, PT, R7, R4, PT ;  /* 0x000000040700720c */ /* 0x000fe20003f84070 */
[----:B-1----:R-:W-:Y:S01]  /*14670*/  IMAD.MOV.U32 R13, RZ, RZ, R9 ;  /* 0x000000ffff0d7224 */ /* 0x002fe200078e0009 */
[----:B------:R-:W-:Y:S01]  /*14680*/  IADD3 R9, R28, 0x70, RZ ;  /* 0x000000701c097810 */ /* 0x000fe20007ffe0ff */
[----:B------:R-:W-:Y:S01]  /*14690*/  @!P5 IMAD.IADD R3, R3, 0x1, -R7 ;  /* 0x000000010303d824 */ /* 0x000fe200078e0a07 */
[----:B------:R-:W-:Y:S01]  /*146a0*/  IABS R14, R12 ;  /* 0x0000000c000e7213 */ /* 0x000fe20000000000 */
[----:B------:R-:W-:Y:S01]  /*146b0*/  @!P0 IMAD.MOV R13, RZ, RZ, -R13 ;  /* 0x000000ffff0d8224 */ /* 0x000fe200078e0a0d */
[----:B------:R-:W-:Y:S01]  /*146c0*/  ISETP.GE.AND P0, PT, R2, RZ, PT ;  /* 0x000000ff0200720c */ /* 0x000fe20003f06270 */
[C---:B------:R-:W-:Y:S01]  /*146d0*/  IMAD R2, R7.reuse, R10, R8 ;  /* 0x0000000a07027224 */ /* 0x040fe200078e0208 */
[----:B------:R-:W-:Y:S01]  /*146e0*/  IADD3 R8, R28, 0x6f, RZ ;  /* 0x0000006f1c087810 */ /* 0x000fe20007ffe0ff */
[----:B------:R-:W-:Y:S01]  /*146f0*/  @!P6 IMAD.MOV R5, RZ, RZ, -R5 ;  /* 0x000000ffff05e224 */ /* 0x000fe200078e0a05 */
[----:B------:R-:W-:Y:S01]  /*14700*/  STL [R1+0x194], R13 ;  /* 0x0001940d01007387 */ /* 0x000fe20000100800 */
[--C-:B------:R-:W-:Y:S01]  /*14710*/  @!P1 IMAD.IADD R0, R0, 0x1, -R7.reuse ;  /* 0x0000000100009824 */ /* 0x100fe200078e0a07 */
[----:B------:R-:W-:Y:S01]  /*14720*/  ISETP.GT.U32.AND P5, PT, R7, R2, PT ;  /* 0x000000020700720c */ /* 0x000fe20003fa4070 */
[----:B------:R-:W-:Y:S01]  /*14730*/  @!P4 IMAD.IADD R4, R4, 0x1, -R7 ;  /* 0x000000010404c824 */ /* 0x000fe200078e0a07 */
[----:B------:R0:W-:Y:S01]  /*14740*/  STL [R1+0x198], R5 ;  /* 0x0001980501007387 */ /* 0x0001e20000100800 */
[----:B------:R-:W-:-:S02]  /*14750*/  ISETP.GE.AND P6, PT, R15, RZ, PT ;  /* 0x000000ff0f00720c */ /* 0x000fc40003fc6270 */
[----:B------:R-:W-:Y:S01]  /*14760*/  ISETP.GT.U32.AND P1, PT, R7, R0, PT ;  /* 0x000000000700720c */ /* 0x000fe20003f24070 */
[----:B------:R-:W-:Y:S01]  /*14770*/  @!P2 IMAD.MOV R4, RZ, RZ, -R4 ;  /* 0x000000ffff04a224 */ /* 0x000fe200078e0a04 */
[----:B------:R-:W-:Y:S02]  /*14780*/  IABS R15, R15 ;  /* 0x0000000f000f7213 */ /* 0x000fe40000000000 */
[----:B------:R-:W-:Y:S02]  /*14790*/  ISETP.GE.AND P2, PT, R9, RZ, PT ;  /* 0x000000ff0900720c */ /* 0x000fe40003f46270 */
[----:B------:R1:W-:Y:S01]  /*147a0*/  STL [R1+0x1a8], R4 ;  /* 0x0001a80401007387 */ /* 0x0003e20000100800 */
[----:B0-----:R-:W-:Y:S01]  /*147b0*/  IMAD.MOV.U32 R5, RZ, RZ, R3 ;  /* 0x000000ffff057224 */ /* 0x001fe200078e0003 */
[----:B------:R-:W-:Y:S01]  /*147c0*/  IABS R9, R9 ;  /* 0x0000000900097213 */ /* 0x000fe20000000000 */
[----:B------:R-:W-:Y:S01]  /*147d0*/  @!P5 IMAD.IADD R2, R2, 0x1, -R7 ;  /* 0x000000010202d824 */ /* 0x000fe200078e0a07 */
[----:B------:R-:W-:Y:S01]  /*147e0*/  ISETP.GE.AND P4, PT, R6, RZ, PT ;  /* 0x000000ff0600720c */ /* 0x000fe20003f86270 */
[----:B------:R-:W-:Y:S01]  /*147f0*/  @!P3 IMAD.MOV R5, RZ, RZ, -R5 ;  /* 0x000000ffff05b224 */ /* 0x000fe200078e0a05 */
[----:B------:R-:W-:Y:S01]  /*14800*/  ISETP.GE.AND P3, PT, R8, RZ, PT ;  /* 0x000000ff0800720c */ /* 0x000fe20003f66270 */
[----:B------:R-:W-:Y:S01]  /*14810*/  @!P1 IMAD.IADD R0, R0, 0x1, -R7 ;  /* 0x0000000100009824 */ /* 0x000fe200078e0a07 */
[----:B------:R-:W-:-:S02]  /*14820*/  ISETP.GT.U32.AND P5, PT, R7, R2, PT ;  /* 0x000000020700720c */ /* 0x000fc40003fa4070 */
[----:B------:R0:W-:Y:S01]  /*14830*/  STL [R1+0x1ac], R5 ;  /* 0x0001ac0501007387 */ /* 0x0001e20000100800 */
[----:B------:R-:W-:Y:S01]  /*14840*/  IABS R8, R8 ;  /* 0x0000000800087213 */ /* 0x000fe20000000000 */
[----:B-1----:R-:W-:Y:S01]  /*14850*/  IMAD.HI.U32 R4, R27, R9, RZ ;  /* 0x000000091b047227 */ /* 0x002fe200078e00ff */
[----:B------:R-:W-:-:S03]  /*14860*/  IADD3 R6, R28, 0x6e, RZ ;  /* 0x0000006e1c067810 */ /* 0x000fc60007ffe0ff */
[C---:B------:R-:W-:Y:S01]  /*14870*/  IMAD.HI.U32 R3, R27.reuse, R8, RZ ;  /* 0x000000081b037227 */ /* 0x040fe200078e00ff */
[----:B------:R-:W-:Y:S02]  /*14880*/  ISETP.GE.AND P1, PT, R6, RZ, PT ;  /* 0x000000ff0600720c */ /* 0x000fe40003f26270 */
[----:B------:R-:W-:Y:S01]  /*14890*/  IABS R6, R6 ;  /* 0x0000000600067213 */ /* 0x000fe20000000000 */
[----:B0-----:R-:W-:-:S04]  /*148a0*/  IMAD.HI.U32 R5, R27, R15, RZ ;  /* 0x0000000f1b057227 */ /* 0x001fc800078e00ff */
[----:B------:R-:W-:Y:S02]  /*148b0*/  IMAD.MOV R5, RZ, RZ, -R5 ;  /* 0x000000ffff057224 */ /* 0x000fe400078e0a05 */
[----:B------:R-:W-:Y:S02]  /*148c0*/  IMAD.MOV.U32 R10, RZ, RZ, R0 ;  /* 0x000000ffff0a7224 */ /* 0x000fe400078e0000 */
[C---:B------:R-:W-:Y:S02]  /*148d0*/  IMAD R15, R7.reuse, R5, R15 ;  /* 0x00000005070f7224 */ /* 0x040fe400078e020f */
        /* <DEDUP_REMOVED lines=21> */
[--C-:B------:R-:W-:Y:S02]  /*14a30*/  @!P5 IMAD.IADD R9, R9, 0x1, -R7.reuse ;  /* 0x000000010909d824 */ /* 0x100fe400078e0a07 */
[C---:B------:R-:W-:Y:S01]  /*14a40*/  IMAD R6, R7.reuse, R0, R6 ;  /* 0x0000000007067224 */ /* 0x040fe200078e0206 */
[----:B------:R-:W-:Y:S01]  /*14a50*/  IADD3 R0, R28, 0x6b, RZ ;  /* 0x0000006b1c007810 */ /* 0x000fe20007ffe0ff */
[----:B------:R-:W-:Y:S01]  /*14a60*/  @!P4 IMAD.IADD R8, R8, 0x1, -R7 ;  /* 0x000000010808c824 */ /* 0x000fe200078e0a07 */
[----:B------:R-:W-:Y:S01]  /*14a70*/  ISETP.GT.U32.AND P5, PT, R7, R9, PT ;  /* 0x000000090700720c */ /* 0x000fe20003fa4070 */
[----:B-1----:R-:W-:Y:S01]  /*14a80*/  IMAD.HI.U32 R5, R27, R14, RZ ;  /* 0x0000000e1b057227 */ /* 0x002fe200078e00ff */
[----:B------:R-:W-:Y:S02]  /*14a90*/  IABS R3, R0 ;  /* 0x0000000000037213 */ /* 0x000fe40000000000 */
        /* <DEDUP_REMOVED lines=31> */
[----:B------:R-:W-:Y:S01]  /*14c90*/  @!P2 IMAD.MOV R17, RZ, RZ, -R17 ;  /* 0x000000ffff11a224 */ /* 0x000fe200078e0a11 */
[C---:B------:R-:W-:Y:S01]  /*14ca0*/  ISETP.GT.U32.AND P2, PT, R7.reuse, R2, PT ;  /* 0x000000020700720c */ /* 0x040fe20003f44070 */
[----:B------:R-:W-:Y:S01]  /*14cb0*/  @!P6 IMAD.IADD R6, R6, 0x1, -R7 ;  /* 0x000000010606e824 */ /* 0x000fe200078e0a07 */
[C---:B------:R-:W-:Y:S01]  /*14cc0*/  ISETP.GT.U32.AND P6, PT, R7.reuse, R3, PT ;  /* 0x000000030700720c */ /* 0x040fe20003fc4070 */
[----:B------:R-:W-:Y:S01]  /*14cd0*/  IMAD.MOV R9, RZ, RZ, -R9 ;  /* 0x000000ffff097224 */ /* 0x000fe200078e0a09 */
[----:B------:R-:W-:Y:S01]  /*14ce0*/  STL [R1+0x17c], R17 ;  /* 0x00017c1101007387 */ /* 0x000fe20000100800 */
[C---:B------:R-:W-:Y:S02]  /*14cf0*/  IMAD R13, R7.reuse, R10, R13 ;  /* 0x0000000a070d7224 */ /* 0x040fe400078e020d */
[----:B------:R-:W-:Y:S02]  /*14d00*/  IMAD.MOV.U32 R10, RZ, RZ, R6 ;  /* 0x000000ffff0a7224 */ /* 0x000fe400078e0006 */
[----:B------:R-:W-:-:S02]  /*14d10*/  IMAD R12, R7, R9, R12 ;  /* 0x00000009070c7224 */ /* 0x000fc400078e020c */
[----:B------:R-:W-:Y:S01]  /*14d20*/  @!P1 IMAD.MOV R10, RZ, RZ, -R10 ;  /* 0x000000ffff0a9224 */ /* 0x000fe200078e0a0a */
[C---:B------:R-:W-:Y:S01]  /*14d30*/  ISETP.GT.U32.AND P1, PT, R7.reuse, R13, PT ;  /* 0x0000000d0700720c */ /* 0x040fe20003f24070 */
[--C-:B------:R-:W-:Y:S01]  /*14d40*/  @!P4 IMAD.IADD R14, R14, 0x1, -R7.reuse ;  /* 0x000000010e0ec824 */ /* 0x100fe200078e0a07 */
[----:B------:R-:W-:Y:S01]  /*14d50*/  ISETP.GT.U32.AND P4, PT, R7, R12, PT ;  /* 0x0000000c0700720c */ /* 0x000fe20003f84070 */
[----:B------:R-:W-:Y:S01]  /*14d60*/  @!P3 IMAD.MOV R8, RZ, RZ, -R8 ;  /* 0x000000ffff08b224 */ /* 0x000fe200078e0a08 */
[----:B------:R-:W-:Y:S01]  /*14d70*/  ISETP.GE.AND P3, PT, R0, RZ, PT ;  /* 0x000000ff0000720c */ /* 0x000fe20003f66270 */
[--C-:B------:R-:W-:Y:S01]  /*14d80*/  @!P2 IMAD.IADD R2, R2, 0x1, -R7.reuse ;  /* 0x000000010202a824 */ /* 0x100fe200078e0a07 */
[----:B------:R-:W-:Y:S01]  /*14d90*/  ISETP.GE.AND P2, PT, R4, RZ, PT ;  /* 0x000000ff0400720c */ /* 0x000fe20003f46270 */
[--C-:B------:R-:W-:Y:S01]  /*14da0*/  @!P6 IMAD.IADD R3, R3, 0x1, -R7.reuse ;  /* 0x000000010303e824 */ /* 0x100fe200078e0a07 */
[C---:B------:R-:W-:Y:S01]  /*14db0*/  IADD3 R0, R28.reuse, 0x68, RZ ;  /* 0x000000681c007810 */ /* 0x040fe20007ffe0ff */
[----:B------:R0:W-:Y:S01]  /*14dc0*/  STL [R1+0x140], R8 ;  /* 0x0001400801007387 */ /* 0x0001e20000100800 */
[----:B------:R-:W-:Y:S01]  /*14dd0*/  IADD3 R4, R28, 0x67, RZ ;  /* 0x000000671c047810 */ /* 0x000fe20007ffe0ff */
[----:B------:R-:W-:Y:S01]  /*14de0*/  IMAD.MOV.U32 R9, RZ, RZ, R2 ;  /* 0x000000ffff097224 */ /* 0x000fe200078e0002 */
[----:B------:R-:W-:Y:S01]  /*14df0*/  ISETP.GE.AND P6, PT, R5, RZ, PT ;  /* 0x000000ff0500720c */ /* 0x000fe20003fc6270 */
[--C-:B------:R-:W-:Y:S01]  /*14e00*/  @!P1 IMAD.IADD R13, R13, 0x1, -R7.reuse ;  /* 0x000000010d0d9824 */ /* 0x100fe200078e0a07 */
[----:B------:R-:W-:Y:S01]  /*14e10*/  IABS R5, R4 ;  /* 0x0000000400057213 */ /* 0x000fe20000000000 */
[----:B------:R-:W-:Y:S01]  /*14e20*/  @!P4 IMAD.IADD R12, R12, 0x1, -R7 ;  /* 0x000000010c0cc824 */ /* 0x000fe200078e0a07 */
[C---:B------:R-:W-:Y:S01]  /*14e30*/  ISETP.GT.U32.AND P1, PT, R7.reuse, R3, PT ;  /* 0x000000030700720c */ /* 0x040fe20003f24070 */
[----:B------:R-:W-:Y:S01]  /*14e40*/  @!P0 IMAD.MOV R9, RZ, RZ, -R9 ;  /* 0x000000ffff098224 */ /* 0x000fe200078e0a09 */
[----:B------:R1:W-:Y:S01]  /*14e50*/  STL [R1+0x16c], R10 ;  /* 0x00016c0a01007387 */ /* 0x0003e20000100800 */
[----:B0-----:R-:W-:Y:S01]  /*14e60*/  IABS R8, R0 ;  /* 0x0000000000087213 */ /* 0x001fe20000000000 */
[----:B------:R-:W-:Y:S01]  /*14e70*/  IMAD.MOV.U32 R2, RZ, RZ, R5 ;  /* 0x000000ffff027224 */ /* 0x000fe200078e0005 */
[C---:B------:R-:W-:Y:S01]  /*14e80*/  ISETP.GT.U32.AND P0, PT, R7.reuse, R12, PT ;  /* 0x0000000c0700720c */ /* 0x040fe20003f04070 */
[----:B------:R0:W-:Y:S01]  /*14e90*/  STL [R1+0x174], R9 ;  /* 0x0001740901007387 */ /* 0x0001e20000100800 */
[----:B------:R-:W-:Y:S01]  /*14ea0*/  ISETP.GT.U32.AND P4, PT, R7, R13, PT ;  /* 0x0000000d0700720c */ /* 0x000fe20003f84070 */
[----:B------:R-:W-:-:S04]  /*14eb0*/  IMAD.HI.U32 R6, R27, R8, RZ ;  /* 0x000000081b067227 */ /* 0x000fc800078e00ff */
[----:B------:R-:W-:Y:S01]  /*14ec0*/  IMAD.MOV R6, RZ, RZ, -R6 ;  /* 0x000000ffff067224 */ /* 0x000fe200078e0a06 */
[C---:B-1----:R-:W-:Y:S01]  /*14ed0*/  IADD3 R10, R28.reuse, 0x66, RZ ;  /* 0x000000661c0a7810 */ /* 0x042fe20007ffe0ff */
[----:B------:R-:W-:Y:S01]  /*14ee0*/  IMAD.HI.U32 R5, R27, R2, RZ ;  /* 0x000000021b057227 */ /* 0x000fe200078e00ff */
[----:B0-----:R-:W-:-:S03]  /*14ef0*/  IADD3 R9, R28, 0x65, RZ ;  /* 0x000000651c097810 */ /* 0x001fc60007ffe0ff */
[----:B------:R-:W-:Y:S01]  /*14f00*/  IMAD R8, R7, R6, R8 ;  /* 0x0000000607087224 */ /* 0x000fe200078e0208 */
[----:B------:R-:W-:Y:S01]  /*14f10*/  IABS R11, R10 ;  /* 0x0000000a000b7213 */ /* 0x000fe20000000000 */
[----:B------:R-:W-:Y:S01]  /*14f20*/  IMAD.MOV R5, RZ, RZ, -R5 ;  /* 0x000000ffff057224 */ /* 0x000fe200078e0a05 */
[----:B------:R-:W-:Y:S01]  /*14f30*/  IABS R16, R9 ;  /* 0x0000000900107213 */ /* 0x000fe20000000000 */
[--C-:B------:R-:W-:Y:S01]  /*14f40*/  @!P1 IMAD.IADD R3, R3, 0x1, -R7.reuse ;  /* 0x0000000103039824 */ /* 0x100fe200078e0a07 */
[C---:B------:R-:W-:Y:S01]  /*14f50*/  ISETP.GT.U32.AND P1, PT, R7.reuse, R8, PT ;  /* 0x000000080700720c */ /* 0x040fe20003f24070 */
[----:B------:R-:W-:Y:S02]  /*14f60*/  IMAD R2, R7, R5, R2 ;  /* 0x0000000507027224 */ /* 0x000fe400078e0202 */
[----:B------:R-:W-:Y:S02]  /*14f70*/  @!P0 IMAD.IADD R12, R12, 0x1, -R7 ;  /* 0x000000010c0c8824 */ /* 0x000fe400078e0a07 */
[----:B------:R-:W-:Y:S01]  /*14f80*/  IMAD.HI.U32 R5, R27, R11, RZ ;  /* 0x0000000b1b057227 */ /* 0x000fe200078e00ff */
[----:B------:R-:W-:-:S03]  /*14f90*/  ISETP.GT.U32.AND P0, PT, R7, R2, PT ;  /* 0x000000020700720c */ /* 0x000fc60003f04070 */
[----:B------:R-:W-:Y:S02]  /*14fa0*/  IMAD.MOV R5, RZ, RZ, -R5 ;  /* 0x000000ffff057224 */ /* 0x000fe400078e0a05 */
[--C-:B------:R-:W-:Y:S01]  /*14fb0*/  @!P4 IMAD.IADD R13, R13, 0x1, -R7.reuse ;  /* 0x000000010d0dc824 */ /* 0x100fe200078e0a07 */
[----:B------:R-:W-:Y:S01]  /*14fc0*/  ISETP.GE.AND P4, PT, R0, RZ, PT ;  /* 0x000000ff0000720c */ /* 0x000fe20003f86270 */
[----:B------:R-:W-:Y:S01]  /*14fd0*/  @!P1 IMAD.IADD R8, R8, 0x1, -R7 ;  /* 0x0000000108089824 */ /* 0x000fe200078e0a07 */
[----:B------:R-:W-:Y:S01]  /*14fe0*/  IADD3 R0, R28, 0x64, RZ ;  /* 0x000000641c007810 */ /* 0x000fe20007ffe0ff */
[----:B------:R-:W-:Y:S01]  /*14ff0*/  IMAD.HI.U32 R6, R27, R16, RZ ;  /* 0x000000101b067227 */ /* 0x000fe200078e00ff */
[----:B------:R-:W-:Y:S02]  /*15000*/  ISETP.GE.AND P1, PT, R4, RZ, PT ;  /* 0x000000ff0400720c */ /* 0x000fe40003f26270 */
[----:B------:R-:W-:Y:S01]  /*15010*/  IADD3 R4, R28, 0x63, RZ ;  /* 0x000000631c047810 */ /* 0x000fe20007ffe0ff */
[C---:B------:R-:W-:Y:S01]  /*15020*/  IMAD R11, R7.reuse, R5, R11 ;  /* 0x00000005070b7224 */ /* 0x040fe200078e020b */
[----:B------:R-:W-:Y:S01]  /*15030*/  IABS R5, R0 ;  /* 0x0000000000057213 */ /* 0x000fe20000000000 */
[----:B------:R-:W-:Y:S01]  /*15040*/  @!P0 IMAD.IADD R2, R2, 0x1, -R7 ;  /* 0x0000000102028824 */ /* 0x000fe200078e0a07 */
[----:B------:R-:W-:Y:S01]  /*15050*/  ISETP.GT.U32.AND P0, PT, R7, R8, PT ;  /* 0x000000080700720c */ /* 0x000fe20003f04070 */
[----:B------:R-:W-:-:S02]  /*15060*/  IMAD.MOV.U32 R15, RZ, RZ, R3 ;  /* 0x000000ffff0f7224 */ /* 0x000fc400078e0003 */
[----:B------:R-:W-:Y:S01]  /*15070*/  @!P5 IMAD.MOV R14, RZ, RZ, -R14 ;  /* 0x000000ffff0ed224 */ /* 0x000fe200078e0a0e */
[C---:B------:R-:W-:Y:S01]  /*15080*/  ISETP.GT.U32.AND P5, PT, R7.reuse, R11, PT ;  /* 0x0000000b0700720c */ /* 0x040fe20003fa4070 */
[----:B------:R-:W-:Y:S02]  /*15090*/  IMAD.MOV R6, RZ, RZ, -R6 ;  /* 0x000000ffff067224 */ /* 0x000fe400078e0a06 */
[----:B------:R-:W-:Y:S01]  /*150a0*/  @!P3 IMAD.MOV R15, RZ, RZ, -R15 ;  /* 0x000000ffff0fb224 */ /* 0x000fe200078e0a0f */
[C---:B------:R-:W-:Y:S01]  /*150b0*/  ISETP.GT.U32.AND P3, PT, R7.reuse, R2, PT ;  /* 0x000000020700720c */ /* 0x040fe20003f64070 */
[----:B------:R0:W-:Y:S01]  /*150c0*/  STL [R1+0x148], R14 ;  /* 0x0001480e01007387 */ /* 0x0001e20000100800 */
[----:B------:R-:W-:Y:S01]  /*150d0*/  IMAD R16, R7, R6, R16 ;  /* 0x0000000607107224 */ /* 0x000fe200078e0210 */
[----:B------:R-:W-:Y:S01]  /*150e0*/  IABS R6, R4 ;  /* 0x0000000400067213 */ /* 0x000fe20000000000 */
[----:B------:R-:W-:Y:S01]  /*150f0*/  IMAD.HI.U32 R3, R27, R5, RZ ;  /* 0x000000051b037227 */ /* 0x000fe200078e00ff */
[----:B------:R-:W-:Y:S03]  /*15100*/  STL [R1+0x168], R15 ;  /* 0x0001680f01007387 */ /* 0x000fe60000100800 */
[----:B------:R-:W-:Y:S01]  /*15110*/  @!P2 IMAD.MOV R13, RZ, RZ, -R13 ;  /* 0x000000ffff0da224 */ /* 0x000fe200078e0a0d */
[----:B------:R-:W-:Y:S01]  /*15120*/  ISETP.GT.U32.AND P2, PT, R7, R16, PT ;  /* 0x000000100700720c */ /* 0x000fe20003f44070 */
[----:B------:R-:W-:Y:S01]  /*15130*/  @!P0 IMAD.IADD R8, R8, 0x1, -R7 ;  /* 0x0000000108088824 */ /* 0x000fe200078e0a07 */
[----:B------:R-:W-:Y:S01]  /*15140*/  ISETP.GE.AND P0, PT, R9, RZ, PT ;  /* 0x000000ff0900720c */ /* 0x000fe20003f06270 */
[----:B0-----:R-:W-:Y:S01]  /*15150*/  IMAD.MOV.U32 R14, RZ, RZ, R12 ;  /* 0x000000ffff0e7224 */ /* 0x001fe200078e000c */
[----:B------:R0:W-:Y:S01]  /*15160*/  STL [R1+0x154], R13 ;  /* 0x0001540d01007387 */ /* 0x0001e20000100800 */
[----:B------:R-:W-:-:S04]  /*15170*/  IMAD.HI.U32 R12, R27, R6, RZ ;  /* 0x000000061b0c7227 */ /* 0x000fc800078e00ff */
[----:B------:R-:W-:Y:S01]  /*15180*/  @!P6 IMAD.MOV R14, RZ, RZ, -R14 ;  /* 0x000000ffff0ee224 */ /* 0x000fe200078e0a0e */
[----:B------:R-:W-:Y:S01]  /*15190*/  ISETP.GE.AND P6, PT, R10, RZ, PT ;  /* 0x000000ff0a00720c */ /* 0x000fe20003fc6270 */
[----:B------:R-:W-:Y:S02]  /*151a0*/  IMAD.MOV R3, RZ, RZ, -R3 ;  /* 0x000000ffff037224 */ /* 0x000fe400078e0a03 */
[----:B------:R-:W-:Y:S01]  /*151b0*/  IMAD.MOV R12, RZ, RZ, -R12 ;  /* 0x000000ffff0c7224 */ /* 0x000fe200078e0a0c */
[----:B------:R1:W-:Y:S01]  /*151c0*/  STL [R1+0x164], R14 ;  /* 0x0001640e01007387 */ /* 0x0003e20000100800 */
[--C-:B------:R-:W-:Y:S01]  /*151d0*/  @!P3 IMAD.IADD R2, R2, 0x1, -R7.reuse ;  /* 0x000000010202b824 */ /* 0x100fe200078e0a07 */
[----:B------:R-:W-:Y:S01]  /*151e0*/  ISETP.GE.AND P3, PT, R0, RZ, PT ;  /* 0x000000ff0000720c */ /* 0x000fe20003f66270 */
[----:B------:R-:W-:Y:S01]  /*151f0*/  @!P5 IMAD.IADD R11, R11, 0x1, -R7 ;  /* 0x000000010b0bd824 */ /* 0x000fe200078e0a07 */
[C---:B------:R-:W-:Y:S01]  /*15200*/  IADD3 R0, R28.reuse, 0x62, RZ ;  /* 0x000000621c007810 */ /* 0x040fe20007ffe0ff */
[C---:B------:R-:W-:Y:S01]  /*15210*/  IMAD R5, R7.reuse, R3, R5 ;  /* 0x0000000307057224 */ /* 0x040fe200078e0205 */
[----:B------:R-:W-:Y:S01]  /*15220*/  IADD3 R3, R28, 0x61, RZ ;  /* 0x000000611c037810 */ /* 0x000fe20007ffe0ff */
[C---:B------:R-:W-:Y:S01]  /*15230*/  IMAD R6, R7.reuse, R12, R6 ;  /* 0x0000000c07067224 */ /* 0x040fe200078e0206 */
[----:B------:R-:W-:Y:S01]  /*15240*/  ISETP.GT.U32.AND P5, PT, R7, R11, PT ;  /* 0x0000000b0700720c */ /* 0x000fe20003fa4070 */
[----:B0-----:R-:W-:Y:S01]  /*15250*/  IMAD.MOV.U32 R13, RZ, RZ, R2 ;  /* 0x000000ffff0d7224 */ /* 0x001fe200078e0002 */
[----:B------:R-:W-:Y:S01]  /*15260*/  IABS R2, R3 ;  /* 0x0000000300027213 */ /* 0x000fe20000000000 */
[----:B-1----:R-:W-:Y:S01]  /*15270*/  IMAD.MOV.U32 R14, RZ, RZ, R8 ;  /* 0x000000ffff0e7224 */ /* 0x002fe200078e0008 */
[----:B------:R-:W-:Y:S01]  /*15280*/  IABS R8, R0 ;  /* 0x0000000000087213 */ /* 0x000fe20000000000 */
[----:B------:R-:W-:-:S02]  /*15290*/  @!P2 IMAD.IADD R16, R16, 0x1, -R7 ;  /* 0x000000011010a824 */ /* 0x000fc400078e0a07 */
[----:B------:R-:W-:Y:S01]  /*152a0*/  @!P4 IMAD.MOV R14, RZ, RZ, -R14 ;  /* 0x000000ffff0ec224 */ /* 0x000fe200078e0a0e */
[C---:B------:R-:W-:Y:S01]  /*152b0*/  ISETP.GT.U32.AND P4, PT, R7.reuse, R5, PT ;  /* 0x000000050700720c */ /* 0x040fe20003f84070 */
[----:B------:R-:W-:Y:S01]  /*152c0*/  @!P1 IMAD.MOV R13, RZ, RZ, -R13 ;  /* 0x000000ffff0d9224 */ /* 0x000fe200078e0a0d */
[----:B------:R-:W-:Y:S01]  /*152d0*/  ISETP.GT.U32.AND P1, PT, R7, R6, PT ;  /* 0x000000060700720c */ /* 0x000fe20003f24070 */
[----:B------:R-:W-:Y:S01]  /*152e0*/  IMAD.HI.U32 R9, R27, R8, RZ ;  /* 0x000000081b097227 */ /* 0x000fe200078e00ff */
[----:B------:R-:W-:Y:S01]  /*152f0*/  ISETP.GT.U32.AND P2, PT, R7, R16, PT ;  /* 0x000000100700720c */ /* 0x000fe20003f44070 */
[----:B------:R-:W-:Y:S02]  /*15300*/  STL [R1+0x158], R14 ;  /* 0x0001580e01007387 */ /* 0x000fe40000100800 */
[----:B------:R-:W-:Y:S01]  /*15310*/  @!P5 IMAD.IADD R11, R11, 0x1, -R7 ;  /* 0x000000010b0bd824 */ /* 0x000fe200078e0a07 */
[----:B------:R-:W-:Y:S01]  /*15320*/  ISETP.GE.AND P5, PT, R4, RZ, PT ;  /* 0x000000ff0400720c */ /* 0x000fe20003fa6270 */
[----:B------:R-:W-:Y:S01]  /*15330*/  IMAD.MOV R9, RZ, RZ, -R9 ;  /* 0x000000ffff097224 */ /* 0x000fe200078e0a09 */
[----:B------:R-:W-:Y:S01]  /*15340*/  IADD3 R4, R28, 0x60, RZ ;  /* 0x000000601c047810 */ /* 0x000fe20007ffe0ff */
[----:B------:R-:W-:Y:S01]  /*15350*/  IMAD.MOV.U32 R12, RZ, RZ, R11 ;  /* 0x000000ffff0c7224 */ /* 0x000fe200078e000b */
[----:B------:R0:W-:Y:S01]  /*15360*/  STL [R1+0x160], R13 ;  /* 0x0001600d01007387 */ /* 0x0001e20000100800 */
[--C-:B------:R-:W-:Y:S01]  /*15370*/  @!P4 IMAD.IADD R5, R5, 0x1, -R7.reuse ;  /* 0x000000010505c824 */ /* 0x100fe200078e0a07 */
[----:B------:R-:W-:Y:S01]  /*15380*/  IABS R10, R4 ;  /* 0x00000004000a7213 */ /* 0x000fe20000000000 */
[--C-:B------:R-:W-:Y:S01]  /*15390*/  @!P1 IMAD.IADD R6, R6, 0x1, -R7.reuse ;  /* 0x0000000106069824 */ /* 0x100fe200078e0a07 */
[----:B------:R-:W-:Y:S01]  /*153a0*/  IADD3 R11, R28, 0x5e, RZ ;  /* 0x0000005e1c0b7810 */ /* 0x000fe20007ffe0ff */
[----:B------:R-:W-:Y:S01]  /*153b0*/  @!P2 IMAD.IADD R16, R16, 0x1, -R7 ;  /* 0x000000011010a824 */ /* 0x000fe200078e0a07 */
[----:B------:R-:W-:Y:S01]  /*153c0*/  ISETP.GT.U32.AND P4, PT, R7, R5, PT ;  /* 0x000000050700720c */ /* 0x000fe20003f84070 */
[----:B------:R-:W-:Y:S01]  /*153d0*/  @!P6 IMAD.MOV R12, RZ, RZ, -R12 ;  /* 0x000000ffff0ce224 */ /* 0x000fe200078e0a0c */
[----:B------:R-:W-:Y:S01]  /*153e0*/  ISETP.GE.AND P2, PT, R0, RZ, PT ;  /* 0x000000ff0000720c */ /* 0x000fe20003f46270 */
[----:B------:R-:W-:Y:S01]  /*153f0*/  IMAD.HI.U32 R0, R27, R2, RZ ;  /* 0x000000021b007227 */ /* 0x000fe200078e00ff */
[----:B------:R-:W-:-:S02]  /*15400*/  ISETP.GT.U32.AND P6, PT, R7, R6, PT ;  /* 0x000000060700720c */ /* 0x000fc40003fc4070 */
[----:B------:R-:W-:Y:S01]  /*15410*/  IABS R15, R11 ;  /* 0x0000000b000f7213 */ /* 0x000fe20000000000 */
[----:B------:R-:W-:Y:S01]  /*15420*/  IMAD.MOV R0, RZ, RZ, -R0 ;  /* 0x000000ffff007224 */ /* 0x000fe200078e0a00 */
[----:B------:R-:W-:Y:S01]  /*15430*/  ISETP.GE.AND P1, PT, R3, RZ, PT ;  /* 0x000000ff0300720c */ /* 0x000fe20003f26270 */
[C---:B------:R-:W-:Y:S01]  /*15440*/  IMAD R8, R7.reuse, R9, R8 ;  /* 0x0000000907087224 */ /* 0x040fe200078e0208 */
[C---:B------:R-:W-:Y:S01]  /*15450*/  IADD3 R9, R28.reuse, 0x5f, RZ ;  /* 0x0000005f1c097810 */ /* 0x040fe20007ffe0ff */
[----:B------:R-:W-:Y:S01]  /*15460*/  IMAD R2, R7, R0, R2 ;  /* 0x0000000007027224 */ /* 0x000fe200078e0202 */
[----:B------:R-:W-:Y:S01]  /*15470*/  IADD3 R3, R28, 0x5d, RZ ;  /* 0x0000005d1c037810 */ /* 0x000fe20007ffe0ff */
[--C-:B------:R-:W-:Y:S01]  /*15480*/  @!P4 IMAD.IADD R5, R5, 0x1, -R7.reuse ;  /* 0x000000010505c824 */ /* 0x100fe200078e0a07 */
[----:B------:R-:W-:Y:S01]  /*15490*/  ISETP.GT.U32.AND P4, PT, R7, R8, PT ;  /* 0x000000080700720c */ /* 0x000fe20003f84070 */
[----:B------:R-:W-:Y:S01]  /*154a0*/  IMAD.HI.U32 R0, R27, R10, RZ ;  /* 0x0000000a1b007227 */ /* 0x000fe200078e00ff */
[----:B0-----:R-:W-:Y:S01]  /*154b0*/  IABS R13, R9 ;  /* 0x00000009000d7213 */ /* 0x001fe20000000000 */
[----:B------:R0:W-:Y:S02]  /*154c0*/  STL [R1+0x15c], R12 ;  /* 0x00015c0c01007387 */ /* 0x0001e40000100800 */
[----:B------:R-:W-:Y:S01]  /*154d0*/  @!P6 IMAD.IADD R6, R6, 0x1, -R7 ;  /* 0x000000010606e824 */ /* 0x000fe200078e0a07 */
[----:B------:R-:W-:Y:S01]  /*154e0*/  ISETP.GT.U32.AND P6, PT, R7, R2, PT ;  /* 0x000000020700720c */ /* 0x000fe20003fc4070 */
[----:B------:R-:W-:-:S02]  /*154f0*/  IMAD.MOV R0, RZ, RZ, -R0 ;  /* 0x000000ffff007224 */ /* 0x000fc400078e0a00 */
[----:B------:R-:W-:-:S04]  /*15500*/  IMAD.HI.U32 R17, R27, R13, RZ ;  /* 0x0000000d1b117227 */ /* 0x000fc800078e00ff */
[----:B------:R-:W-:Y:S01]  /*15510*/  @!P4 IMAD.IADD R8, R8, 0x1, -R7 ;  /* 0x000000010808c824 */ /* 0x000fe200078e0a07 */
[----:B0-----:R-:W-:Y:S01]  /*15520*/  IABS R12, R3 ;  /* 0x00000003000c7213 */ /* 0x001fe20000000000 */
[----:B------:R-:W-:Y:S01]  /*15530*/  IMAD R10, R7, R0, R10 ;  /* 0x00000000070a7224 */ /* 0x000fe200078e020a */
[----:B------:R-:W-:Y:S01]  /*15540*/  IADD3 R0, R28, 0x5c, RZ ;  /* 0x0000005c1c007810 */ /* 0x000fe20007ffe0ff */
[----:B------:R-:W-:-:S03]  /*15550*/  IMAD.HI.U32 R14, R27, R15, RZ ;  /* 0x0000000f1b0e7227 */ /* 0x000fc600078e00ff */
[C---:B------:R-:W-:Y:S01]  /*15560*/  ISETP.GT.U32.AND P4, PT, R7.reuse, R10, PT ;  /* 0x0000000a0700720c */ /* 0x040fe20003f84070 */
[----:B------:R-:W-:Y:S01]  /*15570*/  @!P6 IMAD.IADD R2, R2, 0x1, -R7 ;  /* 0x000000010202e824 */ /* 0x000fe200078e0a07 */
[C---:B------:R-:W-:Y:S01]  /*15580*/  ISETP.GT.U32.AND P6, PT, R7.reuse, R8, PT ;  /* 0x000000080700720c */ /* 0x040fe20003fc4070 */
[----:B------:R-:W-:Y:S02]  /*15590*/  IMAD.MOV R17, RZ, RZ, -R17 ;  /* 0x000000ffff117224 */ /* 0x000fe400078e0a11 */
[----:B------:R-:W-:Y:S01]  /*155a0*/  @!P0 IMAD.MOV R16, RZ, RZ, -R16 ;  /* 0x000000ffff108224 */ /* 0x000fe200078e0a10 */
[----:B------:R-:W-:Y:S01]  /*155b0*/  ISETP.GE.AND P0, PT, R4, RZ, PT ;  /* 0x000000ff0400720c */ /* 0x000fe20003f06270 */
[----:B------:R-:W-:Y:S02]  /*155c0*/  IMAD.MOV R14, RZ, RZ, -R14 ;  /* 0x000000ffff0e7224 */ /* 0x000fe400078e0a0e */
[C---:B------:R-:W-:Y:S01]  /*155d0*/  IMAD R4, R7.reuse, R17, R13 ;  /* 0x0000001107047224 */ /* 0x040fe200078e020d */
[----:B------:R0:W-:Y:S01]  /*155e0*/  STL [R1+0x14c], R16 ;  /* 0x00014c1001007387 */ /* 0x0001e20000100800 */
[----:B------:R-:W-:Y:S01]  /*155f0*/  IMAD R15, R7, R14, R15 ;  /* 0x0000000e070f7224 */ /* 0x000fe200078e020f */
[----:B------:R-:W-:Y:S01]  /*15600*/  IABS R13, R0 ;  /* 0x00000000000d7213 */ /* 0x000fe20000000000 */
[----:B------:R-:W-:-:S02]  /*15610*/  @!P4 IMAD.IADD R10, R10, 0x1, -R7 ;  /* 0x000000010a0ac824 */ /* 0x000fc400078e0a07 */
[----:B------:R-:W-:Y:S01]  /*15620*/  @!P6 IMAD.IADD R8, R8, 0x1, -R7 ;  /* 0x000000010808e824 */ /* 0x000fe200078e0a07 */
[C---:B------:R-:W-:Y:S02]  /*15630*/  ISETP.GT.U32.AND P6, PT, R7.reuse, R4, PT ;  /* 0x000000040700720c */ /* 0x040fe40003fc4070 */
[----:B------:R-:W-:Y:S01]  /*15640*/  ISETP.GT.U32.AND P4, PT, R7, R10, PT ;  /* 0x0000000a0700720c */ /* 0x000fe20003f84070 */
[----:B------:R-:W-:Y:S01]  /*15650*/  IMAD.MOV.U32 R14, RZ, RZ, R8 ;  /* 0x000000ffff0e7224 */ /* 0x000fe200078e0008 */
[----:B------:R-:W-:Y:S01]  /*15660*/  IADD3 R8, R28, 0x59, RZ ;  /* 0x000000591c087810 */ /* 0x000fe20007ffe0ff */
[----:B0-----:R-:W-:Y:S02]  /*15670*/  IMAD.MOV.U32 R16, RZ, RZ, R5 ;  /* 0x000000ffff107224 */ /* 0x001fe400078e0005 */
[----:B------:R-:W-:-:S04]  /*15680*/  IMAD.HI.U32 R5, R27, R12, RZ ;  /* 0x0000000c1b057227 */ /* 0x000fc800078e00ff */
[----:B------:R-:W-:Y:S01]  /*15690*/  @!P2 IMAD.MOV R14, RZ, RZ, -R14 ;  /* 0x000000ffff0ea224 */ /* 0x000fe200078e0a0e */
[C---:B------:R-:W-:Y:S01]  /*156a0*/  ISETP.GT.U32.AND P2, PT, R7.reuse, R15, PT ;  /* 0x0000000f0700720c */ /* 0x040fe20003f44070 */
[----:B------:R-:W-:Y:S02]  /*156b0*/  IMAD.MOV R5, RZ, RZ, -R5 ;  /* 0x000000ffff057224 */ /* 0x000fe400078e0a05 */
[----:B------:R-:W-:Y:S01]  /*156c0*/  @!P3 IMAD.MOV R16, RZ, RZ, -R16 ;  /* 0x000000ffff10b224 */ /* 0x000fe200078e0a10 */
[C---:B------:R-:W-:Y:S01]  /*156d0*/  ISETP.GT.U32.AND P3, PT, R7.reuse, R2, PT ;  /* 0x000000020700720c */ /* 0x040fe20003f64070 */
[C---:B------:R-:W-:Y:S02]  /*156e0*/  IMAD R12, R7.reuse, R5, R12 ;  /* 0x00000005070c7224 */ /* 0x040fe400078e020c */
[--C-:B------:R-:W-:Y:S01]  /*156f0*/  @!P6 IMAD.IADD R4, R4, 0x1, -R7.reuse ;  /* 0x000000010404e824 */ /* 0x100fe200078e0a07 */
[----:B------:R0:W-:Y:S01]  /*15700*/  STL [R1+0x144], R16 ;  /* 0x0001441001007387 */ /* 0x0001e20000100800 */
[----:B------:R-:W-:Y:S01]  /*15710*/  @!P4 IMAD.IADD R10, R10, 0x1, -R7 ;  /* 0x000000010a0ac824 */ /* 0x000fe200078e0a07 */
[----:B------:R-:W-:-:S02]  /*15720*/  ISETP.GT.U32.AND P6, PT, R7, R12, PT ;  /* 0x0000000c0700720c */ /* 0x000fc40003fc4070 */
[----:B------:R-:W-:Y:S01]  /*15730*/  ISETP.GE.AND P4, PT, R3, RZ, PT ;  /* 0x000000ff0300720c */ /* 0x000fe20003f86270 */
[--C-:B------:R-:W-:Y:S01]  /*15740*/  @!P2 IMAD.IADD R15, R15, 0x1, -R7.reuse ;  /* 0x000000010f0fa824 */ /* 0x100fe200078e0a07 */
[----:B------:R-:W-:Y:S01]  /*15750*/  ISETP.GT.U32.AND P2, PT, R7, R4, PT ;  /* 0x000000040700720c */ /* 0x000fe20003f44070 */
[----:B------:R-:W-:Y:S02]  /*15760*/  IMAD.MOV.U32 R19, RZ, RZ, R10 ;  /* 0x000000ffff137224 */ /* 0x000fe400078e000a */
[----:B------:R-:W-:Y:S01]  /*15770*/  @!P3 IMAD.IADD R2, R2, 0x1, -R7 ;  /* 0x000000010202b824 */ /* 0x000fe200078e0a07 */
[----:B------:R-:W-:Y:S01]  /*15780*/  ISETP.GE.AND P3, PT, R11, RZ, PT ;  /* 0x000000ff0b00720c */ /* 0x000fe20003f66270 */
[----:B0-----:R-:W-:Y:S01]  /*15790*/  IMAD.MOV.U32 R16, RZ, RZ, R6 ;  /* 0x000000ffff107224 */ /* 0x001fe200078e0006 */
[----:B------:R-:W-:Y:S01]  /*157a0*/  IABS R11, R8 ;  /* 0x00000008000b7213 */ /* 0x000fe20000000000 */
[----:B------:R-:W-:-:S04]  /*157b0*/  IMAD.HI.U32 R6, R27, R13, RZ ;  /* 0x0000000d1b067227 */ /* 0x000fc800078e00ff */
[----:B------:R-:W-:Y:S02]  /*157c0*/  IMAD.MOV R6, RZ, RZ, -R6 ;  /* 0x000000ffff067224 */ /* 0x000fe400078e0a06 */
[----:B------:R-:W-:Y:S01]  /*157d0*/  @!P5 IMAD.MOV R16, RZ, RZ, -R16 ;  /* 0x000000ffff10d224 */ /* 0x000fe200078e0a10 */
[----:B------:R-:W-:Y:S01]  /*157e0*/  ISETP.GE.AND P5, PT, R9, RZ, PT ;  /* 0x000000ff0900720c */ /* 0x000fe20003fa6270 */
[C---:B------:R-:W-:Y:S01]  /*157f0*/  IMAD R3, R7.reuse, R6, R13 ;  /* 0x0000000607037224 */ /* 0x040fe200078e020d */
[----:B------:R-:W-:Y:S01]  /*15800*/  IADD3 R13, R28, 0x5b, RZ ;  /* 0x0000005b1c0d7810 */ /* 0x000fe20007ffe0ff */
[----:B------:R-:W-:Y:S01]  /*15810*/  IMAD.MOV.U32 R9, RZ, RZ, R2 ;  /* 0x000000ffff097224 */ /* 0x000fe200078e0002 */
[----:B------:R-:W-:Y:S01]  /*15820*/  STL [R1+0x13c], R16 ;  /* 0x00013c1001007387 */ /* 0x000fe20000100800 */
[----:B------:R-:W-:Y:S01]  /*15830*/  @!P6 IMAD.IADD R12, R12, 0x1, -R7 ;  /* 0x000000010c0ce824 */ /* 0x000fe200078e0a07 */
[----:B------:R-:W-:Y:S01]  /*15840*/  IABS R2, R13 ;  /* 0x0000000d00027213 */ /* 0x000fe20000000000 */
[----:B------:R-:W-:Y:S01]  /*15850*/  @!P1 IMAD.MOV R9, RZ, RZ, -R9 ;  /* 0x000000ffff099224 */ /* 0x000fe200078e0a09 */
[C---:B------:R-:W-:Y:S01]  /*15860*/  ISETP.GT.U32.AND P1, PT, R7.reuse, R15, PT ;  /* 0x0000000f0700720c */ /* 0x040fe20003f24070 */
[----:B------:R-:W-:Y:S01]  /*15870*/  @!P2 IMAD.IADD R4, R4, 0x1, -R7 ;  /* 0x000000010404a824 */ /* 0x000fe200078e0a07 */
[----:B------:R-:W-:Y:S01]  /*15880*/  ISETP.GT.U32.AND P6, PT, R7, R12, PT ;  /* 0x0000000c0700720c */ /* 0x000fe20003fc4070 */
[----:B------:R-:W-:Y:S01]  /*15890*/  IMAD.HI.U32 R5, R27, R2, RZ ;  /* 0x000000021b057227 */ /* 0x000fe200078e00ff */
[----:B------:R-:W-:Y:S01]  /*158a0*/  ISETP.GT.U32.AND P2, PT, R7, R3, PT ;  /* 0x000000030700720c */ /* 0x000fe20003f44070 */
[----:B------:R0:W-:Y:S02]  /*158b0*/  STL [R1+0x134], R14 ;  /* 0x0001340e01007387 */ /* 0x0001e40000100800 */
[----:B------:R-:W-:-:S02]  /*158c0*/  IMAD.MOV R5, RZ, RZ, -R5 ;  /* 0x000000ffff057224 */ /* 0x000fc400078e0a05 */
[----:B------:R1:W-:Y:S01]  /*158d0*/  STL [R1+0x130], R9 ;  /* 0x0001300901007387 */ /* 0x0003e20000100800 */
[----:B------:R-:W-:Y:S02]  /*158e0*/  @!P0 IMAD.MOV R19, RZ, RZ, -R19 ;  /* 0x000000ffff138224 */ /* 0x000fe400078e0a13 */
[----:B------:R-:W-:Y:S02]  /*158f0*/  IMAD R2, R7, R5, R2 ;  /* 0x0000000507027224 */ /* 0x000fe400078e0202 */
[--C-:B------:R-:W-:Y:S01]  /*15900*/  @!P1 IMAD.IADD R15, R15, 0x1, -R7.reuse ;  /* 0x000000010f0f9824 */ /* 0x100fe200078e0a07 */
[----:B0-----:R-:W-:Y:S01]  /*15910*/  IADD3 R14, R28, 0x5a, RZ ;  /* 0x0000005a1c0e7810 */ /* 0x001fe20007ffe0ff */
[--C-:B------:R-:W-:Y:S01]  /*15920*/  @!P6 IMAD.IADD R12, R12, 0x1, -R7.reuse ;  /* 0x000000010c0ce824 */ /* 0x100fe200078e0a07 */
[----:B------:R-:W-:Y:S01]  /*15930*/  ISETP.GE.AND P1, PT, R0, RZ, PT ;  /* 0x000000ff0000720c */ /* 0x000fe20003f26270 */
[----:B------:R-:W-:Y:S01]  /*15940*/  @!P2 IMAD.IADD R3, R3, 0x1, -R7 ;  /* 0x000000010303a824 */ /* 0x000fe200078e0a07 */
[----:B-1----:R-:W-:Y:S01]  /*15950*/  IADD3 R9, R28, 0x58, RZ ;  /* 0x000000581c097810 */ /* 0x002fe20007ffe0ff */
[----:B------:R-:W-:Y:S01]  /*15960*/  IMAD.HI.U32 R0, R27, R11, RZ ;  /* 0x0000000b1b007227 */ /* 0x000fe200078e00ff */
[C---:B------:R-:W-:Y:S01]  /*15970*/  ISETP.GT.U32.AND P6, PT, R7.reuse, R2, PT ;  /* 0x000000020700720c */ /* 0x040fe20003fc4070 */
[----:B------:R-:W-:Y:S01]  /*15980*/  STL [R1+0xd4], R19 ;  /* 0x0000d41301007387 */ /* 0x000fe20000100800 */
[----:B------:R-:W-:Y:S01]  /*15990*/  IABS R6, R9 ;  /* 0x0000000900067213 */ /* 0x000fe20000000000 */
[----:B------:R-:W-:Y:S01]  /*159a0*/  IMAD.MOV R0, RZ, RZ, -R0 ;  /* 0x000000ffff007224 */ /* 0x000fe200078e0a00 */
[----:B------:R-:W-:Y:S01]  /*159b0*/  IABS R16, R14 ;  /* 0x0000000e00107213 */ /* 0x000fe20000000000 */
[----:B------:R-:W-:Y:S01]  /*159c0*/  IMAD.MOV.U32 R18, RZ, RZ, R4 ;  /* 0x000000ffff127224 */ /* 0x000fe200078e0004 */
[----:B------:R-:W-:Y:S01]  /*159d0*/  ISETP.GT.U32.AND P0, PT, R7, R3, PT ;  /* 0x000000030700720c */ /* 0x000fe20003f04070 */
[----:B------:R-:W-:Y:S01]  /*159e0*/  IMAD.HI.U32 R5, R27, R6, RZ ;  /* 0x000000061b057227 */ /* 0x000fe200078e00ff */
[----:B------:R-:W-:-:S03]  /*159f0*/  ISETP.GE.AND P2, PT, R13, RZ, PT ;  /* 0x000000ff0d00720c */ /* 0x000fc60003f46270 */
[----:B------:R-:W-:-:S04]  /*15a00*/  IMAD.HI.U32 R17, R27, R16, RZ ;  /* 0x000000101b117227 */ /* 0x000fc800078e00ff */
[----:B------:R-:W-:Y:S02]  /*15a10*/  IMAD.MOV R5, RZ, RZ, -R5 ;  /* 0x000000ffff057224 */ /* 0x000fe400078e0a05 */
[C---:B------:R-:W-:Y:S01]  /*15a20*/  IMAD R11, R7.reuse, R0, R11 ;  /* 0x00000000070b7224 */ /* 0x040fe200078e020b */
[----:B------:R-:W-:Y:S01]  /*15a30*/  IADD3 R0, R28, 0x57, RZ ;  /* 0x000000571c007810 */ /* 0x000fe20007ffe0ff */
[----:B------:R-:W-:Y:S02]  /*15a40*/  IMAD.MOV R17, RZ, RZ, -R17 ;  /* 0x000000ffff117224 */ /* 0x000fe400078e0a11 */
[C---:B------:R-:W-:Y:S01]  /*15a50*/  IMAD R6, R7.reuse, R5, R6 ;  /* 0x0000000507067224 */ /* 0x040fe200078e0206 */
[----:B------:R-:W-:Y:S01]  /*15a60*/  IABS R10, R0 ;  /* 0x00000000000a7213 */ /* 0x000fe20000000000 */
[----:B------:R-:W-:Y:S01]  /*15a70*/  @!P6 IMAD.IADD R2, R2, 0x1, -R7 ;  /* 0x000000010202e824 */ /* 0x000fe200078e0a07 */
[----:B------:R-:W-:Y:S01]  /*15a80*/  IADD3 R5, R28, 0x56, RZ ;  /* 0x000000561c057810 */ /* 0x000fe20007ffe0ff */
[----:B------:R-:W-:Y:S01]  /*15a90*/  @!P3 IMAD.MOV R15, RZ, RZ, -R15 ;  /* 0x000000ffff0fb224 */ /* 0x000fe200078e0a0f */
[C---:B------:R-:W-:Y:S01]  /*15aa0*/  ISETP.GT.U32.AND P3, PT, R7.reuse, R11, PT ;  /* 0x0000000b0700720c */ /* 0x040fe20003f64070 */
[C---:B------:R-:W-:Y:S01]  /*15ab0*/  IMAD R13, R7.reuse, R17, R16 ;  /* 0x00000011070d7224 */ /* 0x040fe200078e0210 */
[----:B------:R-:W-:Y:S01]  /*15ac0*/  IABS R4, R5 ;  /* 0x0000000500047213 */ /* 0x000fe20000000000 */
[----:B------:R-:W-:Y:S01]  /*15ad0*/  @!P5 IMAD.MOV R18, RZ, RZ, -R18 ;  /* 0x000000ffff12d224 */ /* 0x000fe200078e0a12 */
[----:B------:R-:W-:Y:S01]  /*15ae0*/  ISETP.GT.U32.AND P5, PT, R7, R2, PT ;  /* 0x000000020700720c */ /* 0x000fe20003fa4070 */
[--C-:B------:R-:W-:Y:S01]  /*15af0*/  @!P0 IMAD.IADD R3, R3, 0x1, -R7.reuse ;  /* 0x0000000103038824 */ /* 0x100fe200078e0a07 */
[C---:B------:R-:W-:Y:S01]  /*15b00*/  ISETP.GT.U32.AND P0, PT, R7.reuse, R6, PT ;  /* 0x000000060700720c */ /* 0x040fe20003f04070 */
[----:B------:R-:W-:Y:S01]  /*15b10*/  IMAD.MOV.U32 R16, RZ, RZ, R12 ;  /* 0x000000ffff107224 */ /* 0x000fe200078e000c */
[----:B------:R-:W-:Y:S01]  /*15b20*/  ISETP.GT.U32.AND P6, PT, R7, R13, PT ;  /* 0x0000000d0700720c */ /* 0x000fe20003fc4070 */
[----:B------:R-:W-:Y:S01]  /*15b30*/  IMAD.HI.U32 R12, R27, R10, RZ ;  /* 0x0000000a1b0c7227 */ /* 0x000fe200078e00ff */
[----:B------:R-:W-:Y:S03]  /*15b40*/  STL [R1+0xf8], R18 ;  /* 0x0000f81201007387 */ /* 0x000fe60000100800 */
[----:B------:R-:W-:Y:S01]  /*15b50*/  @!P3 IMAD.IADD R11, R11, 0x1, -R7 ;  /* 0x000000010b0bb824 */ /* 0x000fe200078e0a07 */
[----:B------:R0:W-:Y:S01]  /*15b60*/  STL [R1+0xfc], R15 ;  /* 0x0000fc0f01007387 */ /* 0x0001e20000100800 */
[----:B------:R-:W-:-:S02]  /*15b70*/  IMAD.MOV R12, RZ, RZ, -R12 ;  /* 0x000000ffff0c7224 */ /* 0x000fc400078e0a0c */
[--C-:B------:R-:W-:Y:S01]  /*15b80*/  @!P5 IMAD.IADD R2, R2, 0x1, -R7.reuse ;  /* 0x000000010202d824 */ /* 0x100fe200078e0a07 */
[----:B------:R-:W-:Y:S01]  /*15b90*/  ISETP.GE.AND P5, PT, R8, RZ, PT ;  /* 0x000000ff0800720c */ /* 0x000fe20003fa6270 */
[----:B------:R-:W-:Y:S01]  /*15ba0*/  @!P0 IMAD.IADD R6, R6, 0x1, -R7 ;  /* 0x0000000106068824 */ /* 0x000fe200078e0a07 */
[----:B------:R-:W-:Y:S01]  /*15bb0*/  ISETP.GT.U32.AND P0, PT, R7, R11, PT ;  /* 0x0000000b0700720c */ /* 0x000fe20003f04070 */
[----:B------:R-:W-:-:S04]  /*15bc0*/  IMAD.HI.U32 R8, R27, R4, RZ ;  /* 0x000000041b087227 */ /* 0x000fc800078e00ff */
[----:B------:R-:W-:Y:S01]  /*15bd0*/  @!P6 IMAD.IADD R13, R13, 0x1, -R7 ;  /* 0x000000010d0de824 */ /* 0x000fe200078e0a07 */
[----:B------:R-:W-:Y:S01]  /*15be0*/  ISETP.GE.AND P6, PT, R9, RZ, PT ;  /* 0x000000ff0900720c */ /* 0x000fe20003fc6270 */
[C---:B------:R-:W-:Y:S01]  /*15bf0*/  IMAD R9, R7.reuse, R12, R10 ;  /* 0x0000000c07097224 */ /* 0x040fe200078e020a */
[C---:B------:R-:W-:Y:S01]  /*15c00*/  IADD3 R10, R28.reuse, 0x55, RZ ;  /* 0x000000551c0a7810 */ /* 0x040fe20007ffe0ff */
[----:B------:R-:W-:Y:S01]  /*15c10*/  IMAD.MOV R8, RZ, RZ, -R8 ;  /* 0x000000ffff087224 */ /* 0x000fe200078e0a08 */
[C---:B------:R-:W-:Y:S01]  /*15c20*/  ISETP.GT.U32.AND P3, PT, R7.reuse, R13, PT ;  /* 0x0000000d0700720c */ /* 0x040fe20003f64070 */
[----:B------:R-:W-:Y:S01]  /*15c30*/  IMAD.MOV.U32 R12, RZ, RZ, R2 ;  /* 0x000000ffff0c7224 */ /* 0x000fe200078e0002 */
[----:B------:R-:W-:Y:S01]  /*15c40*/  IABS R2, R10 ;  /* 0x0000000a00027213 */ /* 0x000fe20000000000 */
[----:B0-----:R-:W-:Y:S01]  /*15c50*/  IMAD.MOV.U32 R15, RZ, RZ, R3 ;  /* 0x000000ffff0f7224 */ /* 0x001fe200078e0003 */
[----:B------:R-:W-:Y:S01]  /*15c60*/  IADD3 R3, R28, 0x54, RZ ;  /* 0x000000541c037810 */ /* 0x000fe20007ffe0ff */
[----:B------:R-:W-:-:S02]  /*15c70*/  IMAD R4, R7, R8, R4 ;  /* 0x0000000807047224 */ /* 0x000fc400078e0204 */
[----:B------:R-:W-:Y:S01]  /*15c80*/  @!P2 IMAD.MOV R12, RZ, RZ, -R12 ;  /* 0x000000ffff0ca224 */ /* 0x000fe200078e0a0c */
[C---:B------:R-:W-:Y:S01]  /*15c90*/  ISETP.GT.U32.AND P2, PT, R7.reuse, R9, PT ;  /* 0x000000090700720c */ /* 0x040fe20003f44070 */
[----:B------:R-:W-:Y:S01]  /*15ca0*/  @!P1 IMAD.MOV R15, RZ, RZ, -R15 ;  /* 0x000000ffff0f9224 */ /* 0x000fe200078e0a0f */
[----:B------:R-:W-:Y:S01]  /*15cb0*/  ISETP.GT.U32.AND P1, PT, R7, R6, PT ;  /* 0x000000060700720c */ /* 0x000fe20003f24070 */
[----:B------:R-:W-:Y:S01]  /*15cc0*/  @!P4 IMAD.MOV R16, RZ, RZ, -R16 ;  /* 0x000000ffff10c224 */ /* 0x000fe200078e0a10 */
[----:B------:R-:W-:Y:S01]  /*15cd0*/  ISETP.GE.AND P4, PT, R14, RZ, PT ;  /* 0x000000ff0e00720c */ /* 0x000fe20003f86270 */
[--C-:B------:R-:W-:Y:S01]  /*15ce0*/  @!P0 IMAD.IADD R11, R11, 0x1, -R7.reuse ;  /* 0x000000010b0b8824 */ /* 0x100fe200078e0a07 */
[----:B------:R-:W-:Y:S01]  /*15cf0*/  ISETP.GT.U32.AND P0, PT, R7, R4, PT ;  /* 0x000000040700720c */ /* 0x000fe20003f04070 */
[----:B------:R-:W-:Y:S01]  /*15d00*/  @!P3 IMAD.IADD R13, R13, 0x1, -R7 ;  /* 0x000000010d0db824 */ /* 0x000fe200078e0a07 */
[----:B------:R-:W-:Y:S01]  /*15d10*/  STL [R1+0x128], R16 ;  /* 0x0001281001007387 */ /* 0x000fe20000100800 */
[----:B------:R-:W-:Y:S01]  /*15d20*/  @!P5 IMAD.MOV R11, RZ, RZ, -R11 ;  /* 0x000000ffff0bd224 */ /* 0x000fe200078e0a0b */
[----:B------:R-:W-:Y:S01]  /*15d30*/  ISETP.GE.AND P3, PT, R0, RZ, PT ;  /* 0x000000ff0000720c */ /* 0x000fe20003f66270 */
[----:B------:R-:W-:Y:S01]  /*15d40*/  IMAD.MOV.U32 R14, RZ, RZ, R13 ;  /* 0x000000ffff0e7224 */ /* 0x000fe200078e000d */
[----:B------:R-:W-:Y:S01]  /*15d50*/  STL [R1+0x100], R15 ;  /* 0x0001000f01007387 */ /* 0x000fe20000100800 */
[--C-:B------:R-:W-:Y:S01]  /*15d60*/  @!P2 IMAD.IADD R9, R9, 0x1, -R7.reuse ;  /* 0x000000010909a824 */ /* 0x100fe200078e0a07 */
[----:B------:R-:W-:Y:S01]  /*15d70*/  ISETP.GE.AND P2, PT, R10, RZ, PT ;  /* 0x000000ff0a00720c */ /* 0x000fe20003f46270 */
[--C-:B------:R-:W-:Y:S01]  /*15d80*/  @!P1 IMAD.IADD R6, R6, 0x1, -R7.reuse ;  /* 0x0000000106069824 */ /* 0x100fe200078e0a07 */
[----:B------:R0:W-:Y:S01]  /*15d90*/  STL [R1+0x124], R12 ;  /* 0x0001240c01007387 */ /* 0x0001e20000100800 */
[----:B------:R-:W-:Y:S01]  /*15da0*/  ISETP.GE.AND P1, PT, R5, RZ, PT ;  /* 0x000000ff0500720c */ /* 0x000fe20003f26270 */
[----:B------:R-:W-:Y:S01]  /*15db0*/  @!P4 IMAD.MOV R14, RZ, RZ, -R14 ;  /* 0x000000ffff0ec224 */ /* 0x000fe200078e0a0e */
[----:B------:R-:W-:Y:S01]  /*15dc0*/  IADD3 R5, R28, 0x53, RZ ;  /* 0x000000531c057810 */ /* 0x000fe20007ffe0ff */
[----:B------:R-:W-:Y:S01]  /*15dd0*/  @!P0 IMAD.IADD R4, R4, 0x1, -R7 ;  /* 0x0000000104048824 */ /* 0x000fe200078e0a07 */
[----:B------:R-:W-:Y:S01]  /*15de0*/  ISETP.GT.U32.AND P0, PT, R7, R9, PT ;  /* 0x000000090700720c */ /* 0x000fe20003f04070 */
[----:B------:R-:W-:Y:S01]  /*15df0*/  IMAD.MOV.U32 R13, RZ, RZ, R6 ;  /* 0x000000ffff0d7224 */ /* 0x000fe200078e0006 */
[----:B------:R-:W-:Y:S01]  /*15e00*/  IABS R10, R5 ;  /* 0x00000005000a7213 */ /* 0x000fe20000000000 */
[----:B------:R-:W-:Y:S01]  /*15e10*/  STL [R1+0x104], R14 ;  /* 0x0001040e01007387 */ /* 0x000fe20000100800 */
[----:B------:R-:W-:Y:S01]  /*15e20*/  IABS R0, R3 ;  /* 0x0000000300007213 */ /* 0x000fe20000000000 */
[----:B0-----:R-:W-:Y:S01]  /*15e30*/  IMAD.HI.U32 R12, R27, R2, RZ ;  /* 0x000000021b0c7227 */ /* 0x001fe200078e00ff */
[----:B------:R-:W-:Y:S01]  /*15e40*/  ISETP.GT.U32.AND P4, PT, R7, R4, PT ;  /* 0x000000040700720c */ /* 0x000fe20003f84070 */
[----:B------:R0:W-:Y:S02]  /*15e50*/  STL [R1+0x11c], R11 ;  /* 0x00011c0b01007387 */ /* 0x0001e40000100800 */
[----:B------:R-:W-:-:S02]  /*15e60*/  IMAD.MOV R12, RZ, RZ, -R12 ;  /* 0x000000ffff0c7224 */ /* 0x000fc400078e0a0c */
[----:B------:R-:W-:-:S04]  /*15e70*/  IMAD.HI.U32 R6, R27, R10, RZ ;  /* 0x0000000a1b067227 */ /* 0x000fc800078e00ff */
[----:B------:R-:W-:Y:S02]  /*15e80*/  IMAD R2, R7, R12, R2 ;  /* 0x0000000c07027224 */ /* 0x000fe400078e0202 */
[----:B------:R-:W-:Y:S02]  /*15e90*/  IMAD.MOV R6, RZ, RZ, -R6 ;  /* 0x000000ffff067224 */ /* 0x000fe400078e0a06 */
[----:B------:R-:W-:Y:S01]  /*15ea0*/  @!P0 IMAD.IADD R9, R9, 0x1, -R7 ;  /* 0x0000000109098824 */ /* 0x000fe200078e0a07 */
[----:B------:R-:W-:Y:S01]  /*15eb0*/  ISETP.GT.U32.AND P5, PT, R7, R2, PT ;  /* 0x000000020700720c */ /* 0x000fe20003fa4070 */
[----:B------:R-:W-:-:S04]  /*15ec0*/  IMAD.HI.U32 R8, R27, R0, RZ ;  /* 0x000000001b087227 */ /* 0x000fc800078e00ff */
[C---:B------:R-:W-:Y:S01]  /*15ed0*/  IMAD R10, R7.reuse, R6, R10 ;  /* 0x00000006070a7224 */ /* 0x040fe200078e020a */
[----:B------:R-:W-:Y:S01]  /*15ee0*/  IADD3 R6, R28, 0x50, RZ ;  /* 0x000000501c067810 */ /* 0x000fe20007ffe0ff */
[----:B------:R-:W-:Y:S02]  /*15ef0*/  IMAD.MOV.U32 R12, RZ, RZ, R9 ;  /* 0x000000ffff0c7224 */ /* 0x000fe400078e0009 */
[----:B------:R-:W-:Y:S02]  /*15f00*/  IMAD.MOV R8, RZ, RZ, -R8 ;  /* 0x000000ffff087224 */ /* 0x000fe400078e0a08 */
[----:B------:R-:W-:Y:S01]  /*15f10*/  @!P3 IMAD.MOV R12, RZ, RZ, -R12 ;  /* 0x000000ffff0cb224 */ /* 0x000fe200078e0a0c */
[C---:B------:R-:W-:Y:S01]  /*15f20*/  ISETP.GT.U32.AND P3, PT, R7.reuse, R10, PT ;  /* 0x0000000a0700720c */ /* 0x040fe20003f64070 */
[----:B------:R-:W-:Y:S02]  /*15f30*/  @!P5 IMAD.IADD R2, R2, 0x1, -R7 ;  /* 0x000000010202d824 */ /* 0x000fe400078e0a07 */
[C---:B------:R-:W-:Y:S01]  /*15f40*/  IMAD R0, R7.reuse, R8, R0 ;  /* 0x0000000807007224 */ /* 0x040fe200078e0200 */
[----:B------:R-:W-:Y:S01]  /*15f50*/  IADD3 R8, R28, 0x51, RZ ;  /* 0x000000511c087810 */ /* 0x000fe20007ffe0ff */
[----:B------:R-:W-:Y:S01]  /*15f60*/  @!P6 IMAD.MOV R13, RZ, RZ, -R13 ;  /* 0x000000ffff0de224 */ /* 0x000fe200078e0a0d */
[----:B------:R-:W-:Y:S01]  /*15f70*/  ISETP.GT.U32.AND P5, PT, R7, R2, PT ;  /* 0x000000020700720c */ /* 0x000fe20003fa4070 */
[----:B------:R-:W-:Y:S01]  /*15f80*/  @!P4 IMAD.IADD R4, R4, 0x1, -R7 ;  /* 0x000000010404c824 */ /* 0x000fe200078e0a07 */
[----:B------:R-:W-:-:S02]  /*15f90*/  ISETP.GE.AND P6, PT, R3, RZ, PT ;  /* 0x000000ff0300720c */ /* 0x000fc40003fc6270 */
[----:B------:R-:W-:Y:S01]  /*15fa0*/  IADD3 R3, R28, 0x52, RZ ;  /* 0x000000521c037810 */ /* 0x000fe20007ffe0ff */
[----:B0-----:R-:W-:Y:S01]  /*15fb0*/  IMAD.MOV.U32 R11, RZ, RZ, R4 ;  /* 0x000000ffff0b7224 */ /* 0x001fe200078e0004 */
[C---:B------:R-:W-:Y:S01]  /*15fc0*/  ISETP.GT.U32.AND P0, PT, R7.reuse, R0, PT ;  /* 0x000000000700720c */ /* 0x040fe20003f04070 */
[----:B------:R-:W-:Y:S01]  /*15fd0*/  @!P3 IMAD.IADD R10, R10, 0x1, -R7 ;  /* 0x000000010a0ab824 */ /* 0x000fe200078e0a07 */
[----:B------:R-:W-:Y:S01]  /*15fe0*/  IABS R17, R3 ;  /* 0x0000000300117213 */ /* 0x000fe20000000000 */
[----:B------:R-:W-:Y:S01]  /*15ff0*/  STL [R1+0x120], R13 ;  /* 0x0001200d01007387 */ /* 0x000fe20000100800 */
[----:B------:R-:W-:Y:S01]  /*16000*/  IABS R16, R8 ;  /* 0x0000000800107213 */ /* 0x000fe20000000000 */
[----:B------:R-:W-:Y:S01]  /*16010*/  @!P1 IMAD.MOV R11, RZ, RZ, -R11 ;  /* 0x000000ffff0b9224 */ /* 0x000fe200078e0a0b */
[----:B------:R-:W-:Y:S01]  /*16020*/  ISETP.GT.U32.AND P3, PT, R7, R10, PT ;  /* 0x0000000a0700720c */ /* 0x000fe20003f64070 */
[----:B------:R-:W-:Y:S01]  /*16030*/  IMAD.HI.U32 R9, R27, R17, RZ ;  /* 0x000000111b097227 */ /* 0x000fe200078e00ff */
[----:B------:R0:W-:Y:S01]  /*16040*/  STL [R1+0x114], R12 ;  /* 0x0001140c01007387 */ /* 0x0001e20000100800 */
[----:B------:R-:W-:-:S02]  /*16050*/  ISETP.GE.AND P4, PT, R5, RZ, PT ;  /* 0x000000ff0500720c */ /* 0x000fc40003f86270 */
[----:B------:R-:W-:Y:S01]  /*16060*/  @!P5 IMAD.IADD R2, R2, 0x1, -R7 ;  /* 0x000000010202d824 */ /* 0x000fe200078e0a07 */
[----:B------:R-:W-:Y:S01]  /*16070*/  ISETP.GE.AND P5, PT, R8, RZ, PT ;  /* 0x000000ff0800720c */ /* 0x000fe20003fa6270 */
[----:B------:R-:W-:Y:S01]  /*16080*/  IMAD.MOV R8, RZ, RZ, -R9 ;  /* 0x000000ffff087224 */ /* 0x000fe200078e0a09 */
[----:B------:R1:W-:Y:S01]  /*16090*/  STL [R1+0x118], R11 ;  /* 0x0001180b01007387 */ /* 0x0003e20000100800 */
[----:B------:R-:W-:Y:S01]  /*160a0*/  @!P0 IMAD.IADD R0, R0, 0x1, -R7 ;  /* 0x0000000100008824 */ /* 0x000fe200078e0a07 */
[----:B------:R-:W-:Y:S01]  /*160b0*/  IABS R5, R6 ;  /* 0x0000000600057213 */ /* 0x000fe20000000000 */
[----:B------:R-:W-:Y:S01]  /*160c0*/  IMAD.HI.U32 R4, R27, R16, RZ ;  /* 0x000000101b047227 */ /* 0x000fe200078e00ff */
[C---:B0-----:R-:W-:Y:S02]  /*160d0*/  IADD3 R12, R28.reuse, 0x4f, RZ ;  /* 0x0000004f1c0c7810 */ /* 0x041fe40007ffe0ff */
[C---:B------:R-:W-:Y:S01]  /*160e0*/  ISETP.GT.U32.AND P0, PT, R7.reuse, R0, PT ;  /* 0x000000000700720c */ /* 0x040fe20003f04070 */
[----:B------:R-:W-:Y:S01]  /*160f0*/  IMAD R17, R7, R8, R17 ;  /* 0x0000000807117224 */ /* 0x000fe200078e0211 */
[----:B------:R-:W-:Y:S01]  /*16100*/  ISETP.GE.AND P1, PT, R3, RZ, PT ;  /* 0x000000ff0300720c */ /* 0x000fe20003f26270 */
[----:B------:R-:W-:Y:S01]  /*16110*/  IMAD.MOV.U32 R13, RZ, RZ, R2 ;  /* 0x000000ffff0d7224 */ /* 0x000fe200078e0002 */
[----:B------:R-:W-:Y:S01]  /*16120*/  IADD3 R9, R28, 0x4c, RZ ;  /* 0x0000004c1c097810 */ /* 0x000fe20007ffe0ff */
[----:B------:R-:W-:-:S02]  /*16130*/  IMAD.MOV R4, RZ, RZ, -R4 ;  /* 0x000000ffff047224 */ /* 0x000fc400078e0a04 */
[----:B------:R-:W-:Y:S01]  /*16140*/  @!P2 IMAD.MOV R13, RZ, RZ, -R13 ;  /* 0x000000ffff0da224 */ /* 0x000fe200078e0a0d */
[C---:B------:R-:W-:Y:S01]  /*16150*/  ISETP.GT.U32.AND P2, PT, R7.reuse, R17, PT ;  /* 0x000000110700720c */ /* 0x040fe20003f44070 */
[C---:B------:R-:W-:Y:S01]  /*16160*/  IMAD R16, R7.reuse, R4, R16 ;  /* 0x0000000407107224 */ /* 0x040fe200078e0210 */
[----:B------:R-:W-:Y:S01]  /*16170*/  IADD3 R4, R28, 0x4e, RZ ;  /* 0x0000004e1c047810 */ /* 0x000fe20007ffe0ff */
[--C-:B------:R-:W-:Y:S01]  /*16180*/  @!P3 IMAD.IADD R10, R10, 0x1, -R7.reuse ;  /* 0x000000010a0ab824 */ /* 0x100fe200078e0a07 */
[----:B------:R0:W-:Y:S01]  /*16190*/  STL [R1+0x10c], R13 ;  /* 0x00010c0d01007387 */ /* 0x0001e20000100800 */
[--C-:B------:R-:W-:Y:S01]  /*161a0*/  @!P0 IMAD.IADD R0, R0, 0x1, -R7.reuse ;  /* 0x0000000100008824 */ /* 0x100fe200078e0a07 */
[----:B------:R-:W-:Y:S01]  /*161b0*/  ISETP.GT.U32.AND P3, PT, R7, R16, PT ;  /* 0x000000100700720c */ /* 0x000fe20003f64070 */
[----:B------:R-:W-:Y:S01]  /*161c0*/  IMAD.HI.U32 R3, R27, R5, RZ ;  /* 0x000000051b037227 */ /* 0x000fe200078e00ff */
[----:B------:R-:W-:Y:S02]  /*161d0*/  ISETP.GE.AND P0, PT, R6, RZ, PT ;  /* 0x000000ff0600720c */ /* 0x000fe40003f06270 */
[----:B------:R-:W-:Y:S01]  /*161e0*/  IADD3 R6, R28, 0x4d, RZ ;  /* 0x0000004d1c067810 */ /* 0x000fe20007ffe0ff */
[----:B-1----:R-:W-:Y:S01]  /*161f0*/  IMAD.MOV.U32 R11, RZ, RZ, R0 ;  /* 0x000000ffff0b7224 */ /* 0x002fe200078e0000 */
[----:B------:R-:W-:Y:S01]  /*16200*/  IABS R0, R9 ;  /* 0x0000000900007213 */ /* 0x000fe20000000000 */
[----:B------:R-:W-:Y:S01]  /*16210*/  @!P2 IMAD.IADD R17, R17, 0x1, -R7 ;  /* 0x000000011111a824 */ /* 0x000fe200078e0a07 */
[----:B------:R-:W-:Y:S01]  /*16220*/  IABS R2, R6 ;  /* 0x0000000600027213 */ /* 0x000fe20000000000 */
        /* <DEDUP_REMOVED lines=10> */
[----:B0-----:R-:W-:Y:S01]  /*162d0*/  IMAD.HI.U32 R13, R27, R12, RZ ;  /* 0x0000000c1b0d7227 */ /* 0x001fe200078e00ff */
[----:B------:R0:W-:Y:S03]  /*162e0*/  STL [R1+0x110], R11 ;  /* 0x0001100b01007387 */ /* 0x0001e60000100800 */
[----:B------:R-:W-:-:S02]  /*162f0*/  IMAD.MOV R13, RZ, RZ, -R13 ;  /* 0x000000ffff0d7224 */ /* 0x000fc400078e0a0d */
[----:B------:R-:W-:Y:S01]  /*16300*/  @!P4 IMAD.MOV R15, RZ, RZ, -R15 ;  /* 0x000000ffff0fc224 */ /* 0x000fe200078e0a0f */
[----:B------:R-:W-:Y:S01]  /*16310*/  ISETP.GT.U32.AND P4, PT, R7, R5, PT ;  /* 0x000000050700720c */ /* 0x000fe20003f84070 */
[----:B------:R-:W-:Y:S01]  /*16320*/  @!P2 IMAD.IADD R17, R17, 0x1, -R7 ;  /* 0x000000011111a824 */ /* 0x000fe200078e0a07 */
[----:B------:R-:W-:Y:S01]  /*16330*/  ISETP.GE.AND P2, PT, R4, RZ, PT ;  /* 0x000000ff0400720c */ /* 0x000fe20003f46270 */
[----:B------:R-:W-:Y:S01]  /*16340*/  IMAD R4, R7, R13, R12 ;  /* 0x0000000d07047224 */ /* 0x000fe200078e020c */
[C---:B------:R-:W-:Y:S01]  /*16350*/  IADD3 R12, R28.reuse, 0x49, RZ ;  /* 0x000000491c0c7810 */ /* 0x040fe20007ffe0ff */
[----:B0-----:R-:W-:Y:S01]  /*16360*/  IMAD.HI.U32 R11, R27, R3, RZ ;  /* 0x000000031b0b7227 */ /* 0x001fe200078e00ff */
[----:B------:R-:W-:Y:S01]  /*16370*/  IADD3 R13, R28, 0x48, RZ ;  /* 0x000000481c0d7810 */ /* 0x000fe20007ffe0ff */
[----:B------:R0:W-:Y:S02]  /*16380*/  STL [R1+0x108], R15 ;  /* 0x0001080f01007387 */ /* 0x0001e40000100800 */
[----:B------:R-:W-:-:S02]  /*16390*/  IMAD.MOV R11, RZ, RZ, -R11 ;  /* 0x000000ffff0b7224 */ /* 0x000fc400078e0a0b */
[----:B------:R-:W-:Y:S01]  /*163a0*/  @!P3 IMAD.IADD R16, R16, 0x1, -R7 ;  /* 0x000000011010b824 */ /* 0x000fe200078e0a07 */
[C---:B------:R-:W-:Y:S01]  /*163b0*/  ISETP.GT.U32.AND P3, PT, R7.reuse, R4, PT ;  /* 0x000000040700720c */ /* 0x040fe20003f64070 */
[----:B------:R-:W-:Y:S01]  /*163c0*/  IMAD R3, R7, R11, R3 ;  /* 0x0000000b07037224 */ /* 0x000fe200078e0203 */
[----:B------:R-:W-:Y:S01]  /*163d0*/  IADD3 R11, R28, 0x4a, RZ ;  /* 0x0000004a1c0b7810 */ /* 0x000fe20007ffe0ff */
[----:B------:R-:W-:Y:S01]  /*163e0*/  IMAD.HI.U32 R14, R27, R2, RZ ;  /* 0x000000021b0e7227 */ /* 0x000fe200078e00ff */
[----:B0-----:R-:W-:-:S03]  /*163f0*/  IABS R15, R13 ;  /* 0x0000000d000f7213 */ /* 0x001fc60000000000 */
[----:B------:R-:W-:Y:S01]  /*16400*/  @!P4 IMAD.IADD R5, R5, 0x1, -R7 ;  /* 0x000000010505c824 */ /* 0x000fe200078e0a07 */
[----:B------:R-:W-:Y:S01]  /*16410*/  ISETP.GT.U32.AND P4, PT, R7, R3, PT ;  /* 0x000000030700720c */ /* 0x000fe20003f84070 */
[----:B------:R-:W-:Y:S01]  /*16420*/  IMAD.HI.U32 R8, R27, R0, RZ ;  /* 0x000000001b087227 */ /* 0x000fe200078e00ff */
[----:B------:R-:W-:-:S03]  /*16430*/  IABS R18, R11 ;  /* 0x0000000b00127213 */ /* 0x000fc60000000000 */
[----:B------:R-:W-:Y:S01]  /*16440*/  IMAD.MOV R10, RZ, RZ, -R14 ;  /* 0x000000ffff0a7224 */ /* 0x000fe200078e0a0e */
[----:B------:R-:W-:Y:S01]  /*16450*/  IABS R14, R12 ;  /* 0x0000000c000e7213 */ /* 0x000fe20000000000 */
[----:B------:R-:W-:Y:S02]  /*16460*/  IMAD.MOV R8, RZ, RZ, -R8 ;  /* 0x000000ffff087224 */ /* 0x000fe400078e0a08 */
[C---:B------:R-:W-:Y:S01]  /*16470*/  IMAD R2, R7.reuse, R10, R2 ;  /* 0x0000000a07027224 */ /* 0x040fe200078e0202 */
[----:B------:R-:W-:Y:S01]  /*16480*/  IADD3 R10, R28, 0x4b, RZ ;  /* 0x0000004b1c0a7810 */ /* 0x000fe20007ffe0ff */
[--C-:B------:R-:W-:Y:S01]  /*16490*/  @!P3 IMAD.IADD R4, R4, 0x1, -R7.reuse ;  /* 0x000000010404b824 */ /* 0x100fe200078e0a07 */
[C---:B------:R-:W-:Y:S01]  /*164a0*/  ISETP.GT.U32.AND P3, PT, R7.reuse, R5, PT ;  /* 0x000000050700720c */ /* 0x040fe20003f64070 */
[----:B------:R-:W-:Y:S01]  /*164b0*/  IMAD R0, R7, R8, R0 ;  /* 0x0000000807007224 */ /* 0x000fe200078e0200 */
[----:B------:R-:W-:Y:S01]  /*164c0*/  IABS R8, R10 ;  /* 0x0000000a00087213 */ /* 0x000fe20000000000 */
[----:B------:R-:W-:Y:S01]  /*164d0*/  @!P4 IMAD.IADD R3, R3, 0x1, -R7 ;  /* 0x000000010303c824 */ /* 0x000fe200078e0a07 */
[----:B------:R-:W-:Y:S01]  /*164e0*/  ISETP.GT.U32.AND P4, PT, R7, R4, PT ;  /* 0x000000040700720c */ /* 0x000fe20003f84070 */
[----:B------:R-:W-:-:S02]  /*164f0*/  IMAD.MOV.U32 R20, RZ, RZ, R17 ;  /* 0x000000ffff147224 */ /* 0x000fc400078e0011 */
[----:B------:R-:W-:-:S04]  /*16500*/  IMAD.HI.U32 R17, R27, R8, RZ ;  /* 0x000000081b117227 */ /* 0x000fc800078e00ff */
[----:B------:R-:W-:Y:S02]  /*16510*/  IMAD.MOV R17, RZ, RZ, -R17 ;  /* 0x000000ffff117224 */ /* 0x000fe400078e0a11 */
[----:B------:R-:W-:Y:S01]  /*16520*/  @!P3 IMAD.IADD R5, R5, 0x1, -R7 ;  /* 0x000000010505b824 */ /* 0x000fe200078e0a07 */
[C---:B------:R-:W-:Y:S01]  /*16530*/  ISETP.GT.U32.AND P3, PT, R7.reuse, R0, PT ;  /* 0x000000000700720c */ /* 0x040fe20003f64070 */
[----:B------:R-:W-:Y:S01]  /*16540*/  @!P1 IMAD.MOV R20, RZ, RZ, -R20 ;  /* 0x000000ffff149224 */ /* 0x000fe200078e0a14 */
[C---:B------:R-:W-:Y:S01]  /*16550*/  ISETP.GT.U32.AND P1, PT, R7.reuse, R3, PT ;  /* 0x000000030700720c */ /* 0x040fe20003f24070 */
[----:B------:R-:W-:Y:S01]  /*16560*/  @!P5 IMAD.MOV R16, RZ, RZ, -R16 ;  /* 0x000000ffff10d224 */ /* 0x000fe200078e0a10 */
[C---:B------:R-:W-:Y:S01]  /*16570*/  ISETP.GT.U32.AND P5, PT, R7.reuse, R2, PT ;  /* 0x000000020700720c */ /* 0x040fe20003fa4070 */
[----:B------:R-:W-:Y:S01]  /*16580*/  IMAD R8, R7, R17, R8 ;  /* 0x0000001107087224 */ /* 0x000fe200078e0208 */
[----:B------:R-:W-:Y:S01]  /*16590*/  STL [R1+0xf0], R20 ;  /* 0x0000f01401007387 */ /* 0x000fe20000100800 */
[----:B------:R-:W-:-:S03]  /*165a0*/  IMAD.HI.U32 R19, R27, R18, RZ ;  /* 0x000000121b137227 */ /* 0x000fc600078e00ff */
[----:B------:R0:W-:Y:S01]  /*165b0*/  STL [R1+0xdc], R16 ;  /* 0x0000dc1001007387 */ /* 0x0001e20000100800 */
[----:B------:R-:W-:Y:S01]  /*165c0*/  @!P4 IMAD.IADD R4, R4, 0x1, -R7 ;  /* 0x000000010404c824 */ /* 0x000fe200078e0a07 */
[----:B------:R-:W-:Y:S01]  /*165d0*/  ISETP.GT.U32.AND P4, PT, R7, R8, PT ;  /* 0x000000080700720c */ /* 0x000fe20003f84070 */
[----:B------:R-:W-:Y:S02]  /*165e0*/  IMAD.MOV R19, RZ, RZ, -R19 ;  /* 0x000000ffff137224 */ /* 0x000fe400078e0a13 */
[----:B------:R-:W-:Y:S01]  /*165f0*/  @!P3 IMAD.IADD R0, R0, 0x1, -R7 ;  /* 0x000000010000b824 */ /* 0x000fe200078e0a07 */
[----:B------:R-:W-:Y:S01]  /*16600*/  ISETP.GE.AND P3, PT, R9, RZ, PT ;  /* 0x000000ff0900720c */ /* 0x000fe20003f66270 */
[----:B------:R-:W-:Y:S01]  /*16610*/  IMAD R18, R7, R19, R18 ;  /* 0x0000001307127224 */ /* 0x000fe200078e0212 */
[----:B------:R-:W-:Y:S01]  /*16620*/  IADD3 R9, R28, 0x47, RZ ;  /* 0x000000471c097810 */ /* 0x000fe20007ffe0ff */
[----:B------:R-:W-:Y:S02]  /*16630*/  IMAD.MOV.U32 R21, RZ, RZ, R5 ;  /* 0x000000ffff157224 */ /* 0x000fe400078e0005 */
[----:B0-----:R-:W-:-:S04]  /*16640*/  IMAD.HI.U32 R16, R27, R14, RZ ;  /* 0x0000000e1b107227 */ /* 0x001fc800078e00ff */
[--C-:B------:R-:W-:Y:S01]  /*16650*/  @!P1 IMAD.IADD R3, R3, 0x1, -R7.reuse ;  /* 0x0000000103039824 */ /* 0x100fe200078e0a07 */
[C---:B------:R-:W-:Y:S01]  /*16660*/  ISETP.GT.U32.AND P1, PT, R7.reuse, R18, PT ;  /* 0x000000120700720c */ /* 0x040fe20003f24070 */
[----:B------:R-:W-:Y:S01]  /*16670*/  @!P5 IMAD.IADD R2, R2, 0x1, -R7 ;  /* 0x000000010202d824 */ /* 0x000fe200078e0a07 */
[----:B------:R-:W-:Y:S01]  /*16680*/  ISETP.GE.AND P5, PT, R6, RZ, PT ;  /* 0x000000ff0600720c */ /* 0x000fe20003fa6270 */
[----:B------:R-:W-:Y:S01]  /*16690*/  @!P0 IMAD.MOV R21, RZ, RZ, -R21 ;  /* 0x000000ffff158224 */ /* 0x000fe200078e0a15 */
[----:B------:R-:W-:Y:S01]  /*166a0*/  ISETP.GT.U32.AND P0, PT, R7, R0, PT ;  /* 0x000000000700720c */ /* 0x000fe20003f04070 */
[----:B------:R-:W-:Y:S01]  /*166b0*/  IMAD.HI.U32 R17, R27, R15, RZ ;  /* 0x0000000f1b117227 */ /* 0x000fe200078e00ff */
[----:B------:R-:W-:Y:S02]  /*166c0*/  IADD3 R6, R28, 0x46, RZ ;  /* 0x000000461c067810 */ /* 0x000fe40007ffe0ff */
[----:B------:R-:W-:Y:S01]  /*166d0*/  STL [R1+0xd0], R21 ;  /* 0x0000d01501007387 */ /* 0x000fe20000100800 */
[----:B------:R-:W-:-:S02]  /*166e0*/  IMAD.MOV R16, RZ, RZ, -R16 ;  /* 0x000000ffff107224 */ /* 0x000fc400078e0a10 */
[----:B------:R-:W-:Y:S01]  /*166f0*/  @!P4 IMAD.IADD R8, R8, 0x1, -R7 ;  /* 0x000000010808c824 */ /* 0x000fe200078e0a07 */
[C---:B------:R-:W-:Y:S01]  /*16700*/  ISETP.GT.U32.AND P4, PT, R7.reuse, R2, PT ;  /* 0x000000020700720c */ /* 0x040fe20003f84070 */
[----:B------:R-:W-:Y:S02]  /*16710*/  IMAD.MOV R17, RZ, RZ, -R17 ;  /* 0x000000ffff117224 */ /* 0x000fe400078e0a11 */
[C---:B------:R-:W-:Y:S02]  /*16720*/  IMAD R14, R7.reuse, R16, R14 ;  /* 0x00000010070e7224 */ /* 0x040fe400078e020e */
[----:B------:R-:W-:Y:S01]  /*16730*/  IMAD.MOV.U32 R5, RZ, RZ, R3 ;  /* 0x000000ffff057224 */ /* 0x000fe200078e0003 */
[----:B------:R-:W-:Y:S01]  /*16740*/  IABS R3, R6 ;  /* 0x0000000600037213 */ /* 0x000fe20000000000 */
[----:B------:R-:W-:Y:S01]  /*16750*/  IMAD.MOV.U32 R20, RZ, RZ, R4 ;  /* 0x000000ffff147224 */ /* 0x000fe200078e0004 */
[----:B------:R-:W-:Y:S01]  /*16760*/  IABS R4, R9 ;  /* 0x0000000900047213 */ /* 0x000fe20000000000 */
[----:B------:R-:W-:-:S02]  /*16770*/  IMAD R15, R7, R17, R15 ;  /* 0x00000011070f7224 */ /* 0x000fc400078e020f */
[----:B------:R-:W-:Y:S01]  /*16780*/  @!P2 IMAD.MOV R5, RZ, RZ, -R5 ;  /* 0x000000ffff05a224 */ /* 0x000fe200078e0a05 */
[C---:B------:R-:W-:Y:S01]  /*16790*/  ISETP.GT.U32.AND P2, PT, R7.reuse, R14, PT ;  /* 0x0000000e0700720c */ /* 0x040fe20003f44070 */
[----:B------:R-:W-:Y:S02]  /*167a0*/  @!P6 IMAD.MOV R20, RZ, RZ, -R20 ;  /* 0x000000ffff14e224 */ /* 0x000fe400078e0a14 */
[--C-:B------:R-:W-:Y:S01]  /*167b0*/  @!P1 IMAD.IADD R18, R18, 0x1, -R7.reuse ;  /* 0x0000000112129824 */ /* 0x100fe200078e0a07 */
[C---:B------:R-:W-:Y:S01]  /*167c0*/  ISETP.GT.U32.AND P1, PT, R7.reuse, R8, PT ;  /* 0x000000080700720c */ /* 0x040fe20003f24070 */
[--C-:B------:R-:W-:Y:S01]  /*167d0*/  @!P0 IMAD.IADD R0, R0, 0x1, -R7.reuse ;  /* 0x0000000100008824 */ /* 0x100fe200078e0a07 */
[----:B------:R-:W-:Y:S01]  /*167e0*/  ISETP.GT.U32.AND P0, PT, R7, R15, PT ;  /* 0x0000000f0700720c */ /* 0x000fe20003f04070 */
[----:B------:R-:W-:Y:S01]  /*167f0*/  STL [R1+0xcc], R20 ;  /* 0x0000cc1401007387 */ /* 0x000fe20000100800 */
[----:B------:R-:W-:Y:S01]  /*16800*/  @!P4 IMAD.IADD R2, R2, 0x1, -R7 ;  /* 0x000000010202c824 */ /* 0x000fe200078e0a07 */
[----:B------:R-:W-:Y:S01]  /*16810*/  ISETP.GE.AND P4, PT, R10, RZ, PT ;  /* 0x000000ff0a00720c */ /* 0x000fe20003f86270 */
[----:B------:R-:W-:Y:S01]  /*16820*/  IMAD.HI.U32 R10, R27, R3, RZ ;  /* 0x000000031b0a7227 */ /* 0x000fe200078e00ff */
[----:B------:R0:W-:Y:S01]  /*16830*/  STL [R1+0xc8], R5 ;  /* 0x0000c80501007387 */ /* 0x0001e20000100800 */
[----:B------:R-:W-:-:S02]  /*16840*/  ISETP.GT.U32.AND P6, PT, R7, R18, PT ;  /* 0x000000120700720c */ /* 0x000fc40003fc4070 */
[--C-:B------:R-:W-:Y:S01]  /*16850*/  @!P2 IMAD.IADD R14, R14, 0x1, -R7.reuse ;  /* 0x000000010e0ea824 */ /* 0x100fe200078e0a07 */
[----:B------:R-:W-:Y:S01]  /*16860*/  ISETP.GE.AND P2, PT, R13, RZ, PT ;  /* 0x000000ff0d00720c */ /* 0x000fe20003f46270 */
[----:B------:R-:W-:Y:S02]  /*16870*/  IMAD.MOV.U32 R17, RZ, RZ, R2 ;  /* 0x000000ffff117224 */ /* 0x000fe400078e0002 */
[--C-:B------:R-:W-:Y:S01]  /*16880*/  @!P1 IMAD.IADD R8, R8, 0x1, -R7.reuse ;  /* 0x0000000108089824 */ /* 0x100fe200078e0a07 */
[----:B------:R-:W-:Y:S01]  /*16890*/  ISETP.GE.AND P1, PT, R11, RZ, PT ;  /* 0x000000ff0b00720c */ /* 0x000fe20003f26270 */
[----:B------:R-:W-:Y:S01]  /*168a0*/  @!P0 IMAD.IADD R15, R15, 0x1, -R7 ;  /* 0x000000010f0f8824 */ /* 0x000fe200078e0a07 */
[----:B------:R-:W-:Y:S01]  /*168b0*/  ISETP.GT.U32.AND P0, PT, R7, R14, PT ;  /* 0x0000000e0700720c */ /* 0x000fe20003f04070 */
[----:B0-----:R-:W-:-:S04]  /*168c0*/  IMAD.HI.U32 R5, R27, R4, RZ ;  /* 0x000000041b057227 */ /* 0x001fc800078e00ff */
[----:B------:R-:W-:Y:S02]  /*168d0*/  IMAD.MOV R5, RZ, RZ, -R5 ;  /* 0x000000ffff057224 */ /* 0x000fe400078e0a05 */
[----:B------:R-:W-:Y:S02]  /*168e0*/  @!P4 IMAD.MOV R8, RZ, RZ, -R8 ;  /* 0x000000ffff08c224 */ /* 0x000fe400078e0a08 */
[C---:B------:R-:W-:Y:S02]  /*168f0*/  IMAD R4, R7.reuse, R5, R4 ;  /* 0x0000000507047224 */ /* 0x040fe400078e0204 */
[----:B------:R-:W-:Y:S01]  /*16900*/  @!P6 IMAD.IADD R18, R18, 0x1, -R7 ;  /* 0x000000011212e824 */ /* 0x000fe200078e0a07 */
[----:B------:R-:W-:Y:S01]  /*16910*/  ISETP.GE.AND P6, PT, R12, RZ, PT ;  /* 0x000000ff0c00720c */ /* 0x000fe20003fc6270 */
[----:B------:R-:W-:Y:S01]  /*16920*/  IMAD.MOV.U32 R16, RZ, RZ, R0 ;  /* 0x000000ffff107224 */ /* 0x000fe200078e0000 */
[----:B------:R-:W-:Y:S01]  /*16930*/  ISETP.GT.U32.AND P4, PT, R7, R4, PT ;  /* 0x000000040700720c */ /* 0x000fe20003f84070 */
[----:B------:R-:W-:Y:S01]  /*16940*/  IMAD.MOV R2, RZ, RZ, -R10 ;  /* 0x000000ffff027224 */ /* 0x000fe200078e0a0a */
[C---:B------:R-:W-:Y:S01]  /*16950*/  IADD3 R0, R28.reuse, 0x44, RZ ;  /* 0x000000441c007810 */ /* 0x040fe20007ffe0ff */
[----:B------:R-:W-:Y:S01]  /*16960*/  @!P5 IMAD.MOV R17, RZ, RZ, -R17 ;  /* 0x000000ffff11d224 */ /* 0x000fe200078e0a11 */
[----:B------:R-:W-:Y:S01]  /*16970*/  ISETP.GE.AND P5, PT, R9, RZ, PT ;  /* 0x000000ff0900720c */ /* 0x000fe20003fa6270 */
[----:B------:R-:W-:Y:S01]  /*16980*/  @!P3 IMAD.MOV R16, RZ, RZ, -R16 ;  /* 0x000000ffff10b224 */ /* 0x000fe200078e0a10 */
[C---:B------:R-:W-:Y:S01]  /*16990*/  ISETP.GT.U32.AND P3, PT, R7.reuse, R15, PT ;  /* 0x0000000f0700720c */ /* 0x040fe20003f64070 */
[C---:B------:R-:W-:Y:S01]  /*169a0*/  IMAD R2, R7.reuse, R2, R3 ;  /* 0x0000000207027224 */ /* 0x040fe200078e0203 */
[----:B------:R-:W-:Y:S01]  /*169b0*/  IADD3 R3, R28, 0x45, RZ ;  /* 0x000000451c037810 */ /* 0x000fe20007ffe0ff */
[----:B------:R-:W-:Y:S01]  /*169c0*/  IMAD.MOV.U32 R9, RZ, RZ, R18 ;  /* 0x000000ffff097224 */ /* 0x000fe200078e0012 */
[----:B------:R-:W-:Y:S01]  /*169d0*/  IABS R5, R0 ;  /* 0x0000000000057213 */ /* 0x000fe20000000000 */
[----:B------:R-:W-:Y:S01]  /*169e0*/  @!P0 IMAD.IADD R14, R14, 0x1, -R7 ;  /* 0x000000010e0e8824 */ /* 0x000fe200078e0a07 */
[----:B------:R-:W-:Y:S01]  /*169f0*/  IABS R13, R3 ;  /* 0x00000003000d7213 */ /* 0x000fe20000000000 */
[----:B------:R-:W-:Y:S01]  /*16a00*/  @!P1 IMAD.MOV R9, RZ, RZ, -R9 ;  /* 0x000000ffff099224 */ /* 0x000fe200078e0a09 */
[----:B------:R-:W-:Y:S01]  /*16a10*/  ISETP.GT.U32.AND P1, PT, R7, R2, PT ;  /* 0x000000020700720c */ /* 0x000fe20003f24070 */
[--C-:B------:R-:W-:Y:S01]  /*16a20*/  @!P4 IMAD.IADD R4, R4, 0x1, -R7.reuse ;  /* 0x000000010404c824 */ /* 0x100fe200078e0a07 */
[----:B------:R-:W-:Y:S01]  /*16a30*/  ISETP.GE.AND P4, PT, R0, RZ, PT ;  /* 0x000000ff0000720c */ /* 0x000fe20003f86270 */
[----:B------:R-:W-:Y:S01]  /*16a40*/  IMAD.MOV.U32 R10, RZ, RZ, R14 ;  /* 0x000000ffff0a7224 */ /* 0x000fe200078e000e */
[----:B------:R-:W-:Y:S01]  /*16a50*/  STL [R1+0xc4], R17 ;  /* 0x0000c41101007387 */ /* 0x000fe20000100800 */
[----:B------:R-:W-:Y:S01]  /*16a60*/  @!P3 IMAD.IADD R15, R15, 0x1, -R7 ;  /* 0x000000010f0fb824 */ /* 0x000fe200078e0a07 */
[----:B------:R-:W-:Y:S01]  /*16a70*/  ISETP.GE.AND P3, PT, R3, RZ, PT ;  /* 0x000000ff0300720c */ /* 0x000fe20003f66270 */
[----:B------:R-:W-:Y:S01]  /*16a80*/  @!P6 IMAD.MOV R10, RZ, RZ, -R10 ;  /* 0x000000ffff0ae224 */ /* 0x000fe200078e0a0a */
[----:B------:R-:W-:Y:S01]  /*16a90*/  ISETP.GT.U32.AND P6, PT, R7, R4, PT ;  /* 0x000000040700720c */ /* 0x000fe20003fc4070 */
[----:B------:R-:W-:Y:S01]  /*16aa0*/  IMAD.MOV.U32 R3, RZ, RZ, R5 ;  /* 0x000000ffff037224 */ /* 0x000fe200078e0005 */
[----:B------:R0:W-:Y:S01]  /*16ab0*/  STL [R1+0x9c], R16 ;  /* 0x00009c1001007387 */ /* 0x0001e20000100800 */
[----:B------:R-:W-:Y:S01]  /*16ac0*/  IMAD.HI.U32 R5, R27, R13, RZ ;  /* 0x0000000d1b057227 */ /* 0x000fe200078e00ff */
[----:B------:R-:W-:-:S02]  /*16ad0*/  ISETP.GE.AND P0, PT, R6, RZ, PT ;  /* 0x000000ff0600720c */ /* 0x000fc40003f06270 */
[----:B------:R-:W-:Y:S01]  /*16ae0*/  STL [R1+0x17d8], R8 ;  /* 0x0017d80801007387 */ /* 0x000fe20000100800 */
[----:B------:R-:W-:Y:S01]  /*16af0*/  @!P1 IMAD.IADD R2, R2, 0x1, -R7 ;  /* 0x0000000102029824 */ /* 0x000fe200078e0a07 */
[C---:B------:R-:W-:Y:S01]  /*16b00*/  IADD3 R12, R28.reuse, 0x41, RZ ;  /* 0x000000411c0c7810 */ /* 0x040fe20007ffe0ff */
[----:B------:R-:W-:Y:S01]  /*16b10*/  IMAD.HI.U32 R0, R27, R3, RZ ;  /* 0x000000031b007227 */ /* 0x000fe200078e00ff */
[----:B------:R1:W-:Y:S02]  /*16b20*/  STL [R1+0x17dc], R9 ;  /* 0x0017dc0901007387 */ /* 0x0003e40000100800 */
[----:B------:R-:W-:Y:S01]  /*16b30*/  ISETP.GT.U32.AND P1, PT, R7, R2, PT ;  /* 0x000000020700720c */ /* 0x000fe20003f24070 */
[----:B------:R-:W-:Y:S01]  /*16b40*/  IMAD.MOV R5, RZ, RZ, -R5 ;  /* 0x000000ffff057224 */ /* 0x000fe200078e0a05 */
[----:B------:R2:W-:Y:S01]  /*16b50*/  STL [R1+0xa0], R10 ;  /* 0x0000a00a01007387 */ /* 0x0005e20000100800 */
[----:B------:R-:W-:Y:S01]  /*16b60*/  IMAD.MOV R0, RZ, RZ, -R0 ;  /* 0x000000ffff007224 */ /* 0x000fe200078e0a00 */
[----:B0-----:R-:W-:Y:S01]  /*16b70*/  IADD3 R16, R28, 0x3f, RZ ;  /* 0x0000003f1c107810 */ /* 0x001fe20007ffe0ff */
[----:B------:R-:W-:-:S02]  /*16b80*/  @!P6 IMAD.IADD R4, R4, 0x1, -R7 ;  /* 0x000000010404e824 */ /* 0x000fc400078e0a07 */
[C---:B------:R-:W-:Y:S02]  /*16b90*/  IMAD R13, R7.reuse, R5, R13 ;  /* 0x00000005070d7224 */ /* 0x040fe400078e020d */
[C---:B------:R-:W-:Y:S01]  /*16ba0*/  IMAD R3, R7.reuse, R0, R3 ;  /* 0x0000000007037224 */ /* 0x040fe200078e0203 */
[C---:B------:R-:W-:Y:S01]  /*16bb0*/  IADD3 R0, R28.reuse, 0x40, RZ ;  /* 0x000000401c007810 */ /* 0x040fe20007ffe0ff */
[----:B-1----:R-:W-:Y:S01]  /*16bc0*/  IMAD.MOV.U32 R9, RZ, RZ, R4 ;  /* 0x000000ffff097224 */ /* 0x002fe200078e0004 */
[C---:B------:R-:W-:Y:S01]  /*16bd0*/  ISETP.GT.U32.AND P6, PT, R7.reuse, R13, PT ;  /* 0x0000000d0700720c */ /* 0x040fe20003fc4070 */
[----:B------:R-:W-:Y:S01]  /*16be0*/  IMAD.MOV.U32 R6, RZ, RZ, R15 ;  /* 0x000000ffff067224 */ /* 0x000fe200078e000f */
[----:B--2---:R-:W-:Y:S01]  /*16bf0*/  IADD3 R10, R28, 0x43, RZ ;  /* 0x000000431c0a7810 */ /* 0x004fe20007ffe0ff */
[----:B------:R-:W-:Y:S01]  /*16c00*/  @!P5 IMAD.MOV R9, RZ, RZ, -R9 ;  /* 0x000000ffff09d224 */ /* 0x000fe200078e0a09 */
[----:B------:R-:W-:Y:S01]  /*16c10*/  ISETP.GT.U32.AND P5, PT, R7, R3, PT ;  /* 0x000000030700720c */ /* 0x000fe20003fa4070 */
[----:B------:R-:W-:Y:S01]  /*16c20*/  @!P2 IMAD.MOV R6, RZ, RZ, -R6 ;  /* 0x000000ffff06a224 */ /* 0x000fe200078e0a06 */
[----:B------:R-:W-:Y:S01]  /*16c30*/  ISETP.GE.AND P2, PT, R10, RZ, PT ;  /* 0x000000ff0a00720c */ /* 0x000fe20003f46270 */
[----:B------:R-:W-:Y:S01]  /*16c40*/  @!P1 IMAD.IADD R2, R2, 0x1, -R7 ;  /* 0x0000000102029824 */ /* 0x000fe200078e0a07 */
[----:B------:R-:W-:-:S02]  /*16c50*/  IABS R10, R10 ;  /* 0x0000000a000a7213 */ /* 0x000fc40000000000 */
[----:B------:R0:W-:Y:S01]  /*16c60*/  STL [R1+0xa4], R6 ;  /* 0x0000a40601007387 */ /* 0x0001e20000100800 */
[----:B------:R-:W-:Y:S01]  /*16c70*/  IMAD.MOV.U32 R8, RZ, RZ, R2 ;  /* 0x000000ffff087224 */ /* 0x000fe200078e0002 */
[----:B------:R-:W-:Y:S01]  /*16c80*/  IABS R11, R0 ;  /* 0x00000000000b7213 */ /* 0x000fe20000000000 */
[----:B------:R-:W-:Y:S01]  /*16c90*/  IMAD.HI.U32 R5, R27, R10, RZ ;  /* 0x0000000a1b057227 */ /* 0x000fe200078e00ff */
[----:B------:R-:W-:Y:S01]  /*16ca0*/  STL [R1+0xa8], R9 ;  /* 0x0000a80901007387 */ /* 0x000fe20000100800 */
[----:B------:R-:W-:Y:S02]  /*16cb0*/  IADD3 R15, R28, 0x3e, RZ ;  /* 0x0000003e1c0f7810 */ /* 0x000fe40007ffe0ff */
[--C-:B------:R-:W-:Y:S02]  /*16cc0*/  @!P6 IMAD.IADD R13, R13, 0x1, -R7.reuse ;  /* 0x000000010d0de824 */ /* 0x100fe400078e0a07 */
[----:B------:R-:W-:Y:S01]  /*16cd0*/  @!P0 IMAD.MOV R8, RZ, RZ, -R8 ;  /* 0x000000ffff088224 */ /* 0x000fe200078e0a08 */
[----:B------:R-:W-:Y:S01]  /*16ce0*/  ISETP.GE.AND P0, PT, R12, RZ, PT ;  /* 0x000000ff0c00720c */ /* 0x000fe20003f06270 */
[----:B------:R-:W-:Y:S01]  /*16cf0*/  @!P5 IMAD.IADD R3, R3, 0x1, -R7 ;  /* 0x000000010303d824 */ /* 0x000fe200078e0a07 */
[----:B------:R-:W-:Y:S01]  /*16d00*/  IABS R12, R12 ;  /* 0x0000000c000c7213 */ /* 0x000fe20000000000 */
[----:B------:R-:W-:Y:S01]  /*16d10*/  IMAD.MOV R4, RZ, RZ, -R5 ;  /* 0x000000ffff047224 */ /* 0x000fe200078e0a05 */
[----:B------:R-:W-:Y:S01]  /*16d20*/  ISETP.GT.U32.AND P6, PT, R7, R13, PT ;  /* 0x0000000d0700720c */ /* 0x000fe20003fc4070 */
[----:B------:R-:W-:Y:S01]  /*16d30*/  IMAD.HI.U32 R5, R27, R11, RZ ;  /* 0x0000000b1b057227 */ /* 0x000fe200078e00ff */
[C---:B------:R-:W-:Y:S01]  /*16d40*/  ISETP.GT.U32.AND P5, PT, R7.reuse, R3, PT ;  /* 0x000000030700720c */ /* 0x040fe20003fa4070 */
[----:B------:R1:W-:Y:S01]  /*16d50*/  STL [R1+0xc0], R8 ;  /* 0x0000c00801007387 */ /* 0x0003e20000100800 */
[----:B0-----:R-:W-:Y:S01]  /*16d60*/  IADD3 R6, R28, 0x42, RZ ;  /* 0x000000421c067810 */ /* 0x001fe20007ffe0ff */
[----:B------:R-:W-:-:S02]  /*16d70*/  IMAD R10, R7, R4, R10 ;  /* 0x00000004070a7224 */ /* 0x000fc400078e020a */
[----:B------:R-:W-:Y:S01]  /*16d80*/  IMAD.HI.U32 R4, R27, R12, RZ ;  /* 0x0000000c1b047227 */ /* 0x000fe200078e00ff */
[----:B------:R-:W-:Y:S02]  /*16d90*/  ISETP.GE.AND P1, PT, R6, RZ, PT ;  /* 0x000000ff0600720c */ /* 0x000fe40003f26270 */
[----:B------:R-:W-:Y:S01]  /*16da0*/  IABS R6, R6 ;  /* 0x0000000600067213 */ /* 0x000fe20000000000 */
[----:B------:R-:W-:Y:S02]  /*16db0*/  IMAD.MOV R4, RZ, RZ, -R4 ;  /* 0x000000ffff047224 */ /* 0x000fe400078e0a04 */
[----:B------:R-:W-:Y:S01]  /*16dc0*/  @!P6 IMAD.IADD R13, R13, 0x1, -R7 ;  /* 0x000000010d0de824 */ /* 0x000fe200078e0a07 */
[C---:B------:R-:W-:Y:S01]  /*16dd0*/  ISETP.GT.U32.AND P6, PT, R7.reuse, R10, PT ;  /* 0x0000000a0700720c */ /* 0x040fe20003fc4070 */
[----:B------:R-:W-:Y:S02]  /*16de0*/  IMAD R12, R7, R4, R12 ;  /* 0x00000004070c7224 */ /* 0x000fe400078e020c */
[----:B------:R-:W-:-:S04]  /*16df0*/  IMAD.HI.U32 R2, R27, R6, RZ ;  /* 0x000000061b027227 */ /* 0x000fc800078e00ff */
[----:B------:R-:W-:Y:S01]  /*16e00*/  @!P5 IMAD.IADD R3, R3, 0x1, -R7 ;  /* 0x000000010303d824 */ /* 0x000fe200078e0a07 */
[C---:B------:R-:W-:Y:S01]  /*16e10*/  ISETP.GT.U32.AND P5, PT, R7.reuse, R12, PT ;  /* 0x0000000c0700720c */ /* 0x040fe20003fa4070 */
[----:B------:R-:W-:Y:S02]  /*16e20*/  IMAD.MOV R2, RZ, RZ, -R2 ;  /* 0x000000ffff027224 */ /* 0x000fe400078e0a02 */
[----:B-1----:R-:W-:Y:S01]  /*16e30*/  IMAD.MOV.U32 R8, RZ, RZ, R13 ;  /* 0x000000ffff087224 */ /* 0x002fe200078e000d */
[----:B------:R-:W-:Y:S01]  /*16e40*/  IABS R13, R15 ;  /* 0x0000000f000d7213 */ /* 0x000fe20000000000 */
[----:B------:R-:W-:Y:S02]  /*16e50*/  IMAD.MOV R5, RZ, RZ, -R5 ;  /* 0x000000ffff057224 */ /* 0x000fe400078e0a05 */
[----:B------:R-:W-:Y:S01]  /*16e60*/  IMAD R6, R7, R2, R6 ;  /* 0x0000000207067224 */ /* 0x000fe200078e0206 */
[----:B------:R-:W-:Y:S01]  /*16e70*/  IABS R2, R16 ;  /* 0x0000001000027213 */ /* 0x000fe20000000000 */
[----:B------:R-:W-:-:S02]  /*16e80*/  @!P3 IMAD.MOV R8, RZ, RZ, -R8 ;  /* 0x000000ffff08b224 */ /* 0x000fc400078e0a08 */
[C---:B------:R-:W-:Y:S01]  /*16e90*/  IMAD R11, R7.reuse, R5, R11 ;  /* 0x00000005070b7224 */ /* 0x040fe200078e020b */
[C---:B------:R-:W-:Y:S01]  /*16ea0*/  ISETP.GT.U32.AND P3, PT, R7.reuse, R6, PT ;  /* 0x000000060700720c */ /* 0x040fe20003f64070 */
[--C-:B------:R-:W-:Y:S01]  /*16eb0*/  @!P6 IMAD.IADD R10, R10, 0x1, -R7.reuse ;  /* 0x000000010a0ae824 */ /* 0x100fe200078e0a07 */
[----:B------:R0:W-:Y:S01]  /*16ec0*/  STL [R1+0xbc], R8 ;  /* 0x0000bc0801007387 */ /* 0x0001e20000100800 */
[----:B------:R-:W-:Y:S01]  /*16ed0*/  @!P5 IMAD.IADD R12, R12, 0x1, -R7 ;  /* 0x000000010c0cd824 */ /* 0x000fe200078e0a07 */
[----:B------:R-:W-:Y:S01]  /*16ee0*/  ISETP.GT.U32.AND P6, PT, R7, R11, PT ;  /* 0x0000000b0700720c */ /* 0x000fe20003fc4070 */
[----:B------:R-:W-:Y:S01]  /*16ef0*/  IMAD.HI.U32 R4, R27, R2, RZ ;  /* 0x000000021b047227 */ /* 0x000fe200078e00ff */
[----:B------:R-:W-:-:S03]  /*16f00*/  IADD3 R5, R28, 0x3d, RZ ;  /* 0x0000003d1c057810 */ /* 0x000fc60007ffe0ff */
[----:B------:R-:W-:Y:S01]  /*16f10*/  IMAD.MOV R4, RZ, RZ, -R4 ;  /* 0x000000ffff047224 */ /* 0x000fe200078e0a04 */
[----:B------:R-:W-:Y:S01]  /*16f20*/  IABS R18, R5 ;  /* 0x0000000500127213 */ /* 0x000fe20000000000 */
[----:B0-----:R-:W-:Y:S02]  /*16f30*/  IMAD.MOV.U32 R8, RZ, RZ, R3 ;  /* 0x000000ffff087224 */ /* 0x001fe400078e0003 */
[----:B------:R-:W-:-:S04]  /*16f40*/  IMAD.HI.U32 R3, R27, R13, RZ ;  /* 0x0000000d1b037227 */ /* 0x000fc800078e00ff */
[----:B------:R-:W-:Y:S01]  /*16f50*/  @!P4 IMAD.MOV R8, RZ, RZ, -R8 ;  /* 0x000000ffff08c224 */ /* 0x000fe200078e0a08 */
[C---:B------:R-:W-:Y:S01]  /*16f60*/  ISETP.GT.U32.AND P4, PT, R7.reuse, R12, PT ;  /* 0x0000000c0700720c */ /* 0x040fe20003f84070 */
[----:B------:R-:W-:Y:S01]  /*16f70*/  @!P3 IMAD.IADD R6, R6, 0x1, -R7 ;  /* 0x000000010606b824 */ /* 0x000fe200078e0a07 */
[----:B------:R-:W-:Y:S01]  /*16f80*/  ISETP.GT.U32.AND P3, PT, R7, R10, PT ;  /* 0x0000000a0700720c */ /* 0x000fe20003f64070 */
[----:B------:R-:W-:Y:S01]  /*16f90*/  IMAD.MOV R3, RZ, RZ, -R3 ;  /* 0x000000ffff037224 */ /* 0x000fe200078e0a03 */
[----:B------:R0:W-:Y:S01]  /*16fa0*/  STL [R1+0xac], R8 ;  /* 0x0000ac0801007387 */ /* 0x0001e20000100800 */
[----:B------:R-:W-:Y:S01]  /*16fb0*/  @!P6 IMAD.IADD R11, R11, 0x1, -R7 ;  /* 0x000000010b0be824 */ /* 0x000fe200078e0a07 */
[C---:B------:R-:W-:Y:S01]  /*16fc0*/  ISETP.GT.U32.AND P5, PT, R7.reuse, R6, PT ;  /* 0x000000060700720c */ /* 0x040fe20003fa4070 */
[C---:B------:R-:W-:Y:S01]  /*16fd0*/  IMAD R13, R7.reuse, R3, R13 ;  /* 0x00000003070d7224 */ /* 0x040fe200078e020d */
[C---:B------:R-:W-:Y:S01]  /*16fe0*/  IADD3 R3, R28.reuse, 0x3b, RZ ;  /* 0x0000003b1c037810 */ /* 0x040fe20007ffe0ff */
[C---:B------:R-:W-:Y:S01]  /*16ff0*/  IMAD R2, R7.reuse, R4, R2 ;  /* 0x0000000407027224 */ /* 0x040fe200078e0202 */
[----:B------:R-:W-:Y:S01]  /*17000*/  ISETP.GT.U32.AND P6, PT, R7, R11, PT ;  /* 0x0000000b0700720c */ /* 0x000fe20003fc4070 */
[----:B------:R-:W-:Y:S01]  /*17010*/  IMAD.HI.U32 R14, R27, R18, RZ ;  /* 0x000000121b0e7227 */ /* 0x000fe200078e00ff */
[----:B------:R-:W-:-:S03]  /*17020*/  IADD3 R4, R28, 0x3c, RZ ;  /* 0x0000003c1c047810 */ /* 0x000fc60007ffe0ff */
[--C-:B------:R-:W-:Y:S01]  /*17030*/  @!P4 IMAD.IADD R12, R12, 0x1, -R7.reuse ;  /* 0x000000010c0cc824 */ /* 0x100fe200078e0a07 */
[C---:B------:R-:W-:Y:S01]  /*17040*/  ISETP.GT.U32.AND P4, PT, R7.reuse, R13, PT ;  /* 0x0000000d0700720c */ /* 0x040fe20003f84070 */
[--C-:B------:R-:W-:Y:S01]  /*17050*/  @!P3 IMAD.IADD R10, R10, 0x1, -R7.reuse ;  /* 0x000000010a0ab824 */ /* 0x100fe200078e0a07 */
[----:B------:R-:W-:Y:S01]  /*17060*/  ISETP.GT.U32.AND P3, PT, R7, R2, PT ;  /* 0x000000020700720c */ /* 0x000fe20003f64070 */
[----:B------:R-:W-:Y:S01]  /*17070*/  IMAD.MOV R14, RZ, RZ, -R14 ;  /* 0x000000ffff0e7224 */ /* 0x000fe200078e0a0e */
[----:B------:R-:W-:Y:S01]  /*17080*/  IABS R17, R4 ;  /* 0x0000000400117213 */ /* 0x000fe20000000000 */
[--C-:B------:R-:W-:Y:S01]  /*17090*/  @!P5 IMAD.IADD R6, R6, 0x1, -R7.reuse ;  /* 0x000000010606d824 */ /* 0x100fe200078e0a07 */
[----:B------:R-:W-:Y:S01]  /*170a0*/  ISETP.GE.AND P5, PT, R0, RZ, PT ;  /* 0x000000ff0000720c */ /* 0x000fe20003fa6270 */
[----:B------:R-:W-:Y:S01]  /*170b0*/  @!P6 IMAD.IADD R11, R11, 0x1, -R7 ;  /* 0x000000010b0be824 */ /* 0x000fe200078e0a07 */
[----:B------:R-:W-:Y:S01]  /*170c0*/  ISETP.GE.AND P6, PT, R16, RZ, PT ;  /* 0x000000ff1000720c */ /* 0x000fe20003fc6270 */
[----:B------:R-:W-:Y:S01]  /*170d0*/  IMAD R18, R7, R14, R18 ;  /* 0x0000000e07127224 */ /* 0x000fe200078e0212 */
[----:B------:R-:W-:Y:S01]  /*170e0*/  IABS R16, R3 ;  /* 0x0000000300107213 */ /* 0x000fe20000000000 */
[----:B0-----:R-:W-:-:S02]  /*170f0*/  IMAD.MOV.U32 R8, RZ, RZ, R6 ;  /* 0x000000ffff087224 */ /* 0x001fc400078e0006 */
[--C-:B------:R-:W-:Y:S02]  /*17100*/  @!P4 IMAD.IADD R13, R13, 0x1, -R7.reuse ;  /* 0x000000010d0dc824 */ /* 0x100fe400078e0a07 */
[----:B------:R-:W-:Y:S01]  /*17110*/  @!P3 IMAD.IADD R2, R2, 0x1, -R7 ;  /* 0x000000010202b824 */ /* 0x000fe200078e0a07 */
[----:B------:R-:W-:Y:S01]  /*17120*/  ISETP.GE.AND P3, PT, R15, RZ, PT ;  /* 0x000000ff0f00720c */ /* 0x000fe20003f66270 */
[----:B------:R-:W-:Y:S01]  /*17130*/  IMAD.HI.U32 R14, R27, R16, RZ ;  /* 0x000000101b0e7227 */ /* 0x000fe200078e00ff */
[----:B------:R-:W-:-:S03]  /*17140*/  ISETP.GT.U32.AND P4, PT, R7, R13, PT ;  /* 0x0000000d0700720c */ /* 0x000fc60003f84070 */
[----:B------:R-:W-:Y:S01]  /*17150*/  @!P2 IMAD.MOV R10, RZ, RZ, -R10 ;  /* 0x000000ffff0aa224 */ /* 0x000fe200078e0a0a */
[C---:B------:R-:W-:Y:S01]  /*17160*/  ISETP.GT.U32.AND P2, PT, R7.reuse, R2, PT ;  /* 0x000000020700720c */ /* 0x040fe20003f44070 */
[----:B------:R-:W-:Y:S02]  /*17170*/  IMAD.MOV R6, RZ, RZ, -R14 ;  /* 0x000000ffff067224 */ /* 0x000fe400078e0a0e */
[----:B------:R-:W-:Y:S01]  /*17180*/  @!P1 IMAD.MOV R8, RZ, RZ, -R8 ;  /* 0x000000ffff089224 */ /* 0x000fe200078e0a08 */
[C---:B------:R-:W-:Y:S01]  /*17190*/  ISETP.GT.U32.AND P1, PT, R7.reuse, R18, PT ;  /* 0x000000120700720c */ /* 0x040fe20003f24070 */
[----:B------:R-:W-:Y:S01]  /*171a0*/  IMAD R16, R7, R6, R16 ;  /* 0x0000000607107224 */ /* 0x000fe200078e0210 */
[----:B------:R-:W-:Y:S01]  /*171b0*/  STL [R1+0x17e0], R10 ;  /* 0x0017e00a01007387 */ /* 0x000fe20000100800 */
[----:B------:R-:W-:-:S03]  /*171c0*/  IMAD.HI.U32 R0, R27, R17, RZ ;  /* 0x000000111b007227 */ /* 0x000fc600078e00ff */
[----:B------:R0:W-:Y:S01]  /*171d0*/  STL [R1+0x88], R8 ;  /* 0x0000880801007387 */ /* 0x0001e20000100800 */
[--C-:B------:R-:W-:Y:S01]  /*171e0*/  @!P4 IMAD.IADD R13, R13, 0x1, -R7.reuse ;  /* 0x000000010d0dc824 */ /* 0x100fe200078e0a07 */
[----:B------:R-:W-:Y:S01]  /*171f0*/  ISETP.GT.U32.AND P4, PT, R7, R16, PT ;  /* 0x000000100700720c */ /* 0x000fe20003f84070 */
[----:B------:R-:W-:Y:S01]  /*17200*/  @!P2 IMAD.IADD R2, R2, 0x1, -R7 ;  /* 0x000000010202a824 */ /* 0x000fe200078e0a07 */
[----:B------:R-:W-:Y:S01]  /*17210*/  ISETP.GE.AND P2, PT, R4, RZ, PT ;  /* 0x000000ff0400720c */ /* 0x000fe20003f46270 */
[----:B------:R-:W-:Y:S01]  /*17220*/  IMAD.MOV.U32 R9, RZ, RZ, R12 ;  /* 0x000000ffff097224 */ /* 0x000fe200078e000c */
[C---:B------:R-:W-:Y:S01]  /*17230*/  IADD3 R4, R28.reuse, 0x39, RZ ;  /* 0x000000391c047810 */ /* 0x040fe20007ffe0ff */
[----:B------:R-:W-:Y:S01]  /*17240*/  IMAD.MOV.U32 R6, RZ, RZ, R2 ;  /* 0x000000ffff067224 */ /* 0x000fe200078e0002 */
[----:B------:R-:W-:Y:S01]  /*17250*/  IADD3 R2, R28, 0x37, RZ ;  /* 0x000000371c027810 */ /* 0x000fe20007ffe0ff */
[----:B------:R-:W-:Y:S02]  /*17260*/  IMAD.MOV R0, RZ, RZ, -R0 ;  /* 0x000000ffff007224 */ /* 0x000fe400078e0a00 */
[----:B0-----:R-:W-:-:S02]  /*17270*/  IMAD.MOV.U32 R8, RZ, RZ, R11 ;  /* 0x000000ffff087224 */ /* 0x001fc400078e000b */
[----:B------:R-:W-:Y:S01]  /*17280*/  @!P0 IMAD.MOV R9, RZ, RZ, -R9 ;  /* 0x000000ffff098224 */ /* 0x000fe200078e0a09 */
[----:B------:R-:W-:Y:S01]  /*17290*/  ISETP.GE.AND P0, PT, R5, RZ, PT ;  /* 0x000000ff0500720c */ /* 0x000fe20003f06270 */
[----:B------:R-:W-:Y:S01]  /*172a0*/  @!P5 IMAD.MOV R8, RZ, RZ, -R8 ;  /* 0x000000ffff08d224 */ /* 0x000fe200078e0a08 */
[----:B------:R-:W-:Y:S01]  /*172b0*/  IADD3 R5, R28, 0x38, RZ ;  /* 0x000000381c057810 */ /* 0x000fe20007ffe0ff */
[--C-:B------:R-:W-:Y:S01]  /*172c0*/  @!P1 IMAD.IADD R18, R18, 0x1, -R7.reuse ;  /* 0x0000000112129824 */ /* 0x100fe200078e0a07 */
[----:B------:R-:W-:Y:S01]  /*172d0*/  ISETP.GE.AND P1, PT, R3, RZ, PT ;  /* 0x000000ff0300720c */ /* 0x000fe20003f26270 */
[----:B------:R-:W-:Y:S01]  /*172e0*/  @!P6 IMAD.MOV R6, RZ, RZ, -R6 ;  /* 0x000000ffff06e224 */ /* 0x000fe200078e0a06 */
[----:B------:R-:W-:Y:S01]  /*172f0*/  IABS R3, R4 ;  /* 0x0000000400037213 */ /* 0x000fe20000000000 */
[----:B------:R-:W-:Y:S01]  /*17300*/  @!P4 IMAD.IADD R16, R16, 0x1, -R7 ;  /* 0x000000011010c824 */ /* 0x000fe200078e0a07 */
[----:B------:R0:W-:Y:S01]  /*17310*/  STL [R1+0x90], R9 ;  /* 0x0000900901007387 */ /* 0x0001e20000100800 */
[----:B------:R-:W-:Y:S01]  /*17320*/  IMAD R17, R7, R0, R17 ;  /* 0x0000000007117224 */ /* 0x000fe200078e0211 */
[----:B------:R-:W-:-:S02]  /*17330*/  IADD3 R0, R28, 0x3a, RZ ;  /* 0x0000003a1c007810 */ /* 0x000fc40007ffe0ff */
[----:B------:R-:W-:Y:S01]  /*17340*/  STL [R1+0x94], R8 ;  /* 0x0000940801007387 */ /* 0x000fe20000100800 */
[C---:B------:R-:W-:Y:S02]  /*17350*/  ISETP.GT.U32.AND P4, PT, R7.reuse, R16, PT ;  /* 0x000000100700720c */ /* 0x040fe40003f84070 */
[----:B------:R-:W-:Y:S01]  /*17360*/  IABS R12, R0 ;  /* 0x00000000000c7213 */ /* 0x000fe20000000000 */
[----:B------:R1:W-:Y:S01]  /*17370*/  STL [R1+0x98], R6 ;  /* 0x0000980601007387 */ /* 0x0003e20000100800 */
[C---:B------:R-:W-:Y:S01]  /*17380*/  ISETP.GT.U32.AND P6, PT, R7.reuse, R18, PT ;  /* 0x000000120700720c */ /* 0x040fe20003fc4070 */
[----:B0-----:R-:W-:Y:S01]  /*17390*/  IMAD.MOV.U32 R9, RZ, RZ, R13 ;  /* 0x000000ffff097224 */ /* 0x001fe200078e000d */
[----:B------:R-:W-:Y:S01]  /*173a0*/  ISETP.GT.U32.AND P5, PT, R7, R17, PT ;  /* 0x000000110700720c */ /* 0x000fe20003fa4070 */
[----:B------:R-:W-:Y:S01]  /*173b0*/  IMAD.HI.U32 R11, R27, R12, RZ ;  /* 0x0000000c1b0b7227 */ /* 0x000fe200078e00ff */
[----:B------:R-:W-:-:S03]  /*173c0*/  IABS R15, R5 ;  /* 0x00000005000f7213 */ /* 0x000fc60000000000 */
[----:B------:R-:W-:Y:S02]  /*173d0*/  IMAD.MOV R11, RZ, RZ, -R11 ;  /* 0x000000ffff0b7224 */ /* 0x000fe400078e0a0b */
[----:B-1----:R-:W-:-:S04]  /*173e0*/  IMAD.HI.U32 R6, R27, R3, RZ ;  /* 0x000000031b067227 */ /* 0x002fc800078e00ff */
[----:B------:R-:W-:Y:S02]  /*173f0*/  IMAD.MOV R6, RZ, RZ, -R6 ;  /* 0x000000ffff067224 */ /* 0x000fe400078e0a06 */
[----:B------:R-:W-:Y:S02]  /*17400*/  @!P4 IMAD.IADD R16, R16, 0x1, -R7 ;  /* 0x000000011010c824 */ /* 0x000fe400078e0a07 */
[C---:B------:R-:W-:Y:S01]  /*17410*/  IMAD R3, R7.reuse, R6, R3 ;  /* 0x0000000607037224 */ /* 0x040fe200078e0203 */
[----:B------:R-:W-:Y:S01]  /*17420*/  IADD3 R6, R28, 0x36, RZ ;  /* 0x000000361c067810 */ /* 0x000fe20007ffe0ff */
[C---:B------:R-:W-:Y:S01]  /*17430*/  IMAD R12, R7.reuse, R11, R12 ;  /* 0x0000000b070c7224 */ /* 0x040fe200078e020c */
[----:B------:R-:W-:Y:S01]  /*17440*/  IABS R11, R2 ;  /* 0x00000002000b7213 */ /* 0x000fe20000000000 */
[--C-:B------:R-:W-:Y:S01]  /*17450*/  @!P6 IMAD.IADD R18, R18, 0x1, -R7.reuse ;  /* 0x000000011212e824 */ /* 0x100fe200078e0a07 */
[----:B------:R-:W-:Y:S01]  /*17460*/  ISETP.GT.U32.AND P4, PT, R7, R3, PT ;  /* 0x000000030700720c */ /* 0x000fe20003f84070 */
[----:B------:R-:W-:Y:S01]  /*17470*/  @!P5 IMAD.IADD R17, R17, 0x1, -R7 ;  /* 0x000000011111d824 */ /* 0x000fe200078e0a07 */
[C---:B------:R-:W-:Y:S01]  /*17480*/  ISETP.GT.U32.AND P6, PT, R7.reuse, R12, PT ;  /* 0x0000000c0700720c */ /* 0x040fe20003fc4070 */
[----:B------:R-:W-:Y:S01]  /*17490*/  IMAD.MOV.U32 R8, RZ, RZ, R18 ;  /* 0x000000ffff087224 */ /* 0x000fe200078e0012 */
[----:B------:R-:W-:Y:S01]  /*174a0*/  IABS R14, R6 ;  /* 0x00000006000e7213 */ /* 0x000fe20000000000 */
[----:B------:R-:W-:Y:S01]  /*174b0*/  @!P3 IMAD.MOV R9, RZ, RZ, -R9 ;  /* 0x000000ffff09b224 */ /* 0x000fe200078e0a09 */
[----:B------:R-:W-:Y:S01]  /*174c0*/  ISETP.GT.U32.AND P5, PT, R7, R17, PT ;  /* 0x000000110700720c */ /* 0x000fe20003fa4070 */
[----:B------:R-:W-:-:S03]  /*174d0*/  IMAD.HI.U32 R19, R27, R15, RZ ;  /* 0x0000000f1b137227 */ /* 0x000fc600078e00ff */
[----:B------:R0:W-:Y:S01]  /*174e0*/  STL [R1+0x2c], R9 ;  /* 0x00002c0901007387 */ /* 0x0001e20000100800 */
[----:B------:R-:W-:-:S04]  /*174f0*/  IMAD.HI.U32 R13, R27, R14, RZ ;  /* 0x0000000e1b0d7227 */ /* 0x000fc800078e00ff */
[--C-:B------:R-:W-:Y:S02]  /*17500*/  @!P4 IMAD.IADD R3, R3, 0x1, -R7.reuse ;  /* 0x000000010303c824 */ /* 0x100fe400078e0a07 */
[----:B------:R-:W-:Y:S01]  /*17510*/  @!P6 IMAD.IADD R12, R12, 0x1, -R7 ;  /* 0x000000010c0ce824 */ /* 0x000fe200078e0a07 */
[----:B------:R-:W-:Y:S01]  /*17520*/  ISETP.GE.AND P6, PT, R4, RZ, PT ;  /* 0x000000ff0400720c */ /* 0x000fe20003fc6270 */
[----:B------:R-:W-:Y:S01]  /*17530*/  IMAD.MOV R13, RZ, RZ, -R13 ;  /* 0x000000ffff0d7224 */ /* 0x000fe200078e0a0d */
[C---:B------:R-:W-:Y:S01]  /*17540*/  ISETP.GT.U32.AND P4, PT, R7.reuse, R3, PT ;  /* 0x000000030700720c */ /* 0x040fe20003f84070 */
[----:B------:R-:W-:Y:S01]  /*17550*/  @!P0 IMAD.MOV R8, RZ, RZ, -R8 ;  /* 0x000000ffff088224 */ /* 0x000fe200078e0a08 */
[----:B------:R-:W-:Y:S01]  /*17560*/  ISETP.GT.U32.AND P3, PT, R7, R12, PT ;  /* 0x0000000c0700720c */ /* 0x000fe20003f64070 */
[----:B------:R-:W-:Y:S01]  /*17570*/  @!P5 IMAD.IADD R17, R17, 0x1, -R7 ;  /* 0x000000011111d824 */ /* 0x000fe200078e0a07 */
[----:B------:R-:W-:Y:S01]  /*17580*/  ISETP.GE.AND P5, PT, R0, RZ, PT ;  /* 0x000000ff0000720c */ /* 0x000fe20003fa6270 */
[----:B------:R-:W-:Y:S01]  /*17590*/  IMAD.MOV R19, RZ, RZ, -R19 ;  /* 0x000000ffff137224 */ /* 0x000fe200078e0a13 */
[----:B------:R1:W-:Y:S01]  /*175a0*/  STL [R1+0x30], R8 ;  /* 0x0000300801007387 */ /* 0x0003e20000100800 */
[C---:B------:R-:W-:Y:S01]  /*175b0*/  IMAD R14, R7.reuse, R13, R14 ;  /* 0x0000000d070e7224 */ /* 0x040fe200078e020e */
[----:B------:R-:W-:Y:S01]  /*175c0*/  IADD3 R4, R28, 0x35, RZ ;  /* 0x000000351c047810 */ /* 0x000fe20007ffe0ff */
[----:B0-----:R-:W-:Y:S01]  /*175d0*/  IMAD.MOV.U32 R9, RZ, RZ, R17 ;  /* 0x000000ffff097224 */ /* 0x001fe200078e0011 */
[----:B------:R-:W-:Y:S01]  /*175e0*/  IABS R17, c[0x0][0x178] ;  /* 0x00005e0000117a13 */ /* 0x000fe20000000000 */
[----:B------:R-:W-:-:S02]  /*175f0*/  IMAD R15, R7, R19, R15 ;  /* 0x00000013070f7224 */ /* 0x000fc400078e020f */
[----:B------:R-:W-:Y:S01]  /*17600*/  @!P4 IMAD.IADD R3, R3, 0x1, -R7 ;  /* 0x000000010303c824 */ /* 0x000fe200078e0a07 */
[----:B------:R-:W-:Y:S01]  /*17610*/  ISETP.GT.U32.AND P4, PT, R7, R14, PT ;  /* 0x0000000e0700720c */ /* 0x000fe20003f84070 */
[----:B------:R-:W-:Y:S01]  /*17620*/  IMAD.HI.U32 R0, R27, R11, RZ ;  /* 0x0000000b1b007227 */ /* 0x000fe200078e00ff */
[----:B------:R-:W-:-:S03]  /*17630*/  ISETP.GT.U32.AND P0, PT, R7, R15, PT ;  /* 0x0000000f0700720c */ /* 0x000fc60003f04070 */
[----:B-1----:R-:W-:Y:S02]  /*17640*/  IMAD.MOV.U32 R8, RZ, RZ, R16 ;  /* 0x000000ffff087224 */ /* 0x002fe400078e0010 */
[----:B------:R-:W-:Y:S01]  /*17650*/  @!P2 IMAD.MOV R9, RZ, RZ, -R9 ;  /* 0x000000ffff09a224 */ /* 0x000fe200078e0a09 */
[----:B------:R-:W-:Y:S01]  /*17660*/  ISETP.GE.AND P2, PT, R5, RZ, PT ;  /* 0x000000ff0500720c */ /* 0x000fe20003f46270 */
[----:B------:R-:W-:Y:S02]  /*17670*/  @!P1 IMAD.MOV R8, RZ, RZ, -R8 ;  /* 0x000000ffff089224 */ /* 0x000fe400078e0a08 */
[----:B------:R-:W-:Y:S01]  /*17680*/  IMAD.MOV R0, RZ, RZ, -R0 ;  /* 0x000000ffff007224 */ /* 0x000fe200078e0a00 */
[----:B------:R-:W-:Y:S01]  /*17690*/  STL [R1+0x34], R9 ;  /* 0x0000340901007387 */ /* 0x000fe20000100800 */
[----:B------:R-:W-:Y:S01]  /*176a0*/  @!P3 IMAD.IADD R12, R12, 0x1, -R7 ;  /* 0x000000010c0cb824 */ /* 0x000fe200078e0a07 */
[----:B------:R-:W-:Y:S01]  /*176b0*/  ISETP.GE.AND P3, PT, R2, RZ, PT ;  /* 0x000000ff0200720c */ /* 0x000fe20003f66270 */
[----:B------:R-:W-:Y:S01]  /*176c0*/  IMAD R11, R7, R0, R11 ;  /* 0x00000000070b7224 */ /* 0x000fe200078e020b */
[----:B------:R0:W-:Y:S01]  /*176d0*/  STL [R1+0x6c], R8 ;  /* 0x00006c0801007387 */ /* 0x0001e20000100800 */
[----:B------:R-:W-:Y:S01]  /*176e0*/  IADD3 R2, R28, 0x34, RZ ;  /* 0x000000341c027810 */ /* 0x000fe20007ffe0ff */
[--C-:B------:R-:W-:Y:S01]  /*176f0*/  @!P4 IMAD.IADD R14, R14, 0x1, -R7.reuse ;  /* 0x000000010e0ec824 */ /* 0x100fe200078e0a07 */
[----:B------:R-:W-:Y:S01]  /*17700*/  IABS R0, R4 ;  /* 0x0000000400007213 */ /* 0x000fe20000000000 */
[----:B------:R-:W-:Y:S01]  /*17710*/  @!P0 IMAD.IADD R15, R15, 0x1, -R7 ;  /* 0x000000010f0f8824 */ /* 0x000fe200078e0a07 */
[----:B------:R-:W-:-:S02]  /*17720*/  ISETP.GT.U32.AND P1, PT, R7, R11, PT ;  /* 0x0000000b0700720c */ /* 0x000fc40003f24070 */
[----:B------:R-:W-:Y:S01]  /*17730*/  IABS R13, R2 ;  /* 0x00000002000d7213 */ /* 0x000fe20000000000 */
[----:B------:R-:W-:Y:S01]  /*17740*/  IMAD.HI.U32 R5, R27, R0, RZ ;  /* 0x000000001b057227 */ /* 0x000fe200078e00ff */
[C---:B------:R-:W-:Y:S02]  /*17750*/  ISETP.GT.U32.AND P4, PT, R7.reuse, R14, PT ;  /* 0x0000000e0700720c */ /* 0x040fe40003f84070 */
[----:B------:R-:W-:Y:S01]  /*17760*/  ISETP.GE.AND P0, PT, R6, RZ, PT ;  /* 0x000000ff0600720c */ /* 0x000fe20003f06270 */
[----:B0-----:R-:W-:Y:S01]  /*17770*/  IMAD.MOV.U32 R8, RZ, RZ, R12 ;  /* 0x000000ffff087224 */ /* 0x001fe200078e000c */
[----:B------:R-:W-:Y:S01]  /*17780*/  IADD3 R6, R28, 0x33, RZ ;  /* 0x000000331c067810 */ /* 0x000fe20007ffe0ff */
[----:B------:R-:W-:Y:S02]  /*17790*/  IMAD.MOV R5, RZ, RZ, -R5 ;  /* 0x000000ffff057224 */ /* 0x000fe400078e0a05 */
[----:B------:R-:W-:Y:S01]  /*177a0*/  @!P5 IMAD.MOV R8, RZ, RZ, -R8 ;  /* 0x000000ffff08d224 */ /* 0x000fe200078e0a08 */
[----:B------:R-:W-:Y:S01]  /*177b0*/  ISETP.GT.U32.AND P5, PT, R7, R15, PT ;  /* 0x0000000f0700720c */ /* 0x000fe20003fa4070 */
[--C-:B------:R-:W-:Y:S01]  /*177c0*/  @!P1 IMAD.IADD R11, R11, 0x1, -R7.reuse ;  /* 0x000000010b0b9824 */ /* 0x100fe200078e0a07 */
[----:B------:R-:W-:Y:S01]  /*177d0*/  IABS R12, R6 ;  /* 0x00000006000c7213 */ /* 0x000fe20000000000 */
[C---:B------:R-:W-:Y:S01]  /*177e0*/  IMAD R0, R7.reuse, R5, R0 ;  /* 0x0000000507007224 */ /* 0x040fe200078e0200 */
[----:B------:R0:W-:Y:S01]  /*177f0*/  STL [R1+0x7c], R8 ;  /* 0x00007c0801007387 */ /* 0x0001e20000100800 */
[----:B------:R-:W-:Y:S01]  /*17800*/  @!P4 IMAD.IADD R14, R14, 0x1, -R7 ;  /* 0x000000010e0ec824 */ /* 0x000fe200078e0a07 */
[----:B------:R-:W-:Y:S01]  /*17810*/  ISETP.GT.U32.AND P1, PT, R7, R11, PT ;  /* 0x0000000b0700720c */ /* 0x000fe20003f24070 */
[----:B------:R-:W-:Y:S01]  /*17820*/  IMAD.HI.U32 R16, R27, R12, RZ ;  /* 0x0000000c1b107227 */ /* 0x000fe200078e00ff */
[----:B------:R-:W-:-:S03]  /*17830*/  IADD3 R5, R28, 0x31, RZ ;  /* 0x000000311c057810 */ /* 0x000fc60007ffe0ff */
[----:B------:R-:W-:Y:S02]  /*17840*/  IMAD.MOV R16, RZ, RZ, -R16 ;  /* 0x000000ffff107224 */ /* 0x000fe400078e0a10 */
[----:B------:R-:W-:Y:S01]  /*17850*/  @!P5 IMAD.IADD R15, R15, 0x1, -R7 ;  /* 0x000000010f0fd824 */ /* 0x000fe200078e0a07 */
[----:B------:R-:W-:Y:S01]  /*17860*/  ISETP.GT.U32.AND P5, PT, R7, R0, PT ;  /* 0x000000000700720c */ /* 0x000fe20003fa4070 */
[----:B0-----:R-:W-:Y:S02]  /*17870*/  IMAD.MOV.U32 R8, RZ, RZ, R3 ;  /* 0x000000ffff087224 */ /* 0x001fe400078e0003 */
[----:B------:R-:W-:-:S04]  /*17880*/  IMAD.HI.U32 R3, R27, R13, RZ ;  /* 0x0000000d1b037227 */ /* 0x000fc800078e00ff */
[----:B------:R-:W-:Y:S02]  /*17890*/  IMAD.MOV R3, RZ, RZ, -R3 ;  /* 0x000000ffff037224 */ /* 0x000fe400078e0a03 */
[----:B------:R-:W-:Y:S01]  /*178a0*/  @!P6 IMAD.MOV R8, RZ, RZ, -R8 ;  /* 0x000000ffff08e224 */ /* 0x000fe200078e0a08 */
[----:B------:R-:W-:Y:S01]  /*178b0*/  ISETP.GE.AND P6, PT, R4, RZ, PT ;  /* 0x000000ff0400720c */ /* 0x000fe20003fc6270 */
[----:B------:R-:W-:Y:S01]  /*178c0*/  IMAD R13, R7, R3, R13 ;  /* 0x00000003070d7224 */ /* 0x000fe200078e020d */
[----:B------:R-:W-:Y:S01]  /*178d0*/  IADD3 R4, R28, 0x32, RZ ;  /* 0x000000321c047810 */ /* 0x000fe20007ffe0ff */
[----:B------:R-:W-:Y:S01]  /*178e0*/  @!P1 IMAD.IADD R11, R11, 0x1, -R7 ;  /* 0x000000010b0b9824 */ /* 0x000fe200078e0a07 */
[----:B------:R0:W-:Y:S01]  /*178f0*/  STL [R1+0x84], R8 ;  /* 0x0000840801007387 */ /* 0x0001e20000100800 */
[----:B------:R-:W-:Y:S01]  /*17900*/  ISETP.GE.AND P1, PT, R2, RZ, PT ;  /* 0x000000ff0200720c */ /* 0x000fe20003f26270 */
[C---:B------:R-:W-:Y:S01]  /*17910*/  IMAD R12, R7.reuse, R16, R12 ;  /* 0x00000010070c7224 */ /* 0x040fe200078e020c */
[C---:B------:R-:W-:Y:S01]  /*17920*/  ISETP.GT.U32.AND P4, PT, R7.reuse, R13, PT ;  /* 0x0000000d0700720c */ /* 0x040fe20003f84070 */
[----:B------:R-:W-:Y:S01]  /*17930*/  IMAD.MOV.U32 R9, RZ, RZ, R11 ;  /* 0x000000ffff097224 */ /* 0x000fe200078e000b */
[----:B------:R-:W-:Y:S01]  /*17940*/  IABS R2, R4 ;  /* 0x0000000400027213 */ /* 0x000fe20000000000 */
[----:B------:R-:W-:Y:S01]  /*17950*/  @!P5 IMAD.IADD R0, R0, 0x1, -R7 ;  /* 0x000000010000d824 */ /* 0x000fe200078e0a07 */
[----:B------:R-:W-:Y:S01]  /*17960*/  IABS R3, R5 ;  /* 0x0000000500037213 */ /* 0x000fe20000000000 */
[----:B------:R-:W-:Y:S01]  /*17970*/  @!P3 IMAD.MOV R9, RZ, RZ, -R9 ;  /* 0x000000ffff09b224 */ /* 0x000fe200078e0a09 */
[C---:B------:R-:W-:Y:S01]  /*17980*/  ISETP.GT.U32.AND P3, PT, R7.reuse, R12, PT ;  /* 0x0000000c0700720c */ /* 0x040fe20003f64070 */
[----:B0-----:R-:W-:Y:S01]  /*17990*/  IMAD.MOV.U32 R8, RZ, RZ, R15 ;  /* 0x000000ffff087224 */ /* 0x001fe200078e000f */
[----:B------:R-:W-:Y:S01]  /*179a0*/  ISETP.GT.U32.AND P5, PT, R7, R0, PT ;  /* 0x000000000700720c */ /* 0x000fe20003fa4070 */
[----:B------:R-:W-:Y:S01]  /*179b0*/  IMAD.HI.U32 R11, R27, R3, RZ ;  /* 0x000000031b0b7227 */ /* 0x000fe200078e00ff */
[----:B------:R-:W-:-:S03]  /*179c0*/  IADD3 R15, R28, 0x2d, RZ ;  /* 0x0000002d1c0f7810 */ /* 0x000fc60007ffe0ff */
[----:B------:R-:W-:Y:S01]  /*179d0*/  @!P2 IMAD.MOV R8, RZ, RZ, -R8 ;  /* 0x000000ffff08a224 */ /* 0x000fe200078e0a08 */
[----:B------:R-:W-:Y:S01]  /*179e0*/  ISETP.GE.AND P2, PT, R6, RZ, PT ;  /* 0x000000ff0600720c */ /* 0x000fe20003f46270 */
[--C-:B------:R-:W-:Y:S02]  /*179f0*/  @!P4 IMAD.IADD R13, R13, 0x1, -R7.reuse ;  /* 0x000000010d0dc824 */ /* 0x100fe400078e0a07 */
[----:B------:R-:W-:Y:S01]  /*17a00*/  IMAD.HI.U32 R6, R27, R2, RZ ;  /* 0x000000021b067227 */ /* 0x000fe200078e00ff */
[----:B------:R0:W-:Y:S02]  /*17a10*/  STL [R1+0x80], R8 ;  /* 0x0000800801007387 */ /* 0x0001e40000100800 */
[----:B------:R-:W-:Y:S01]  /*17a20*/  ISETP.GT.U32.AND P4, PT, R7, R13, PT ;  /* 0x0000000d0700720c */ /* 0x000fe20003f84070 */
[----:B------:R-:W-:Y:S01]  /*17a30*/  @!P3 IMAD.IADD R12, R12, 0x1, -R7 ;  /* 0x000000010c0cb824 */ /* 0x000fe200078e0a07 */
[----:B------:R1:W-:Y:S01]  /*17a40*/  STL [R1+0x50], R9 ;  /* 0x0000500901007387 */ /* 0x0003e20000100800 */
[----:B------:R-:W-:-:S02]  /*17a50*/  IMAD.MOV R11, RZ, RZ, -R11 ;  /* 0x000000ffff0b7224 */ /* 0x000fc400078e0a0b */
[----:B------:R-:W-:Y:S01]  /*17a60*/  @!P5 IMAD.IADD R0, R0, 0x1, -R7 ;  /* 0x000000010000d824 */ /* 0x000fe200078e0a07 */
[C---:B------:R-:W-:Y:S01]  /*17a70*/  ISETP.GT.U32.AND P3, PT, R7.reuse, R12, PT ;  /* 0x0000000c0700720c */ /* 0x040fe20003f64070 */
[----:B------:R-:W-:Y:S01]  /*17a80*/  IMAD R3, R7, R11, R3 ;  /* 0x0000000b07037224 */ /* 0x000fe200078e0203 */
[----:B------:R-:W-:Y:S01]  /*17a90*/  ISETP.GE.AND P5, PT, R5, RZ, PT ;  /* 0x000000ff0500720c */ /* 0x000fe20003fa6270 */
[----:B0-----:R-:W-:Y:S01]  /*17aa0*/  IMAD.MOV.U32 R8, RZ, RZ, R14 ;  /* 0x000000ffff087224 */ /* 0x001fe200078e000e */
[----:B------:R-:W-:Y:S01]  /*17ab0*/  IADD3 R5, R28, 0x2f, RZ ;  /* 0x0000002f1c057810 */ /* 0x000fe20007ffe0ff */
[----:B-1----:R-:W-:Y:S02]  /*17ac0*/  IMAD.MOV.U32 R9, RZ, RZ, R0 ;  /* 0x000000ffff097224 */ /* 0x002fe400078e0000 */
[----:B------:R-:W-:Y:S01]  /*17ad0*/  @!P0 IMAD.MOV R8, RZ, RZ, -R8 ;  /* 0x000000ffff088224 */ /* 0x000fe200078e0a08 */
[----:B------:R-:W-:Y:S01]  /*17ae0*/  ISETP.GE.AND P0, PT, R4, RZ, PT ;  /* 0x000000ff0400720c */ /* 0x000fe20003f06270 */
[----:B------:R-:W-:Y:S01]  /*17af0*/  IMAD.MOV R4, RZ, RZ, -R6 ;  /* 0x000000ffff047224 */ /* 0x000fe200078e0a06 */
[----:B------:R-:W-:Y:S01]  /*17b00*/  IADD3 R6, R28, 0x30, RZ ;  /* 0x000000301c067810 */ /* 0x000fe20007ffe0ff */
[----:B------:R-:W-:Y:S01]  /*17b10*/  @!P4 IMAD.IADD R13, R13, 0x1, -R7 ;  /* 0x000000010d0dc824 */ /* 0x000fe200078e0a07 */
[----:B------:R0:W-:Y:S01]  /*17b20*/  STL [R1+0x54], R8 ;  /* 0x0000540801007387 */ /* 0x0001e20000100800 */
[C---:B------:R-:W-:Y:S01]  /*17b30*/  IMAD R2, R7.reuse, R4, R2 ;  /* 0x0000000407027224 */ /* 0x040fe200078e0202 */
[----:B------:R-:W-:Y:S01]  /*17b40*/  IABS R11, R5 ;  /* 0x00000005000b7213 */ /* 0x000fe20000000000 */
[----:B------:R-:W-:Y:S01]  /*17b50*/  @!P6 IMAD.MOV R9, RZ, RZ, -R9 ;  /* 0x000000ffff09e224 */ /* 0x000fe200078e0a09 */
[C---:B------:R-:W-:Y:S01]  /*17b60*/  ISETP.GT.U32.AND P6, PT, R7.reuse, R3, PT ;  /* 0x000000030700720c */ /* 0x040fe20003fc4070 */
[----:B------:R-:W-:Y:S01]  /*17b70*/  @!P3 IMAD.IADD R12, R12, 0x1, -R7 ;  /* 0x000000010c0cb824 */ /* 0x000fe200078e0a07 */
[----:B------:R-:W-:-:S02]  /*17b80*/  ISETP.GT.U32.AND P4, PT, R7, R2, PT ;  /* 0x000000020700720c */ /* 0x000fc40003f84070 */
[----:B------:R-:W-:Y:S01]  /*17b90*/  IABS R16, R6 ;  /* 0x0000000600107213 */ /* 0x000fe20000000000 */
[----:B------:R-:W-:Y:S01]  /*17ba0*/  STL [R1+0x68], R9 ;  /* 0x0000680901007387 */ /* 0x000fe20000100800 */
[----:B0-----:R-:W-:Y:S01]  /*17bb0*/  IMAD.MOV.U32 R8, RZ, RZ, R13 ;  /* 0x000000ffff087224 */ /* 0x001fe200078e000d */
[----:B------:R-:W-:Y:S01]  /*17bc0*/  ISETP.GE.AND P3, PT, R5, RZ, PT ;  /* 0x000000ff0500720c */ /* 0x000fe20003f66270 */
[----:B------:R-:W-:Y:S01]  /*17bd0*/  IMAD.HI.U32 R5, R27, R11, RZ ;  /* 0x0000000b1b057227 */ /* 0x000fe200078e00ff */
[----:B------:R-:W-:-:S03]  /*17be0*/  IADD3 R4, R28, 0x2e, RZ ;  /* 0x0000002e1c047810 */ /* 0x000fc60007ffe0ff */
[----:B------:R-:W-:Y:S01]  /*17bf0*/  @!P1 IMAD.MOV R8, RZ, RZ, -R8 ;  /* 0x000000ffff089224 */ /* 0x000fe200078e0a08 */
[----:B------:R-:W-:Y:S01]  /*17c00*/  IABS R0, R4 ;  /* 0x0000000400007213 */ /* 0x000fe20000000000 */
[--C-:B------:R-:W-:Y:S01]  /*17c10*/  @!P6 IMAD.IADD R3, R3, 0x1, -R7.reuse ;  /* 0x000000010303e824 */ /* 0x100fe200078e0a07 */
[----:B------:R-:W-:Y:S01]  /*17c20*/  ISETP.GE.AND P1, PT, R6, RZ, PT ;  /* 0x000000ff0600720c */ /* 0x000fe20003f26270 */
[----:B------:R-:W-:Y:S01]  /*17c30*/  @!P4 IMAD.IADD R2, R2, 0x1, -R7 ;  /* 0x000000010202c824 */ /* 0x000fe200078e0a07 */
[----:B------:R0:W-:Y:S01]  /*17c40*/  STL [R1+0x64], R8 ;  /* 0x0000640801007387 */ /* 0x0001e20000100800 */
[----:B------:R-:W-:Y:S01]  /*17c50*/  IMAD.HI.U32 R13, R27, R16, RZ ;  /* 0x000000101b0d7227 */ /* 0x000fe200078e00ff */
[C---:B------:R-:W-:Y:S02]  /*17c60*/  ISETP.GT.U32.AND P6, PT, R7.reuse, R3, PT ;  /* 0x000000030700720c */ /* 0x040fe40003fc4070 */
[----:B------:R-:W-:Y:S01]  /*17c70*/  ISETP.GT.U32.AND P4, PT, R7, R2, PT ;  /* 0x000000020700720c */ /* 0x000fe20003f84070 */
[----:B------:R-:W-:-:S02]  /*17c80*/  IMAD.MOV R5, RZ, RZ, -R5 ;  /* 0x000000ffff057224 */ /* 0x000fc400078e0a05 */
[----:B------:R-:W-:Y:S02]  /*17c90*/  IMAD.MOV R13, RZ, RZ, -R13 ;  /* 0x000000ffff0d7224 */ /* 0x000fe400078e0a0d */
[C---:B------:R-:W-:Y:S02]  /*17ca0*/  IMAD R11, R7.reuse, R5, R11 ;  /* 0x00000005070b7224 */ /* 0x040fe400078e020b */
[----:B0-----:R-:W-:Y:S01]  /*17cb0*/  IMAD.MOV.U32 R8, RZ, RZ, R12 ;  /* 0x000000ffff087224 */ /* 0x001fe200078e000c */
[----:B------:R-:W-:Y:S01]  /*17cc0*/  IADD3 R12, R28, 0x2a, RZ ;  /* 0x0000002a1c0c7810 */ /* 0x000fe20007ffe0ff */
[C---:B------:R-:W-:Y:S02]  /*17cd0*/  IMAD R16, R7.reuse, R13, R16 ;  /* 0x0000000d07107224 */ /* 0x040fe400078e0210 */
[----:B------:R-:W-:Y:S01]  /*17ce0*/  @!P2 IMAD.MOV R8, RZ, RZ, -R8 ;  /* 0x000000ffff08a224 */ /* 0x000fe200078e0a08 */
[----:B------:R-:W-:Y:S01]  /*17cf0*/  ISETP.GE.AND P2, PT, R4, RZ, PT ;  /* 0x000000ff0400720c */ /* 0x000fe20003f46270 */
[----:B------:R-:W-:Y:S01]  /*17d00*/  @!P4 IMAD.IADD R2, R2, 0x1, -R7 ;  /* 0x000000010202c824 */ /* 0x000fe200078e0a07 */
[----:B------:R-:W-:Y:S01]  /*17d10*/  ISETP.GT.U32.AND P4, PT, R7, R16, PT ;  /* 0x000000100700720c */ /* 0x000fe20003f84070 */
[----:B------:R-:W-:Y:S01]  /*17d20*/  IMAD.HI.U32 R6, R27, R0, RZ ;  /* 0x000000001b067227 */ /* 0x000fe200078e00ff */
[----:B------:R0:W-:Y:S01]  /*17d30*/  STL [R1+0x5c], R8 ;  /* 0x00005c0801007387 */ /* 0x0001e20000100800 */
[----:B------:R-:W-:-:S02]  /*17d40*/  IADD3 R4, R28, 0x2b, RZ ;  /* 0x0000002b1c047810 */ /* 0x000fc40007ffe0ff */
[----:B------:R-:W-:Y:S02]  /*17d50*/  IMAD.MOV R6, RZ, RZ, -R6 ;  /* 0x000000ffff067224 */ /* 0x000fe400078e0a06 */
[--C-:B------:R-:W-:Y:S01]  /*17d60*/  @!P6 IMAD.IADD R3, R3, 0x1, -R7.reuse ;  /* 0x000000010303e824 */ /* 0x100fe200078e0a07 */
[----:B------:R-:W-:Y:S01]  /*17d70*/  ISETP.GE.AND P6, PT, R15, RZ, PT ;  /* 0x000000ff0f00720c */ /* 0x000fe20003fc6270 */
[C---:B------:R-:W-:Y:S01]  /*17d80*/  IMAD R0, R7.reuse, R6, R0 ;  /* 0x0000000607007224 */ /* 0x040fe200078e0200 */
[----:B------:R-:W-:Y:S01]  /*17d90*/  IABS R15, R15 ;  /* 0x0000000f000f7213 */ /* 0x000fe20000000000 */
[----:B0-----:R-:W-:Y:S01]  /*17da0*/  IMAD.MOV.U32 R8, RZ, RZ, R2 ;  /* 0x000000ffff087224 */ /* 0x001fe200078e0002 */
[----:B------:R-:W-:Y:S01]  /*17db0*/  IADD3 R2, R28, 0x2c, RZ ;  /* 0x0000002c1c027810 */ /* 0x000fe20007ffe0ff */
[----:B------:R-:W-:Y:S01]  /*17dc0*/  @!P4 IMAD.IADD R16, R16, 0x1, -R7 ;  /* 0x000000011010c824 */ /* 0x000fe200078e0a07 */
[----:B------:R-:W-:Y:S01]  /*17dd0*/  IABS R6, R12 ;  /* 0x0000000c00067213 */ /* 0x000fe20000000000 */
[----:B------:R-:W-:Y:S01]  /*17de0*/  @!P0 IMAD.MOV R8, RZ, RZ, -R8 ;  /* 0x000000ffff088224 */ /* 0x000fe200078e0a08 */
[----:B------:R-:W-:Y:S01]  /*17df0*/  ISETP.GT.U32.AND P0, PT, R7, R11, PT ;  /* 0x0000000b0700720c */ /* 0x000fe20003f04070 */
[----:B------:R-:W-:Y:S01]  /*17e00*/  IMAD.HI.U32 R13, R27, R15, RZ ;  /* 0x0000000f1b0d7227 */ /* 0x000fe200078e00ff */
[----:B------:R-:W-:-:S02]  /*17e10*/  ISETP.GT.U32.AND P4, PT, R7, R16, PT ;  /* 0x000000100700720c */ /* 0x000fc40003f84070 */
[----:B------:R0:W-:Y:S01]  /*17e20*/  STL [R1+0x60], R8 ;  /* 0x0000600801007387 */ /* 0x0001e20000100800 */
[----:B------:R-:W-:Y:S01]  /*17e30*/  IMAD.MOV R13, RZ, RZ, -R13 ;  /* 0x000000ffff0d7224 */ /* 0x000fe200078e0a0d */
[----:B------:R-:W-:Y:S02]  /*17e40*/  IABS R14, R2 ;  /* 0x00000002000e7213 */ /* 0x000fe40000000000 */
[----:B------:R-:W-:Y:S01]  /*17e50*/  IABS R5, R4 ;  /* 0x0000000400057213 */ /* 0x000fe20000000000 */
[----:B------:R-:W-:Y:S01]  /*17e60*/  IMAD R15, R7, R13, R15 ;  /* 0x0000000d070f7224 */ /* 0x000fe200078e020f */
[----:B------:R-:W-:-:S03]  /*17e70*/  IADD3 R13, R28, 0x29, RZ ;  /* 0x000000291c0d7810 */ /* 0x000fc60007ffe0ff */
[----:B------:R-:W-:Y:S02]  /*17e80*/  @!P0 IMAD.IADD R11, R11, 0x1, -R7 ;  /* 0x000000010b0b8824 */ /* 0x000fe400078e0a07 */
[----:B0-----:R-:W-:Y:S02]  /*17e90*/  IMAD.MOV.U32 R8, RZ, RZ, R3 ;  /* 0x000000ffff087224 */ /* 0x001fe400078e0003 */
[----:B------:R-:W-:Y:S01]  /*17ea0*/  IMAD.HI.U32 R3, R27, R14, RZ ;  /* 0x0000000e1b037227 */ /* 0x000fe200078e00ff */
[----:B------:R-:W-:-:S03]  /*17eb0*/  ISETP.GT.U32.AND P0, PT, R7, R11, PT ;  /* 0x0000000b0700720c */ /* 0x000fc60003f04070 */
[----:B------:R-:W-:Y:S01]  /*17ec0*/  @!P5 IMAD.MOV R8, RZ, RZ, -R8 ;  /* 0x000000ffff08d224 */ /* 0x000fe200078e0a08 */
[----:B------:R-:W-:Y:S01]  /*17ed0*/  ISETP.GT.U32.AND P5, PT, R7, R0, PT ;  /* 0x000000000700720c */ /* 0x000fe20003fa4070 */
[----:B------:R-:W-:Y:S01]  /*17ee0*/  @!P4 IMAD.IADD R16, R16, 0x1, -R7 ;  /* 0x000000011010c824 */ /* 0x000fe200078e0a07 */
[----:B------:R-:W-:Y:S01]  /*17ef0*/  ISETP.GE.AND P4, PT, R2, RZ, PT ;  /* 0x000000ff0200720c */ /* 0x000fe20003f86270 */
[----:B------:R-:W-:Y:S01]  /*17f00*/  IMAD.MOV.U32 R2, RZ, RZ, R6 ;  /* 0x000000ffff027224 */ /* 0x000fe200078e0006 */
[----:B------:R0:W-:Y:S01]  /*17f10*/  STL [R1+0x58], R8 ;  /* 0x0000580801007387 */ /* 0x0001e20000100800 */
[----:B------:R-:W-:-:S04]  /*17f20*/  IMAD.HI.U32 R6, R27, R5, RZ ;  /* 0x000000051b067227 */ /* 0x000fc800078e00ff */
[----:B------:R-:W-:Y:S01]  /*17f30*/  @!P0 IMAD.IADD R11, R11, 0x1, -R7 ;  /* 0x000000010b0b8824 */ /* 0x000fe200078e0a07 */
[C---:B------:R-:W-:Y:S01]  /*17f40*/  ISETP.GT.U32.AND P0, PT, R7.reuse, R15, PT ;  /* 0x0000000f0700720c */ /* 0x040fe20003f04070 */
[----:B------:R-:W-:Y:S02]  /*17f50*/  IMAD.MOV R3, RZ, RZ, -R3 ;  /* 0x000000ffff037224 */ /* 0x000fe400078e0a03 */
[----:B------:R-:W-:Y:S02]  /*17f60*/  @!P5 IMAD.IADD R0, R0, 0x1, -R7 ;  /* 0x000000010000d824 */ /* 0x000fe400078e0a07 */
[----:B0-----:R-:W-:Y:S02]  /*17f70*/  IMAD.MOV.U32 R8, RZ, RZ, R11 ;  /* 0x000000ffff087224 */ /* 0x001fe400078e000b */
[----:B------:R-:W-:Y:S01]  /*17f80*/  IMAD.MOV.U32 R9, RZ, RZ, R16 ;  /* 0x000000ffff097224 */ /* 0x000fe200078e0010 */
[----:B------:R-:W-:Y:S01]  /*17f90*/  ISETP.GT.U32.AND P5, PT, R7, R0, PT ;  /* 0x000000000700720c */ /* 0x000fe20003fa4070 */
[----:B------:R-:W-:-:S02]  /*17fa0*/  IMAD.MOV R6, RZ, RZ, -R6 ;  /* 0x000000ffff067224 */ /* 0x000fc400078e0a06 */
[----:B------:R-:W-:Y:S02]  /*17fb0*/  IMAD R14, R7, R3, R14 ;  /* 0x00000003070e7224 */ /* 0x000fe400078e020e */
[----:B------:R-:W-:-:S04]  /*17fc0*/  IMAD.HI.U32 R3, R27, R2, RZ ;  /* 0x000000021b037227 */ /* 0x000fc800078e00ff */
[----:B------:R-:W-:Y:S01]  /*17fd0*/  @!P3 IMAD.MOV R8, RZ, RZ, -R8 ;  /* 0x000000ffff08b224 */ /* 0x000fe200078e0a08 */
[----:B------:R-:W-:Y:S01]  /*17fe0*/  ISETP.GE.AND P3, PT, R4, RZ, PT ;  /* 0x000000ff0400720c */ /* 0x000fe20003f66270 */
[----:B------:R-:W-:Y:S01]  /*17ff0*/  @!P1 IMAD.MOV R9, RZ, RZ, -R9 ;  /* 0x000000ffff099224 */ /* 0x000fe200078e0a09 */
[C---:B------:R-:W-:Y:S01]  /*18000*/  ISETP.GT.U32.AND P1, PT, R7.reuse, R14, PT ;  /* 0x0000000e0700720c */ /* 0x040fe20003f24070 */
[----:B------:R-:W-:Y:S01]  /*18010*/  IMAD R4, R7, R6, R5 ;  /* 0x0000000607047224 */ /* 0x000fe200078e0205 */
[----:B------:R-:W-:Y:S01]  /*18020*/  IADD3 R5, R28, 0x28, RZ ;  /* 0x000000281c057810 */ /* 0x000fe20007ffe0ff */
[----:B------:R-:W-:Y:S01]  /*18030*/  IMAD.MOV R3, RZ, RZ, -R3 ;  /* 0x000000ffff037224 */ /* 0x000fe200078e0a03 */
[----:B------:R-:W-:Y:S01]  /*18040*/  STL [R1+0x44], R9 ;  /* 0x0000440901007387 */ /* 0x000fe20000100800 */
[--C-:B------:R-:W-:Y:S01]  /*18050*/  @!P0 IMAD.IADD R15, R15, 0x1, -R7.reuse ;  /* 0x000000010f0f8824 */ /* 0x100fe200078e0a07 */
[----:B------:R-:W-:Y:S01]  /*18060*/  IABS R11, R5 ;  /* 0x00000005000b7213 */ /* 0x000fe20000000000 */
[----:B------:R-:W-:Y:S01]  /*18070*/  @!P5 IMAD.IADD R0, R0, 0x1, -R7 ;  /* 0x000000010000d824 */ /* 0x000fe200078e0a07 */
[----:B------:R0:W-:Y:S01]  /*18080*/  STL [R1+0x4c], R8 ;  /* 0x00004c0801007387 */ /* 0x0001e20000100800 */
[C---:B------:R-:W-:Y:S01]  /*18090*/  ISETP.GT.U32.AND P5, PT, R7.reuse, R4, PT ;  /* 0x000000040700720c */ /* 0x040fe20003fa4070 */
[C---:B------:R-:W-:Y:S01]  /*180a0*/  IMAD R2, R7.reuse, R3, R2 ;  /* 0x0000000307027224 */ /* 0x040fe200078e0202 */
[----:B------:R-:W-:-:S02]  /*180b0*/  ISETP.GT.U32.AND P0, PT, R7, R15, PT ;  /* 0x0000000f0700720c */ /* 0x000fc40003f04070 */
[----:B------:R-:W-:Y:S01]  /*180c0*/  @!P1 IMAD.IADD R14, R14, 0x1, -R7 ;  /* 0x000000010e0e9824 */ /* 0x000fe200078e0a07 */
[----:B------:R-:W-:Y:S02]  /*180d0*/  IABS R3, R13 ;  /* 0x0000000d00037213 */ /* 0x000fe40000000000 */
[----:B------:R-:W-:Y:S01]  /*180e0*/  IADD3 R6, R28, 0x27, RZ ;  /* 0x000000271c067810 */ /* 0x000fe20007ffe0ff */
[----:B0-----:R-:W-:Y:S01]  /*180f0*/  IMAD.MOV.U32 R8, RZ, RZ, R0 ;  /* 0x000000ffff087224 */ /* 0x001fe200078e0000 */
[----:B------:R-:W-:Y:S01]  /*18100*/  ISETP.GT.U32.AND P1, PT, R7, R14, PT ;  /* 0x0000000e0700720c */ /* 0x000fe20003f24070 */
[----:B------:R-:W-:Y:S01]  /*18110*/  IMAD.HI.U32 R16, R27, R3, RZ ;  /* 0x000000031b107227 */ /* 0x000fe200078e00ff */
[----:B------:R-:W-:-:S03]  /*18120*/  IABS R0, R6 ;  /* 0x0000000600007213 */ /* 0x000fc60000000000 */
[----:B------:R-:W-:Y:S01]  /*18130*/  @!P2 IMAD.MOV R8, RZ, RZ, -R8 ;  /* 0x000000ffff08a224 */ /* 0x000fe200078e0a08 */
[----:B------:R-:W-:Y:S01]  /*18140*/  ISETP.GT.U32.AND P2, PT, R7, R2, PT ;  /* 0x000000020700720c */ /* 0x000fe20003f44070 */
[--C-:B------:R-:W-:Y:S02]  /*18150*/  @!P5 IMAD.IADD R4, R4, 0x1, -R7.reuse ;  /* 0x000000010404d824 */ /* 0x100fe400078e0a07 */
[----:B------:R-:W-:Y:S01]  /*18160*/  @!P0 IMAD.IADD R15, R15, 0x1, -R7 ;  /* 0x000000010f0f8824 */ /* 0x000fe200078e0a07 */
[----:B------:R0:W-:Y:S01]  /*18170*/  STL [R1+0x48], R8 ;  /* 0x0000480801007387 */ /* 0x0001e20000100800 */
[----:B------:R-:W-:Y:S01]  /*18180*/  ISETP.GE.AND P0, PT, R12, RZ, PT ;  /* 0x000000ff0c00720c */ /* 0x000fe20003f06270 */
[----:B------:R-:W-:Y:S01]  /*18190*/  IMAD.HI.U32 R12, R27, R11, RZ ;  /* 0x0000000b1b0c7227 */ /* 0x000fe200078e00ff */
[----:B------:R-:W-:-:S03]  /*181a0*/  ISETP.GT.U32.AND P5, PT, R7, R4, PT ;  /* 0x000000040700720c */ /* 0x000fc60003fa4070 */
[----:B------:R-:W-:Y:S02]  /*181b0*/  IMAD.MOV R16, RZ, RZ, -R16 ;  /* 0x000000ffff107224 */ /* 0x000fe400078e0a10 */
[----:B------:R-:W-:Y:S02]  /*181c0*/  @!P1 IMAD.IADD R14, R14, 0x1, -R7 ;  /* 0x000000010e0e9824 */ /* 0x000fe400078e0a07 */
[----:B0-----:R-:W-:Y:S02]  /*181d0*/  IMAD.MOV.U32 R8, RZ, RZ, R15 ;  /* 0x000000ffff087224 */ /* 0x001fe400078e000f */
[--C-:B------:R-:W-:Y:S01]  /*181e0*/  @!P2 IMAD.IADD R2, R2, 0x1, -R7.reuse ;  /* 0x000000010202a824 */ /* 0x100fe200078e0a07 */
[----:B------:R-:W-:Y:S01]  /*181f0*/  ISETP.GE.AND P2, PT, R13, RZ, PT ;  /* 0x000000ff0d00720c */ /* 0x000fe20003f46270 */
[----:B------:R-:W-:Y:S02]  /*18200*/  @!P6 IMAD.MOV R8, RZ, RZ, -R8 ;  /* 0x000000ffff08e224 */ /* 0x000fe400078e0a08 */
[----:B------:R-:W-:Y:S01]  /*18210*/  IMAD.MOV R12, RZ, RZ, -R12 ;  /* 0x000000ffff0c7224 */ /* 0x000fe200078e0a0c */
[C---:B------:R-:W-:Y:S01]  /*18220*/  ISETP.GT.U32.AND P6, PT, R7.reuse, R2, PT ;  /* 0x000000020700720c */ /* 0x040fe20003fc4070 */
[----:B------:R-:W-:Y:S01]  /*18230*/  @!P5 IMAD.IADD R4, R4, 0x1, -R7 ;  /* 0x000000010404d824 */ /* 0x000fe200078e0a07 */
[----:B------:R0:W-:Y:S01]  /*18240*/  STL [R1+0x38], R8 ;  /* 0x0000380801007387 */ /* 0x0001e20000100800 */
[C---:B------:R-:W-:Y:S01]  /*18250*/  IMAD R3, R7.reuse, R16, R3 ;  /* 0x0000001007037224 */ /* 0x040fe200078e0203 */
[----:B------:R-:W-:Y:S01]  /*18260*/  ISETP.GE.AND P5, PT, R6, RZ, PT ;  /* 0x000000ff0600720c */ /* 0x000fe20003fa6270 */
[----:B------:R-:W-:Y:S01]  /*18270*/  IMAD R6, R7, R12, R11 ;  /* 0x0000000c07067224 */ /* 0x000fe200078e020b */
[----:B------:R-:W-:Y:S01]  /*18280*/  IADD3 R11, R28, 0x26, RZ ;  /* 0x000000261c0b7810 */ /* 0x000fe20007ffe0ff */
[----:B------:R-:W-:Y:S01]  /*18290*/  IMAD.HI.U32 R13, R27, R0, RZ ;  /* 0x000000001b0d7227 */ /* 0x000fe200078e00ff */
[----:B------:R-:W-:-:S03]  /*182a0*/  ISETP.GT.U32.AND P1, PT, R7, R3, PT ;  /* 0x000000030700720c */ /* 0x000fc60003f24070 */
[----:B------:R-:W-:Y:S02]  /*182b0*/  IMAD.MOV R13, RZ, RZ, -R13 ;  /* 0x000000ffff0d7224 */ /* 0x000fe400078e0a0d */
[----:B0-----:R-:W-:Y:S01]  /*182c0*/  IMAD.MOV.U32 R8, RZ, RZ, R14 ;  /* 0x000000ffff087224 */ /* 0x001fe200078e000e */
[----:B------:R-:W-:Y:S01]  /*182d0*/  IABS R14, R11 ;  /* 0x0000000b000e7213 */ /* 0x000fe20000000000 */
[--C-:B------:R-:W-:Y:S01]  /*182e0*/  @!P6 IMAD.IADD R2, R2, 0x1, -R7.reuse ;  /* 0x000000010202e824 */ /* 0x100fe200078e0a07 */
[----:B------:R-:W-:Y:S01]  /*182f0*/  ISETP.GT.U32.AND P6, PT, R7, R6, PT ;  /* 0x000000060700720c */ /* 0x000fe20003fc4070 */
[----:B------:R-:W-:Y:S01]  /*18300*/  @!P4 IMAD.MOV R8, RZ, RZ, -R8 ;  /* 0x000000ffff08c224 */ /* 0x000fe200078e0a08 */
[----:B------:R-:W-:Y:S01]  /*18310*/  ISETP.GE.AND P4, PT, R5, RZ, PT ;  /* 0x000000ff0500720c */ /* 0x000fe20003f86270 */
[----:B------:R-:W-:Y:S01]  /*18320*/  IMAD R0, R7, R13, R0 ;  /* 0x0000000d07007224 */ /* 0x000fe200078e0200 */
[----:B------:R-:W-:Y:S01]  /*18330*/  IADD3 R5, R28, 0x25, RZ ;  /* 0x000000251c057810 */ /* 0x000fe20007ffe0ff */
[--C-:B------:R-:W-:Y:S01]  /*18340*/  @!P1 IMAD.IADD R3, R3, 0x1, -R7.reuse ;  /* 0x0000000103039824 */ /* 0x100fe200078e0a07 */
[----:B------:R0:W-:Y:S01]  /*18350*/  STL [R1+0x3c], R8 ;  /* 0x00003c0801007387 */ /* 0x0001e20000100800 */
[----:B------:R-:W-:Y:S01]  /*18360*/  IMAD.MOV.U32 R9, RZ, RZ, R4 ;  /* 0x000000ffff097224 */ /* 0x000fe200078e0004 */
[----:B------:R-:W-:Y:S01]  /*18370*/  IABS R4, R5 ;  /* 0x0000000500047213 */ /* 0x000fe20000000000 */
[----:B------:R-:W-:Y:S01]  /*18380*/  IMAD.HI.U32 R12, R27, R14, RZ ;  /* 0x0000000e1b0c7227 */ /* 0x000fe200078e00ff */
[----:B------:R-:W-:Y:S01]  /*18390*/  ISETP.GT.U32.AND P1, PT, R7, R3, PT ;  /* 0x000000030700720c */ /* 0x000fe20003f24070 */
[----:B------:R-:W1:Y:S02]  /*183a0*/  I2F.RP R13, R17 ;  /* 0x00000011000d7306 */ /* 0x000e640000209400 */
[----:B------:R-:W-:-:S02]  /*183b0*/  @!P6 IMAD.IADD R6, R6, 0x1, -R7 ;  /* 0x000000010606e824 */ /* 0x000fc400078e0a07 */
[----:B------:R-:W-:Y:S01]  /*183c0*/  @!P3 IMAD.MOV R9, RZ, RZ, -R9 ;  /* 0x000000ffff09b224 */ /* 0x000fe200078e0a09 */
[----:B------:R-:W-:Y:S01]  /*183d0*/  ISETP.GE.AND P3, PT, R11, RZ, PT ;  /* 0x000000ff0b00720c */ /* 0x000fe20003f66270 */
[----:B0-----:R-:W-:Y:S01]  /*183e0*/  IMAD.MOV.U32 R8, RZ, RZ, R2 ;  /* 0x000000ffff087224 */ /* 0x001fe200078e0002 */
[C---:B------:R-:W-:Y:S01]  /*183f0*/  ISETP.GT.U32.AND P6, PT, R7.reuse, R6, PT ;  /* 0x000000060700720c */ /* 0x040fe20003fc4070 */
[----:B------:R-:W-:Y:S01]  /*18400*/  IMAD.MOV R12, RZ, RZ, -R12 ;  /* 0x000000ffff0c7224 */ /* 0x000fe200078e0a0c */
[----:B------:R0:W-:Y:S01]  /*18410*/  STL [R1+0x40], R9 ;  /* 0x0000400901007387 */ /* 0x0001e20000100800 */
[----:B------:R-:W-:Y:S01]  /*18420*/  @!P0 IMAD.MOV R8, RZ, RZ, -R8 ;  /* 0x000000ffff088224 */ /* 0x000fe200078e0a08 */
[----:B------:R-:W-:Y:S01]  /*18430*/  ISETP.GT.U32.AND P0, PT, R7, R0, PT ;  /* 0x000000000700720c */ /* 0x000fe20003f04070 */
[----:B------:R-:W-:Y:S01]  /*18440*/  @!P1 IMAD.IADD R3, R3, 0x1, -R7 ;  /* 0x0000000103039824 */ /* 0x000fe200078e0a07 */
[----:B------:R-:W-:Y:S01]  /*18450*/  ISETP.GE.AND P1, PT, R5, RZ, PT ;  /* 0x000000ff0500720c */ /* 0x000fe20003f26270 */
[C---:B------:R-:W-:Y:S01]  /*18460*/  IMAD R14, R7.reuse, R12, R14 ;  /* 0x0000000c070e7224 */ /* 0x040fe200078e020e */
[----:B------:R2:W-:Y:S01]  /*18470*/  STL [R1+0x228], R8 ;  /* 0x0002280801007387 */ /* 0x0005e20000100800 */
[----:B------:R-:W-:Y:S01]  /*18480*/  IMAD.MOV.U32 R2, RZ, RZ, R4 ;  /* 0x000000ffff027224 */ /* 0x000fe200078e0004 */
[C---:B------:R-:W-:Y:S01]  /*18490*/  IADD3 R4, R28.reuse, 0x24, RZ ;  /* 0x000000241c047810 */ /* 0x040fe20007ffe0ff */
[----:B-1----:R-:W1:Y:S01]  /*184a0*/  MUFU.RCP R13, R13 ;  /* 0x0000000d000d7308 */ /* 0x002e620000001000 */
[----:B0-----:R-:W-:Y:S01]  /*184b0*/  IMAD.MOV.U32 R9, RZ, RZ, R3 ;  /* 0x000000ffff097224 */ /* 0x001fe200078e0003 */
[----:B------:R-:W-:Y:S01]  /*184c0*/  IADD3 R3, R28, 0x23, RZ ;  /* 0x000000231c037810 */ /* 0x000fe20007ffe0ff */
[----:B------:R-:W-:Y:S01]  /*184d0*/  @!P6 IMAD.IADD R6, R6, 0x1, -R7 ;  /* 0x000000010606e824 */ /* 0x000fe200078e0a07 */
[----:B------:R-:W-:Y:S01]  /*184e0*/  ISETP.GT.U32.AND P6, PT, R7, R14, PT ;  /* 0x0000000e0700720c */ /* 0x000fe20003fc4070 */
[----:B------:R-:W-:Y:S01]  /*184f0*/  @!P2 IMAD.MOV R9, RZ, RZ, -R9 ;  /* 0x000000ffff09a224 */ /* 0x000fe200078e0a09 */
[----:B------:R-:W-:Y:S01]  /*18500*/  IABS R11, R4 ;  /* 0x00000004000b7213 */ /* 0x000fe20000000000 */
[----:B------:R-:W-:-:S02]  /*18510*/  @!P0 IMAD.IADD R0, R0, 0x1, -R7 ;  /* 0x0000000100008824 */ /* 0x000fc400078e0a07 */
[----:B--2---:R-:W-:Y:S01]  /*18520*/  IMAD.MOV.U32 R8, RZ, RZ, R6 ;  /* 0x000000ffff087224 */ /* 0x004fe200078e0006 */
[----:B------:R-:W-:Y:S01]  /*18530*/  STL [R1+0x22c], R9 ;  /* 0x00022c0901007387 */ /* 0x000fe20000100800 */
[----:B------:R-:W-:Y:S01]  /*18540*/  IMAD.HI.U32 R5, R27, R2, RZ ;  /* 0x000000021b057227 */ /* 0x000fe200078e00ff */
[----:B------:R-:W-:Y:S02]  /*18550*/  ISETP.GT.U32.AND P0, PT, R7, R0, PT ;  /* 0x000000000700720c */ /* 0x000fe40003f04070 */
[----:B------:R-:W-:Y:S01]  /*18560*/  IABS R6, R3 ;  /* 0x0000000300067213 */ /* 0x000fe20000000000 */
[----:B------:R-:W-:Y:S01]  /*18570*/  @!P4 IMAD.MOV R8, RZ, RZ, -R8 ;  /* 0x000000ffff08c224 */ /* 0x000fe200078e0a08 */
[----:B------:R-:W-:Y:S01]  /*18580*/  ISETP.GE.AND P4, PT, R4, RZ, PT ;  /* 0x000000ff0400720c */ /* 0x000fe20003f86270 */
[----:B------:R-:W-:Y:S01]  /*18590*/  IMAD.MOV R5, RZ, RZ, -R5 ;  /* 0x000000ffff057224 */ /* 0x000fe200078e0a05 */
[----:B-1----:R-:W-:Y:S01]  /*185a0*/  IADD3 R13, R13, 0xffffffe, RZ ;  /* 0x0ffffffe0d0d7810 */ /* 0x002fe20007ffe0ff */
[----:B------:R-:W-:Y:S01]  /*185b0*/  @!P6 IMAD.IADD R14, R14, 0x1, -R7 ;  /* 0x000000010e0ee824 */ /* 0x000fe200078e0a07 */
[----:B------:R0:W-:Y:S01]  /*185c0*/  STL [R1+0x234], R8 ;  /* 0x0002340801007387 */ /* 0x0001e20000100800 */
[----:B------:R-:W-:-:S02]  /*185d0*/  IMAD R2, R7, R5, R2 ;  /* 0x0000000507027224 */ /* 0x000fc400078e0202 */
[----:B------:R-:W-:Y:S01]  /*185e0*/  IMAD.HI.U32 R5, R27, R11, RZ ;  /* 0x0000000b1b057227 */ /* 0x000fe200078e00ff */
[C---:B------:R-:W-:Y:S02]  /*185f0*/  ISETP.GT.U32.AND P6, PT, R7.reuse, R14, PT ;  /* 0x0000000e0700720c */ /* 0x040fe40003fc4070 */
[----:B------:R-:W-:Y:S01]  /*18600*/  ISETP.GT.U32.AND P2, PT, R7, R2, PT ;  /* 0x000000020700720c */ /* 0x000fe20003f44070 */
[----:B------:R-:W-:Y:S01]  /*18610*/  @!P0 IMAD.IADD R0, R0, 0x1, -R7 ;  /* 0x0000000100008824 */ /* 0x000fe200078e0a07 */
[----:B------:R-:W-:Y:S01]  /*18620*/  ISETP.GE.AND P0, PT, R3, RZ, PT ;  /* 0x000000ff0300720c */ /* 0x000fe20003f06270 */
[----:B------:R-:W-:Y:S01]  /*18630*/  IMAD.MOV R5, RZ, RZ, -R5 ;  /* 0x000000ffff057224 */ /* 0x000fe200078e0a05 */
[C---:B------:R-:W-:Y:S01]  /*18640*/  IADD3 R3, R28.reuse, 0x21, RZ ;  /* 0x000000211c037810 */ /* 0x040fe20007ffe0ff */
[----:B0-----:R-:W-:Y:S02]  /*18650*/  IMAD.MOV.U32 R8, RZ, RZ, R0 ;  /* 0x000000ffff087224 */ /* 0x001fe400078e0000 */
[----:B------:R-:W-:Y:S01]  /*18660*/  IMAD R11, R7, R5, R11 ;  /* 0x00000005070b7224 */ /* 0x000fe200078e020b */
[----:B------:R-:W-:Y:S01]  /*18670*/  IADD3 R5, R28, 0x22, RZ ;  /* 0x000000221c057810 */ /* 0x000fe20007ffe0ff */
[----:B------:R-:W-:Y:S01]  /*18680*/  @!P5 IMAD.MOV R8, RZ, RZ, -R8 ;  /* 0x000000ffff08d224 */ /* 0x000fe200078e0a08 */
[----:B------:R-:W-:Y:S01]  /*18690*/  IABS R4, R3 ;  /* 0x0000000300047213 */ /* 0x000fe20000000000 */
[--C-:B------:R-:W-:Y:S01]  /*186a0*/  @!P6 IMAD.IADD R14, R14, 0x1, -R7.reuse ;  /* 0x000000010e0ee824 */ /* 0x100fe200078e0a07 */
[----:B------:R-:W-:Y:S01]  /*186b0*/  IABS R12, R5 ;  /* 0x00000005000c7213 */ /* 0x000fe20000000000 */
[----:B------:R-:W-:Y:S01]  /*186c0*/  @!P2 IMAD.IADD R2, R2, 0x1, -R7 ;  /* 0x000000010202a824 */ /* 0x000fe200078e0a07 */
[----:B------:R0:W-:Y:S01]  /*186d0*/  STL [R1+0x230], R8 ;  /* 0x0002300801007387 */ /* 0x0001e20000100800 */
[----:B------:R-:W-:Y:S01]  /*186e0*/  ISETP.GE.AND P6, PT, R5, RZ, PT ;  /* 0x000000ff0500720c */ /* 0x000fe20003fc6270 */
[----:B------:R-:W-:Y:S01]  /*186f0*/  IMAD.HI.U32 R5, R27, R4, RZ ;  /* 0x000000041b057227 */ /* 0x000fe200078e00ff */
[C---:B------:R-:W-:Y:S01]  /*18700*/  ISETP.GT.U32.AND P5, PT, R7.reuse, R11, PT ;  /* 0x0000000b0700720c */ /* 0x040fe20003fa4070 */
[----:B------:R-:W2:Y:S01]  /*18710*/  LDL R10, [R1+0x1688] ;  /* 0x00168800010a7983 */ /* 0x000ea20000100800 */
[----:B------:R-:W-:Y:S01]  /*18720*/  ISETP.GT.U32.AND P2, PT, R7, R2, PT ;  /* 0x000000020700720c */ /* 0x000fe20003f44070 */
[----:B------:R-:W-:-:S02]  /*18730*/  IMAD.MOV R5, RZ, RZ, -R5 ;  /* 0x000000ffff057224 */ /* 0x000fc400078e0a05 */
[----:B------:R-:W-:Y:S02]  /*18740*/  IMAD.MOV.U32 R0, RZ, RZ, R12 ;  /* 0x000000ffff007224 */ /* 0x000fe400078e000c */
[----:B0-----:R-:W-:Y:S02]  /*18750*/  IMAD.MOV.U32 R8, RZ, RZ, R14 ;  /* 0x000000ffff087224 */ /* 0x001fe400078e000e */
[----:B------:R-:W-:Y:S01]  /*18760*/  IMAD R4, R7, R5, R4 ;  /* 0x0000000507047224 */ /* 0x000fe200078e0204 */
[----:B------:R-:W-:Y:S01]  /*18770*/  IADD3 R5, R28, 0x1f, RZ ;  /* 0x0000001f1c057810 */ /* 0x000fe20007ffe0ff */
[----:B------:R-:W-:Y:S02]  /*18780*/  @!P3 IMAD.MOV R8, RZ, RZ, -R8 ;  /* 0x000000ffff08b224 */ /* 0x000fe400078e0a08 */
[--C-:B------:R-:W-:Y:S01]  /*18790*/  @!P5 IMAD.IADD R11, R11, 0x1, -R7.reuse ;  /* 0x000000010b0bd824 */ /* 0x100fe200078e0a07 */
[----:B------:R-:W-:Y:S01]  /*187a0*/  IABS R19, R5 ;  /* 0x0000000500137213 */ /* 0x000fe20000000000 */
[----:B------:R-:W-:Y:S01]  /*187b0*/  @!P2 IMAD.IADD R2, R2, 0x1, -R7 ;  /* 0x000000010202a824 */ /* 0x000fe200078e0a07 */
[----:B------:R-:W-:Y:S01]  /*187c0*/  ISETP.GE.AND P3, PT, R3, RZ, PT ;  /* 0x000000ff0300720c */ /* 0x000fe20003f66270 */
[----:B------:R0:W-:Y:S01]  /*187d0*/  STL [R1+0x1f0], R8 ;  /* 0x0001f00801007387 */ /* 0x0001e20000100800 */
[----:B------:R1:W3:Y:S01]  /*187e0*/  F2I.FTZ.U32.TRUNC.NTZ R3, R13 ;  /* 0x0000000d00037305 */ /* 0x0002e2000021f000 */
[----:B------:R-:W-:Y:S01]  /*187f0*/  IMAD.HI.U32 R15, R27, R6, RZ ;  /* 0x000000061b0f7227 */ /* 0x000fe200078e00ff */
[----:B------:R-:W-:-:S03]  /*18800*/  ISETP.GT.U32.AND P5, PT, R7, R11, PT ;  /* 0x0000000b0700720c */ /* 0x000fc60003fa4070 */
[----:B------:R-:W-:-:S04]  /*18810*/  IMAD.HI.U32 R12, R27, R0, RZ ;  /* 0x000000001b0c7227 */ /* 0x000fc800078e00ff */
[----:B0-----:R-:W-:Y:S02]  /*18820*/  IMAD.MOV.U32 R8, RZ, RZ, R2 ;  /* 0x000000ffff087224 */ /* 0x001fe400078e0002 */
[----:B-1----:R-:W-:-:S04]  /*18830*/  IMAD.HI.U32 R13, R27, R19, RZ ;  /* 0x000000131b0d7227 */ /* 0x002fc800078e00ff */
[----:B------:R-:W-:Y:S02]  /*18840*/  @!P1 IMAD.MOV R8, RZ, RZ, -R8 ;  /* 0x000000ffff089224 */ /* 0x000fe400078e0a08 */
[----:B------:R-:W-:Y:S02]  /*18850*/  IMAD.MOV R13, RZ, RZ, -R13 ;  /* 0x000000ffff0d7224 */ /* 0x000fe400078e0a0d */
[----:B------:R-:W-:Y:S01]  /*18860*/  IMAD.MOV R15, RZ, RZ, -R15 ;  /* 0x000000ffff0f7224 */ /* 0x000fe200078e0a0f */
[----:B------:R-:W-:Y:S01]  /*18870*/  STL [R1+0x1f8], R8 ;  /* 0x0001f80801007387 */ /* 0x000fe20000100800 */
[C---:B------:R-:W-:Y:S02]  /*18880*/  IMAD R19, R7.reuse, R13, R19 ;  /* 0x0000000d07137224 */ /* 0x040fe400078e0213 */
[----:B------:R-:W-:Y:S02]  /*18890*/  IMAD.MOV R12, RZ, RZ, -R12 ;  /* 0x000000ffff0c7224 */ /* 0x000fe400078e0a0c */
[----:B------:R-:W-:-:S02]  /*188a0*/  IMAD R6, R7, R15, R6 ;  /* 0x0000000f07067224 */ /* 0x000fc400078e0206 */
[----:B------:R-:W-:Y:S02]  /*188b0*/  IMAD R0, R7, R12, R0 ;  /* 0x0000000c07007224 */ /* 0x000fe400078e0200 */
[----:B------:R-:W-:Y:S01]  /*188c0*/  @!P5 IMAD.IADD R11, R11, 0x1, -R7 ;  /* 0x000000010b0bd824 */ /* 0x000fe200078e0a07 */
[C---:B------:R-:W-:Y:S02]  /*188d0*/  ISETP.GT.U32.AND P2, PT, R7.reuse, R6, PT ;  /* 0x000000060700720c */ /* 0x040fe40003f44070 */
[----:B--2---:R-:W-:Y:S01]  /*188e0*/  IABS R13, R10 ;  /* 0x0000000a000d7213 */ /* 0x004fe20000000000 */
[----:B------:R0:W-:Y:S04]  /*188f0*/  STL [R1+0x17e4], R10 ;  /* 0x0017e40a01007387 */ /* 0x0001e80000100800 */
[----:B0-----:R-:W2:Y:S01]  /*18900*/  LDL R10, [R1+0x2b0] ;  /* 0x0002b000010a7983 */ /* 0x001ea20000100800 */
[----:B------:R-:W-:-:S02]  /*18910*/  ISETP.GT.U32.AND P5, PT, R7, R0, PT ;  /* 0x000000000700720c */ /* 0x000fc40003fa4070 */
[----:B------:R-:W-:-:S03]  /*18920*/  IADD3 R14, R28, 0x20, RZ ;  /* 0x000000201c0e7810 */ /* 0x000fc60007ffe0ff */
[----:B------:R-:W-:Y:S01]  /*18930*/  @!P2 IMAD.IADD R6, R6, 0x1, -R7 ;  /* 0x000000010606a824 */ /* 0x000fe200078e0a07 */
[----:B------:R-:W-:Y:S02]  /*18940*/  ISETP.GE.AND P1, PT, R14, RZ, PT ;  /* 0x000000ff0e00720c */ /* 0x000fe40003f26270 */
[----:B------:R-:W-:Y:S01]  /*18950*/  IABS R14, R14 ;  /* 0x0000000e000e7213 */ /* 0x000fe20000000000 */
[----:B---3--:R-:W-:Y:S01]  /*18960*/  IMAD.MOV R16, RZ, RZ, -R3 ;  /* 0x000000ffff107224 */ /* 0x008fe200078e0a03 */
[----:B------:R-:W-:-:S03]  /*18970*/  ISETP.GT.U32.AND P2, PT, R7, R6, PT ;  /* 0x000000060700720c */ /* 0x000fc60003f44070 */
[----:B------:R-:W-:Y:S02]  /*18980*/  @!P5 IMAD.IADD R0, R0, 0x1, -R7 ;  /* 0x000000010000d824 */ /* 0x000fe400078e0a07 */
[----:B------:R-:W-:-:S03]  /*18990*/  IMAD.HI.U32 R15, R27, R14, RZ ;  /* 0x0000000e1b0f7227 */ /* 0x000fc600078e00ff */
[----:B------:R-:W-:Y:S01]  /*189a0*/  ISETP.GT.U32.AND P5, PT, R7, R0, PT ;  /* 0x000000000700720c */ /* 0x000fe20003fa4070 */
[----:B------:R-:W-:Y:S02]  /*189b0*/  IMAD.MOV.U32 R2, RZ, RZ, RZ ;  /* 0x000000ffff027224 */ /* 0x000fe400078e00ff */
[----:B------:R-:W-:Y:S02]  /*189c0*/  IMAD R16, R16, R17, RZ ;  /* 0x0000001110107224 */ /* 0x000fe400078e02ff */
[----:B------:R-:W-:Y:S02]  /*189d0*/  IMAD.MOV R15, RZ, RZ, -R15 ;  /* 0x000000ffff0f7224 */ /* 0x000fe400078e0a0f */
[----:B------:R-:W-:-:S04]  /*189e0*/  IMAD.HI.U32 R3, R3, R16, R2 ;  /* 0x0000001003037227 */ /* 0x000fc800078e0002 */
[C---:B------:R-:W-:Y:S02]  /*189f0*/  IMAD R2, R7.reuse, R15, R14 ;  /* 0x0000000f07027224 */ /* 0x040fe400078e020e */
[----:B------:R-:W-:Y:S01]  /*18a00*/  IMAD.MOV.U32 R8, RZ, RZ, R11 ;  /* 0x000000ffff087224 */ /* 0x000fe200078e000b */
[----:B------:R-:W-:Y:S01]  /*18a10*/  IABS R18, R28 ;  /* 0x0000001c00127213 */ /* 0x000fe20000000000 */
[--C-:B------:R-:W-:Y:S02]  /*18a20*/  @!P2 IMAD.IADD R6, R6, 0x1, -R7.reuse ;  /* 0x000000010606a824 */ /* 0x100fe400078e0a07 */
[----:B------:R-:W-:Y:S01]  /*18a30*/  @!P4 IMAD.MOV R8, RZ, RZ, -R8 ;  /* 0x000000ffff08c224 */ /* 0x000fe200078e0a08 */
[C---:B------:R-:W-:Y:S01]  /*18a40*/  ISETP.GT.U32.AND P4, PT, R7.reuse, R2, PT ;  /* 0x000000020700720c */ /* 0x040fe20003f84070 */
[----:B------:R-:W-:Y:S01]  /*18a50*/  @!P5 IMAD.IADD R0, R0, 0x1, -R7 ;  /* 0x000000010000d824 */ /* 0x000fe200078e0a07 */
[----:B------:R-:W-:Y:S01]  /*18a60*/  ISETP.GT.U32.AND P2, PT, R7, R4, PT ;  /* 0x000000040700720c */ /* 0x000fe20003f44070 */
[----:B------:R-:W-:Y:S01]  /*18a70*/  IMAD.HI.U32 R12, R27, R18, RZ ;  /* 0x000000121b0c7227 */ /* 0x000fe200078e00ff */
[----:B------:R-:W-:-:S03]  /*18a80*/  ISETP.GT.U32.AND P5, PT, R7, R19, PT ;  /* 0x000000130700720c */ /* 0x000fc60003fa4070 */
[----:B------:R-:W-:Y:S02]  /*18a90*/  IMAD.MOV R12, RZ, RZ, -R12 ;  /* 0x000000ffff0c7224 */ /* 0x000fe400078e0a0c */
[----:B------:R-:W-:Y:S02]  /*18aa0*/  @!P0 IMAD.MOV R6, RZ, RZ, -R6 ;  /* 0x000000ffff068224 */ /* 0x000fe400078e0a06 */
[----:B------:R-:W-:Y:S02]  /*18ab0*/  IMAD R18, R7, R12, R18 ;  /* 0x0000000c07127224 */ /* 0x000fe400078e0212 */
[--C-:B------:R-:W-:Y:S02]  /*18ac0*/  @!P4 IMAD.IADD R2, R2, 0x1, -R7.reuse ;  /* 0x000000010202c824 */ /* 0x100fe400078e0a07 */
[----:B------:R-:W-:Y:S02]  /*18ad0*/  @!P2 IMAD.IADD R4, R4, 0x1, -R7 ;  /* 0x000000010404a824 */ /* 0x000fe400078e0a07 */
[----:B------:R-:W-:Y:S01]  /*18ae0*/  IMAD.MOV.U32 R11, RZ, RZ, R13 ;  /* 0x000000ffff0b7224 */ /* 0x000fe200078e000d */
[----:B------:R0:W-:Y:S01]  /*18af0*/  STL [R1+0x1a0], R8 ;  /* 0x0001a00801007387 */ /* 0x0001e20000100800 */
[----:B------:R-:W-:Y:S01]  /*18b00*/  @!P5 IMAD.IADD R19, R19, 0x1, -R7 ;  /* 0x000000011313d824 */ /* 0x000fe200078e0a07 */
[----:B------:R-:W-:-:S02]  /*18b10*/  ISETP.GT.U32.AND P4, PT, R7, R2, PT ;  /* 0x000000020700720c */ /* 0x000fc40003f84070 */
[----:B------:R1:W-:Y:S01]  /*18b20*/  STL [R1+0x190], R6 ;  /* 0x0001900601007387 */ /* 0x0003e20000100800 */
[C---:B------:R-:W-:Y:S02]  /*18b30*/  ISETP.GT.U32.AND P2, PT, R7.reuse, R4, PT ;  /* 0x000000040700720c */ /* 0x040fe40003f44070 */
[----:B------:R-:W-:Y:S01]  /*18b40*/  ISETP.GT.U32.AND P5, PT, R7, R19, PT ;  /* 0x000000130700720c */ /* 0x000fe20003fa4070 */
[----:B0-----:R-:W-:Y:S02]  /*18b50*/  IMAD.MOV.U32 R8, RZ, RZ, R0 ;  /* 0x000000ffff087224 */ /* 0x001fe400078e0000 */
[----:B-1----:R-:W-:-:S04]  /*18b60*/  IMAD.HI.U32 R6, R3, R11, RZ ;  /* 0x0000000b03067227 */ /* 0x002fc800078e00ff */
[----:B------:R-:W-:-:S04]  /*18b70*/  IMAD.MOV R6, RZ, RZ, -R6 ;  /* 0x000000ffff067224 */ /* 0x000fc800078e0a06 */
[C---:B------:R-:W-:Y:S02]  /*18b80*/  IMAD R6, R17.reuse, R6, R11 ;  /* 0x0000000611067224 */ /* 0x040fe400078e020b */
[--C-:B------:R-:W-:Y:S02]  /*18b90*/  @!P4 IMAD.IADD R2, R2, 0x1, -R7.reuse ;  /* 0x000000010202c824 */ /* 0x100fe400078e0a07 */
[--C-:B------:R-:W-:Y:S01]  /*18ba0*/  @!P2 IMAD.IADD R4, R4, 0x1, -R7.reuse ;  /* 0x000000010404a824 */ /* 0x100fe200078e0a07 */
[----:B------:R-:W-:Y:S01]  /*18bb0*/  ISETP.GT.U32.AND P4, PT, R17, R6, PT ;  /* 0x000000061100720c */ /* 0x000fe20003f84070 */
[----:B------:R-:W-:Y:S01]  /*18bc0*/  @!P6 IMAD.MOV R8, RZ, RZ, -R8 ;  /* 0x000000ffff08e224 */ /* 0x000fe200078e0a08 */
[----:B------:R-:W-:Y:S01]  /*18bd0*/  ISETP.GT.U32.AND P6, PT, R7, R18, PT ;  /* 0x000000120700720c */ /* 0x000fe20003fc4070 */
[----:B------:R-:W-:-:S10]  /*18be0*/  @!P5 IMAD.IADD R19, R19, 0x1, -R7 ;  /* 0x000000011313d824 */ /* 0x000fd400078e0a07 */
[----:B------:R-:W-:Y:S02]  /*18bf0*/  @!P4 IMAD.IADD R6, R6, 0x1, -R17 ;  /* 0x000000010606c824 */ /* 0x000fe400078e0a11 */
[----:B------:R-:W-:Y:S01]  /*18c00*/  @!P6 IMAD.IADD R18, R18, 0x1, -R7 ;  /* 0x000000011212e824 */ /* 0x000fe200078e0a07 */
[----:B------:R0:W-:Y:S04]  /*18c10*/  STL [R1+0x18c], R8 ;  /* 0x00018c0801007387 */ /* 0x0001e80000100800 */
[----:B------:R-:W-:Y:S01]  /*18c20*/  ISETP.GT.U32.AND P6, PT, R7, R18, PT ;  /* 0x000000120700720c */ /* 0x000fe20003fc4070 */
[----:B0-----:R-:W-:Y:S01]  /*18c30*/  IMAD.MOV.U32 R8, RZ, RZ, R4 ;  /* 0x000000ffff087224 */ /* 0x001fe200078e0004 */
[----:B------:R-:W-:Y:S01]  /*18c40*/  ISETP.GE.AND P0, PT, R5, RZ, PT ;  /* 0x000000ff0500720c */ /* 0x000fe20003f06270 */
[----:B------:R-:W-:-:S10]  /*18c50*/  @!P1 IMAD.MOV R2, RZ, RZ, -R2 ;  /* 0x000000ffff029224 */ /* 0x000fd400078e0a02 */
[----:B------:R-:W-:Y:S02]  /*18c60*/  @!P6 IMAD.IADD R18, R18, 0x1, -R7 ;  /* 0x000000011212e824 */ /* 0x000fe400078e0a07 */
[----:B------:R-:W-:-:S04]  /*18c70*/  IMAD.MOV.U32 R9, RZ, RZ, R19 ;  /* 0x000000ffff097224 */ /* 0x000fc800078e0013 */
[----:B------:R-:W-:Y:S02]  /*18c80*/  @!P0 IMAD.MOV R9, RZ, RZ, -R9 ;  /* 0x000000ffff098224 */ /* 0x000fe400078e0a09 */
[----:B------:R-:W-:-:S05]  /*18c90*/  @!P3 IMAD.MOV R8, RZ, RZ, -R8 ;  /* 0x000000ffff08b224 */ /* 0x000fca00078e0a08 */
[----:B------:R0:W-:Y:S04]  /*18ca0*/  STL [R1+0x170], R8 ;  /* 0x0001700801007387 */ /* 0x0001e80000100800 */
[----:B------:R1:W-:Y:S01]  /*18cb0*/  STL [R1+0x150], R2 ;  /* 0x0001500201007387 */ /* 0x0003e20000100800 */
[----:B0-----:R-:W-:-:S03]  /*18cc0*/  IMAD.MOV.U32 R8, RZ, RZ, R18 ;  /* 0x000000ffff087224 */ /* 0x001fc600078e0012 */
[----:B------:R-:W-:Y:S01]  /*18cd0*/  STL [R1+0x1b8], R9 ;  /* 0x0001b80901007387 */ /* 0x000fe20000100800 */
[----:B--2---:R-:W-:-:S04]  /*18ce0*/  IADD3 R12, R10, 0x1e, RZ ;  /* 0x0000001e0a0c7810 */ /* 0x004fc80007ffe0ff */
[----:B------:R-:W-:-:S05]  /*18cf0*/  IABS R13, R12 ;  /* 0x0000000c000d7213 */ /* 0x000fca0000000000 */
[----:B------:R-:W-:-:S04]  /*18d00*/  IMAD.HI.U32 R0, R27, R13, RZ ;  /* 0x0000000d1b007227 */ /* 0x000fc800078e00ff */
[----:B------:R-:W-:Y:S01]  /*18d10*/  IMAD.MOV R0, RZ, RZ, -R0 ;  /* 0x000000ffff007224 */ /* 0x000fe200078e0a00 */
[----:B------:R-:W-:-:S03]  /*18d20*/  IADD3 R3, R10, 0x1d, RZ ;  /* 0x0000001d0a037810 */ /* 0x000fc60007ffe0ff */
[C---:B------:R-:W-:Y:S01]  /*18d30*/  IMAD R13, R7.reuse, R0, R13 ;  /* 0x00000000070d7224 */ /* 0x040fe200078e020d */
[----:B------:R-:W-:Y:S02]  /*18d40*/  ISETP.GE.AND P2, PT, R12, RZ, PT ;  /* 0x000000ff0c00720c */ /* 0x000fe40003f46270 */
[----:B------:R-:W-:Y:S02]  /*18d50*/  IABS R12, R3 ;  /* 0x00000003000c7213 */ /* 0x000fe40000000000 */
[----:B------:R-:W-:-:S03]  /*18d60*/  ISETP.GT.U32.AND P5, PT, R7, R13, PT ;  /* 0x0000000d0700720c */ /* 0x000fc60003fa4070 */
[----:B------:R-:W-:Y:S01]  /*18d70*/  IMAD.HI.U32 R15, R27, R12, RZ ;  /* 0x0000000c1b0f7227 */ /* 0x000fe200078e00ff */
[----:B------:R-:W-:-:S03]  /*18d80*/  IADD3 R14, R10, 0x1c, RZ ;  /* 0x0000001c0a0e7810 */ /* 0x000fc60007ffe0ff */
[----:B------:R-:W-:Y:S01]  /*18d90*/  IMAD.MOV R15, RZ, RZ, -R15 ;  /* 0x000000ffff0f7224 */ /* 0x000fe200078e0a0f */
[----:B------:R-:W-:-:S03]  /*18da0*/  IABS R11, R14 ;  /* 0x0000000e000b7213 */ /* 0x000fc60000000000 */
[----:B------:R-:W-:Y:S02]  /*18db0*/  IMAD R12, R7, R15, R12 ;  /* 0x0000000f070c7224 */ /* 0x000fe400078e020c */
[----:B------:R-:W-:Y:S01]  /*18dc0*/  @!P5 IMAD.IADD R13, R13, 0x1, -R7 ;  /* 0x000000010d0dd824 */ /* 0x000fe200078e0a07 */
[----:B------:R-:W-:Y:S01]  /*18dd0*/  ISETP.GT.U32.AND P5, PT, R17, R6, PT ;  /* 0x000000061100720c */ /* 0x000fe20003fa4070 */
[----:B------:R-:W-:Y:S01]  /*18de0*/  IMAD.HI.U32 R15, R27, R11, RZ ;  /* 0x0000000b1b0f7227 */ /* 0x000fe200078e00ff */
[----:B------:R-:W-:-:S03]  /*18df0*/  ISETP.GT.U32.AND P4, PT, R7, R12, PT ;  /* 0x0000000c0700720c */ /* 0x000fc60003f84070 */
[----:B------:R-:W-:Y:S01]  /*18e00*/  IMAD.MOV R4, RZ, RZ, -R15 ;  /* 0x000000ffff047224 */ /* 0x000fe200078e0a0f */
[----:B------:R-:W-:-:S03]  /*18e10*/  IADD3 R0, R10, 0x1b, RZ ;  /* 0x0000001b0a007810 */ /* 0x000fc60007ffe0ff */
[----:B------:R-:W-:Y:S01]  /*18e20*/  IMAD R11, R7, R4, R11 ;  /* 0x00000004070b7224 */ /* 0x000fe200078e020b */
[----:B------:R-:W-:-:S03]  /*18e30*/  IABS R5, R0 ;  /* 0x0000000000057213 */ /* 0x000fc60000000000 */
[----:B------:R-:W-:Y:S01]  /*18e40*/  @!P5 IMAD.IADD R6, R6, 0x1, -R17 ;  /* 0x000000010606d824 */ /* 0x000fe200078e0a11 */
[----:B------:R-:W-:Y:S01]  /*18e50*/  ISETP.GT.U32.AND P5, PT, R7, R11, PT ;  /* 0x0000000b0700720c */ /* 0x000fe20003fa4070 */
[----:B------:R-:W-:Y:S01]  /*18e60*/  @!P4 IMAD.IADD R12, R12, 0x1, -R7 ;  /* 0x000000010c0cc824 */ /* 0x000fe200078e0a07 */
[C---:B------:R-:W-:Y:S02]  /*18e70*/  IADD3 R20, R10.reuse, 0x1a, RZ ;  /* 0x0000001a0a147810 */ /* 0x040fe40007ffe0ff */
[----:B------:R-:W-:Y:S01]  /*18e80*/  ISETP.GE.AND P6, PT, R3, RZ, PT ;  /* 0x000000ff0300720c */ /* 0x000fe20003fc6270 */
[----:B------:R-:W-:Y:S01]  /*18e90*/  IMAD.HI.U32 R3, R27, R5, RZ ;  /* 0x000000051b037227 */ /* 0x000fe200078e00ff */
[----:B------:R-:W-:Y:S02]  /*18ea0*/  IABS R4, R20 ;  /* 0x0000001400047213 */ /* 0x000fe40000000000 */
[C---:B------:R-:W-:Y:S02]  /*18eb0*/  ISETP.GT.U32.AND P4, PT, R7.reuse, R13, PT ;  /* 0x0000000d0700720c */ /* 0x040fe40003f84070 */
[----:B------:R-:W-:Y:S01]  /*18ec0*/  ISETP.GT.U32.AND P1, PT, R7, R12, PT ;  /* 0x0000000c0700720c */ /* 0x000fe20003f24070 */
[----:B------:R-:W-:Y:S01]  /*18ed0*/  IMAD.MOV R3, RZ, RZ, -R3 ;  /* 0x000000ffff037224 */ /* 0x000fe200078e0a03 */
[----:B------:R-:W-:Y:S01]  /*18ee0*/  IADD3 R22, R10, 0x19, RZ ;  /* 0x000000190a167810 */ /* 0x000fe20007ffe0ff */
[----:B------:R-:W-:-:S04]  /*18ef0*/  IMAD.HI.U32 R16, R27, R4, RZ ;  /* 0x000000041b107227 */ /* 0x000fc800078e00ff */
[----:B------:R-:W-:Y:S01]  /*18f00*/  IMAD R5, R7, R3, R5 ;  /* 0x0000000307057224 */ /* 0x000fe200078e0205 */
[----:B------:R-:W-:Y:S01]  /*18f10*/  IABS R3, R22 ;  /* 0x0000001600037213 */ /* 0x000fe20000000000 */
[--C-:B------:R-:W-:Y:S02]  /*18f20*/  @!P5 IMAD.IADD R11, R11, 0x1, -R7.reuse ;  /* 0x000000010b0bd824 */ /* 0x100fe400078e0a07 */
[----:B------:R-:W-:Y:S02]  /*18f30*/  IMAD.MOV R16, RZ, RZ, -R16 ;  /* 0x000000ffff107224 */ /* 0x000fe400078e0a10 */
[----:B------:R-:W-:Y:S01]  /*18f40*/  @!P4 IMAD.IADD R13, R13, 0x1, -R7 ;  /* 0x000000010d0dc824 */ /* 0x000fe200078e0a07 */
[C---:B------:R-:W-:Y:S01]  /*18f50*/  ISETP.GT.U32.AND P0, PT, R7.reuse, R11, PT ;  /* 0x0000000b0700720c */ /* 0x040fe20003f04070 */
[C---:B------:R-:W-:Y:S01]  /*18f60*/  IMAD R4, R7.reuse, R16, R4 ;  /* 0x0000001007047224 */ /* 0x040fe200078e0204 */
[----:B------:R-:W-:Y:S01]  /*18f70*/  ISETP.GT.U32.AND P4, PT, R7, R5, PT ;  /* 0x000000050700720c */ /* 0x000fe20003f84070 */
[----:B------:R-:W-:Y:S01]  /*18f80*/  IMAD.HI.U32 R21, R27, R3, RZ ;  /* 0x000000031b157227 */ /* 0x000fe200078e00ff */
[----:B------:R-:W-:-:S03]  /*18f90*/  ISETP.GE.AND P3, PT, R14, RZ, PT ;  /* 0x000000ff0e00720c */ /* 0x000fc60003f66270 */
[----:B------:R-:W-:Y:S01]  /*18fa0*/  @!P1 IMAD.IADD R12, R12, 0x1, -R7 ;  /* 0x000000010c0c9824 */ /* 0x000fe200078e0a07 */
[C---:B------:R-:W-:Y:S01]  /*18fb0*/  ISETP.GE.AND P1, PT, R10.reuse, RZ, PT ;  /* 0x000000ff0a00720c */ /* 0x040fe20003f26270 */
[----:B------:R-:W-:Y:S01]  /*18fc0*/  IMAD.MOV R21, RZ, RZ, -R21 ;  /* 0x000000ffff157224 */ /* 0x000fe200078e0a15 */
[C---:B------:R-:W-:Y:S02]  /*18fd0*/  IADD3 R14, R10.reuse, 0x18, RZ ;  /* 0x000000180a0e7810 */ /* 0x040fe40007ffe0ff */
[C---:B------:R-:W-:Y:S01]  /*18fe0*/  ISETP.GT.U32.AND P5, PT, R7.reuse, R4, PT ;  /* 0x000000040700720c */ /* 0x040fe20003fa4070 */
[----:B------:R-:W-:Y:S01]  /*18ff0*/  IMAD R3, R7, R21, R3 ;  /* 0x0000001507037224 */ /* 0x000fe200078e0203 */
[----:B------:R-:W-:Y:S02]  /*19000*/  IADD3 R15, R10, 0x17, RZ ;  /* 0x000000170a0f7810 */ /* 0x000fe40007ffe0ff */
[----:B-1----:R-:W-:Y:S01]  /*19010*/  IABS R2, R14 ;  /* 0x0000000e00027213 */ /* 0x002fe20000000000 */
[--C-:B------:R-:W-:Y:S01]  /*19020*/  @!P0 IMAD.IADD R11, R11, 0x1, -R7.reuse ;  /* 0x000000010b0b8824 */ /* 0x100fe200078e0a07 */
[----:B------:R-:W-:Y:S01]  /*19030*/  IABS R17, R15 ;  /* 0x0000000f00117213 */ /* 0x000fe20000000000 */
[----:B------:R-:W-:Y:S01]  /*19040*/  @!P4 IMAD.IADD R5, R5, 0x1, -R7 ;  /* 0x000000010505c824 */ /* 0x000fe200078e0a07 */
[----:B------:R-:W-:Y:S01]  /*19050*/  ISETP.GT.U32.AND P0, PT, R7, R3, PT ;  /* 0x000000030700720c */ /* 0x000fe20003f04070 */
[----:B------:R-:W-:-:S04]  /*19060*/  IMAD.HI.U32 R16, R27, R2, RZ ;  /* 0x000000021b107227 */ /* 0x000fc800078e00ff */
[----:B------:R-:W-:Y:S01]  /*19070*/  @!P1 IMAD.MOV R8, RZ, RZ, -R8 ;  /* 0x000000ffff089224 */ /* 0x000fe200078e0a08 */
[----:B------:R-:W-:Y:S01]  /*19080*/  ISETP.GE.AND P1, PT, R0, RZ, PT ;  /* 0x000000ff0000720c */ /* 0x000fe20003f26270 */
[----:B------:R-:W-:Y:S01]  /*19090*/  IMAD.MOV.U32 R0, RZ, RZ, R17 ;  /* 0x000000ffff007224 */ /* 0x000fe200078e0011 */
[C---:B------:R-:W-:Y:S01]  /*190a0*/  ISETP.GT.U32.AND P4, PT, R7.reuse, R5, PT ;  /* 0x000000050700720c */ /* 0x040fe20003f84070 */
[----:B------:R-:W-:Y:S01]  /*190b0*/  IMAD.MOV R17, RZ, RZ, -R16 ;  /* 0x000000ffff117224 */ /* 0x000fe200078e0a10 */
[----:B------:R-:W-:Y:S01]  /*190c0*/  IADD3 R16, R10, 0x16, RZ ;  /* 0x000000160a107810 */ /* 0x000fe20007ffe0ff */
[----:B------:R-:W-:Y:S02]  /*190d0*/  @!P5 IMAD.IADD R4, R4, 0x1, -R7 ;  /* 0x000000010404d824 */ /* 0x000fe400078e0a07 */
[----:B------:R-:W-:Y:S01]  /*190e0*/  IMAD R2, R7, R17, R2 ;  /* 0x0000001107027224 */ /* 0x000fe200078e0202 */
[----:B------:R-:W-:Y:S01]  /*190f0*/  IABS R23, R16 ;  /* 0x0000001000177213 */ /* 0x000fe20000000000 */
[----:B------:R-:W-:Y:S01]  /*19100*/  IMAD.HI.U32 R18, R27, R0, RZ ;  /* 0x000000001b127227 */ /* 0x000fe200078e00ff */
[----:B------:R-:W-:-:S02]  /*19110*/  ISETP.GT.U32.AND P5, PT, R7, R4, PT ;  /* 0x000000040700720c */ /* 0x000fc40003fa4070 */
[----:B------:R-:W-:Y:S01]  /*19120*/  IADD3 R17, R10, 0x15, RZ ;  /* 0x000000150a117810 */ /* 0x000fe20007ffe0ff */
[----:B------:R0:W-:Y:S01]  /*19130*/  STL [R1+0x138], R8 ;  /* 0x0001380801007387 */ /* 0x0001e20000100800 */
[----:B------:R-:W-:Y:S02]  /*19140*/  @!P0 IMAD.IADD R3, R3, 0x1, -R7 ;  /* 0x0000000103038824 */ /* 0x000fe400078e0a07 */
[----:B------:R-:W-:Y:S01]  /*19150*/  IABS R19, R17 ;  /* 0x0000001100137213 */ /* 0x000fe20000000000 */
[----:B------:R-:W-:Y:S02]  /*19160*/  IMAD.MOV R18, RZ, RZ, -R18 ;  /* 0x000000ffff127224 */ /* 0x000fe400078e0a12 */
[----:B------:R-:W-:-:S04]  /*19170*/  IMAD.HI.U32 R24, R27, R23, RZ ;  /* 0x000000171b187227 */ /* 0x000fc800078e00ff */
[----:B0-----:R-:W-:Y:S02]  /*19180*/  IMAD.MOV.U32 R8, RZ, RZ, R13 ;  /* 0x000000ffff087224 */ /* 0x001fe400078e000d */
[----:B------:R-:W-:Y:S02]  /*19190*/  @!P4 IMAD.IADD R5, R5, 0x1, -R7 ;  /* 0x000000010505c824 */ /* 0x000fe400078e0a07 */
[----:B------:R-:W-:Y:S01]  /*191a0*/  @!P2 IMAD.MOV R8, RZ, RZ, -R8 ;  /* 0x000000ffff08a224 */ /* 0x000fe200078e0a08 */
[C---:B------:R-:W-:Y:S01]  /*191b0*/  ISETP.GT.U32.AND P2, PT, R7.reuse, R3, PT ;  /* 0x000000030700720c */ /* 0x040fe20003f44070 */
[C---:B------:R-:W-:Y:S01]  /*191c0*/  IMAD R0, R7.reuse, R18, R0 ;  /* 0x0000001207007224 */ /* 0x040fe200078e0200 */
[----:B------:R-:W-:Y:S01]  /*191d0*/  ISETP.GT.U32.AND P4, PT, R7, R2, PT ;  /* 0x000000020700720c */ /* 0x000fe20003f84070 */
[----:B------:R-:W-:Y:S02]  /*191e0*/  IMAD.MOV R24, RZ, RZ, -R24 ;  /* 0x000000ffff187224 */ /* 0x000fe400078e0a18 */
[----:B------:R-:W-:-:S04]  /*191f0*/  IMAD.HI.U32 R21, R27, R19, RZ ;  /* 0x000000131b157227 */ /* 0x000fc800078e00ff */
[----:B------:R-:W-:Y:S01]  /*19200*/  @!P5 IMAD.IADD R4, R4, 0x1, -R7 ;  /* 0x000000010404d824 */ /* 0x000fe200078e0a07 */
[C---:B------:R-:W-:Y:S01]  /*19210*/  ISETP.GT.U32.AND P5, PT, R7.reuse, R0, PT ;  /* 0x000000000700720c */ /* 0x040fe20003fa4070 */
[C---:B------:R-:W-:Y:S02]  /*19220*/  IMAD R23, R7.reuse, R24, R23 ;  /* 0x0000001807177224 */ /* 0x040fe400078e0217 */
[----:B------:R-:W-:Y:S02]  /*19230*/  IMAD.MOV R21, RZ, RZ, -R21 ;  /* 0x000000ffff157224 */ /* 0x000fe400078e0a15 */
[----:B------:R-:W-:Y:S01]  /*19240*/  IMAD.MOV.U32 R9, RZ, RZ, R12 ;  /* 0x000000ffff097224 */ /* 0x000fe200078e000c */
[----:B------:R-:W-:Y:S01]  /*19250*/  ISETP.GE.AND P0, PT, R20, RZ, PT ;  /* 0x000000ff1400720c */ /* 0x000fe20003f06270 */
[C---:B------:R-:W-:Y:S02]  /*19260*/  IMAD R19, R7.reuse, R21, R19 ;  /* 0x0000001507137224 */ /* 0x040fe400078e0213 */
[----:B------:R-:W-:Y:S01]  /*19270*/  @!P6 IMAD.MOV R9, RZ, RZ, -R9 ;  /* 0x000000ffff09e224 */ /* 0x000fe200078e0a09 */
[----:B------:R-:W-:Y:S01]  /*19280*/  ISETP.GT.U32.AND P6, PT, R7, R23, PT ;  /* 0x000000170700720c */ /* 0x000fe20003fc4070 */
[--C-:B------:R-:W-:Y:S01]  /*19290*/  @!P2 IMAD.IADD R3, R3, 0x1, -R7.reuse ;  /* 0x000000010303a824 */ /* 0x100fe200078e0a07 */
[----:B------:R-:W-:Y:S01]  /*192a0*/  ISETP.GT.U32.AND P2, PT, R7, R19, PT ;  /* 0x000000130700720c */ /* 0x000fe20003f44070 */
[--C-:B------:R-:W-:Y:S01]  /*192b0*/  @!P4 IMAD.IADD R2, R2, 0x1, -R7.reuse ;  /* 0x000000010202c824 */ /* 0x100fe200078e0a07 */
[----:B------:R0:W-:Y:S01]  /*192c0*/  STL [R1+0xf4], R8 ;  /* 0x0000f40801007387 */ /* 0x0001e20000100800 */
[----:B------:R-:W-:Y:S01]  /*192d0*/  @!P5 IMAD.IADD R0, R0, 0x1, -R7 ;  /* 0x000000010000d824 */ /* 0x000fe200078e0a07 */
[----:B------:R-:W-:-:S02]  /*192e0*/  IADD3 R18, R10, 0x14, RZ ;  /* 0x000000140a127810 */ /* 0x000fc40007ffe0ff */
[----:B------:R-:W-:Y:S01]  /*192f0*/  ISETP.GT.U32.AND P5, PT, R7, R2, PT ;  /* 0x000000020700720c */ /* 0x000fe20003fa4070 */
[----:B------:R-:W-:Y:S02]  /*19300*/  @!P1 IMAD.MOV R5, RZ, RZ, -R5 ;  /* 0x000000ffff059224 */ /* 0x000fe400078e0a05 */
[----:B0-----:R-:W-:Y:S01]  /*19310*/  IMAD.MOV.U32 R8, RZ, RZ, R11 ;  /* 0x000000ffff087224 */ /* 0x001fe200078e000b */
[----:B------:R-:W-:Y:S01]  /*19320*/  IABS R20, R18 ;  /* 0x0000001200147213 */ /* 0x000fe20000000000 */
[----:B------:R-:W-:Y:S02]  /*19330*/  @!P0 IMAD.MOV R4, RZ, RZ, -R4 ;  /* 0x000000ffff048224 */ /* 0x000fe400078e0a04 */
[----:B------:R-:W-:Y:S02]  /*19340*/  @!P3 IMAD.MOV R8, RZ, RZ, -R8 ;  /* 0x000000ffff08b224 */ /* 0x000fe400078e0a08 */
[--C-:B------:R-:W-:Y:S01]  /*19350*/  @!P6 IMAD.IADD R23, R23, 0x1, -R7.reuse ;  /* 0x000000011717e824 */ /* 0x100fe200078e0a07 */
[----:B------:R-:W-:Y:S01]  /*19360*/  STL [R1+0xec], R9 ;  /* 0x0000ec0901007387 */ /* 0x000fe20000100800 */
[----:B------:R-:W-:Y:S01]  /*19370*/  ISETP.GT.U32.AND P3, PT, R7, R0, PT ;  /* 0x000000000700720c */ /* 0x000fe20003f64070 */
[----:B------:R-:W-:Y:S01]  /*19380*/  @!P2 IMAD.IADD R19, R19, 0x1, -R7 ;  /* 0x000000011313a824 */ /* 0x000fe200078e0a07 */
[----:B------:R-:W-:Y:S01]  /*19390*/  ISETP.GE.AND P4, PT, R22, RZ, PT ;  /* 0x000000ff1600720c */ /* 0x000fe20003f86270 */
[----:B------:R0:W-:Y:S01]  /*193a0*/  STL [R1+0xe8], R8 ;  /* 0x0000e80801007387 */ /* 0x0001e20000100800 */
[----:B------:R-:W-:-:S02]  /*193b0*/  ISETP.GE.AND P1, PT, R14, RZ, PT ;  /* 0x000000ff0e00720c */ /* 0x000fc40003f26270 */
[----:B------:R-:W-:Y:S01]  /*193c0*/  ISETP.GT.U32.AND P2, PT, R7, R23, PT ;  /* 0x000000170700720c */ /* 0x000fe20003f44070 */
[----:B------:R-:W-:Y:S01]  /*193d0*/  STL [R1+0xe4], R5 ;  /* 0x0000e40501007387 */ /* 0x000fe20000100800 */
[----:B------:R-:W-:-:S03]  /*193e0*/  ISETP.GE.AND P0, PT, R15, RZ, PT ;  /* 0x000000ff0f00720c */ /* 0x000fc60003f06270 */
[----:B------:R1:W-:Y:S01]  /*193f0*/  STL [R1+0xe0], R4 ;  /* 0x0000e00401007387 */ /* 0x0003e20000100800 */
[----:B------:R-:W-:Y:S01]  /*19400*/  @!P5 IMAD.IADD R2, R2, 0x1, -R7 ;  /* 0x000000010202d824 */ /* 0x000fe200078e0a07 */
[----:B------:R-:W-:Y:S01]  /*19410*/  ISETP.GE.AND P6, PT, R18, RZ, PT ;  /* 0x000000ff1200720c */ /* 0x000fe20003fc6270 */
[----:B0-----:R-:W-:Y:S02]  /*19420*/  IMAD.MOV.U32 R8, RZ, RZ, R3 ;  /* 0x000000ffff087224 */ /* 0x001fe400078e0003 */
[----:B-1----:R-:W-:-:S04]  /*19430*/  IMAD.HI.U32 R4, R27, R20, RZ ;  /* 0x000000141b047227 */ /* 0x002fc800078e00ff */
[----:B------:R-:W-:Y:S01]  /*19440*/  IMAD.MOV R4, RZ, RZ, -R4 ;  /* 0x000000ffff047224 */ /* 0x000fe200078e0a04 */
[----:B------:R-:W-:Y:S01]  /*19450*/  IADD3 R11, R10, 0x13, RZ ;  /* 0x000000130a0b7810 */ /* 0x000fe20007ffe0ff */
[----:B------:R-:W-:Y:S02]  /*19460*/  IMAD.MOV.U32 R5, RZ, RZ, R2 ;  /* 0x000000ffff057224 */ /* 0x000fe400078e0002 */
[C---:B------:R-:W-:Y:S02]  /*19470*/  IMAD R18, R7.reuse, R4, R20 ;  /* 0x0000000407127224 */ /* 0x040fe400078e0214 */
[----:B------:R-:W-:Y:S02]  /*19480*/  @!P3 IMAD.IADD R0, R0, 0x1, -R7 ;  /* 0x000000010000b824 */ /* 0x000fe400078e0a07 */
[----:B------:R-:W-:Y:S01]  /*19490*/  @!P4 IMAD.MOV R8, RZ, RZ, -R8 ;  /* 0x000000ffff08c224 */ /* 0x000fe200078e0a08 */
[----:B------:R-:W-:Y:S01]  /*194a0*/  ISETP.GT.U32.AND P4, PT, R7, R19, PT ;  /* 0x000000130700720c */ /* 0x000fe20003f84070 */
[----:B------:R-:W-:Y:S01]  /*194b0*/  @!P1 IMAD.MOV R5, RZ, RZ, -R5 ;  /* 0x000000ffff059224 */ /* 0x000fe200078e0a05 */
[----:B------:R-:W-:Y:S01]  /*194c0*/  ISETP.GE.AND P1, PT, R11, RZ, PT ;  /* 0x000000ff0b00720c */ /* 0x000fe20003f26270 */
[----:B------:R-:W-:Y:S01]  /*194d0*/  @!P2 IMAD.IADD R23, R23, 0x1, -R7 ;  /* 0x000000011717a824 */ /* 0x000fe200078e0a07 */
[----:B------:R-:W-:Y:S01]  /*194e0*/  ISETP.GT.U32.AND P2, PT, R7, R18, PT ;  /* 0x000000120700720c */ /* 0x000fe20003f44070 */
[----:B------:R-:W-:Y:S01]  /*194f0*/  @!P0 IMAD.MOV R0, RZ, RZ, -R0 ;  /* 0x000000ffff008224 */ /* 0x000fe200078e0a00 */
[----:B------:R-:W-:Y:S01]  /*19500*/  IABS R11, R11 ;  /* 0x0000000b000b7213 */ /* 0x000fe20000000000 */
[----:B------:R-:W-:Y:S01]  /*19510*/  STL [R1+0xb8], R8 ;  /* 0x0000b80801007387 */ /* 0x000fe20000100800 */
[----:B------:R-:W-:-:S03]  /*19520*/  ISETP.GE.AND P5, PT, R16, RZ, PT ;  /* 0x000000ff1000720c */ /* 0x000fc60003fa6270 */
[----:B------:R-:W-:Y:S04]  /*19530*/  STL [R1+0xb4], R5 ;  /* 0x0000b40501007387 */ /* 0x000fe80000100800 */
[----:B------:R0:W-:Y:S01]  /*19540*/  STL [R1+0xb0], R0 ;  /* 0x0000b00001007387 */ /* 0x0001e20000100800 */
[C---:B------:R-:W-:Y:S02]  /*19550*/  IADD3 R12, R10.reuse, 0x12, RZ ;  /* 0x000000120a0c7810 */ /* 0x040fe40007ffe0ff */
[----:B------:R-:W-:Y:S01]  /*19560*/  IADD3 R13, R10, 0x11, RZ ;  /* 0x000000110a0d7810 */ /* 0x000fe20007ffe0ff */
[----:B0-----:R-:W-:Y:S01]  /*19570*/  IMAD.HI.U32 R0, R27, R11, RZ ;  /* 0x0000000b1b007227 */ /* 0x001fe200078e00ff */
[----:B------:R-:W-:-:S03]  /*19580*/  ISETP.GE.AND P0, PT, R12, RZ, PT ;  /* 0x000000ff0c00720c */ /* 0x000fc60003f06270 */
[----:B------:R-:W-:Y:S01]  /*19590*/  IMAD.MOV R0, RZ, RZ, -R0 ;  /* 0x000000ffff007224 */ /* 0x000fe200078e0a00 */
[----:B------:R-:W-:Y:S01]  /*195a0*/  IABS R12, R12 ;  /* 0x0000000c000c7213 */ /* 0x000fe20000000000 */
[--C-:B------:R-:W-:Y:S01]  /*195b0*/  @!P4 IMAD.IADD R19, R19, 0x1, -R7.reuse ;  /* 0x000000011313c824 */ /* 0x100fe200078e0a07 */
[----:B------:R-:W-:Y:S01]  /*195c0*/  ISETP.GE.AND P4, PT, R13, RZ, PT ;  /* 0x000000ff0d00720c */ /* 0x000fe20003f86270 */
[----:B------:R-:W-:Y:S01]  /*195d0*/  @!P2 IMAD.IADD R18, R18, 0x1, -R7 ;  /* 0x000000011212a824 */ /* 0x000fe200078e0a07 */
[----:B------:R-:W-:Y:S01]  /*195e0*/  IABS R13, R13 ;  /* 0x0000000d000d7213 */ /* 0x000fe20000000000 */
[C---:B------:R-:W-:Y:S02]  /*195f0*/  IMAD R11, R7.reuse, R0, R11 ;  /* 0x00000000070b7224 */ /* 0x040fe400078e020b */
[----:B------:R-:W-:Y:S01]  /*19600*/  IMAD.MOV.U32 R9, RZ, RZ, R23 ;  /* 0x000000ffff097224 */ /* 0x000fe200078e0017 */
[----:B------:R-:W-:Y:S01]  /*19610*/  ISETP.GT.U32.AND P2, PT, R7, R18, PT ;  /* 0x000000120700720c */ /* 0x000fe20003f44070 */
[----:B------:R-:W-:-:S04]  /*19620*/  IMAD.HI.U32 R5, R27, R12, RZ ;  /* 0x0000000c1b057227 */ /* 0x000fc800078e00ff */
[----:B------:R-:W-:Y:S01]  /*19630*/  @!P5 IMAD.MOV R9, RZ, RZ, -R9 ;  /* 0x000000ffff09d224 */ /* 0x000fe200078e0a09 */
[----:B------:R-:W-:Y:S01]  /*19640*/  ISETP.GT.U32.AND P5, PT, R7, R11, PT ;  /* 0x0000000b0700720c */ /* 0x000fe20003fa4070 */
[----:B------:R-:W-:Y:S01]  /*19650*/  IMAD.HI.U32 R3, R27, R13, RZ ;  /* 0x0000000d1b037227 */ /* 0x000fe200078e00ff */
[----:B------:R-:W-:-:S03]  /*19660*/  ISETP.GE.AND P3, PT, R17, RZ, PT ;  /* 0x000000ff1100720c */ /* 0x000fc60003f66270 */
[----:B------:R-:W-:Y:S02]  /*19670*/  IMAD.MOV R5, RZ, RZ, -R5 ;  /* 0x000000ffff057224 */ /* 0x000fe400078e0a05 */
[----:B------:R-:W-:Y:S02]  /*19680*/  IMAD.MOV R3, RZ, RZ, -R3 ;  /* 0x000000ffff037224 */ /* 0x000fe400078e0a03 */
[C---:B------:R-:W-:Y:S02]  /*19690*/  IMAD R12, R7.reuse, R5, R12 ;  /* 0x00000005070c7224 */ /* 0x040fe400078e020c */
[C---:B------:R-:W-:Y:S02]  /*196a0*/  IMAD R13, R7.reuse, R3, R13 ;  /* 0x00000003070d7224 */ /* 0x040fe400078e020d */
[--C-:B------:R-:W-:Y:S01]  /*196b0*/  @!P2 IMAD.IADD R18, R18, 0x1, -R7.reuse ;  /* 0x000000011212a824 */ /* 0x100fe200078e0a07 */
[----:B------:R-:W-:Y:S01]  /*196c0*/  ISETP.GT.U32.AND P2, PT, R7, R12, PT ;  /* 0x0000000c0700720c */ /* 0x000fe20003f44070 */
[----:B------:R-:W-:Y:S01]  /*196d0*/  @!P5 IMAD.IADD R11, R11, 0x1, -R7 ;  /* 0x000000010b0bd824 */ /* 0x000fe200078e0a07 */
[----:B------:R-:W-:Y:S01]  /*196e0*/  ISETP.GT.U32.AND P5, PT, R7, R13, PT ;  /* 0x0000000d0700720c */ /* 0x000fe20003fa4070 */
[----:B------:R-:W-:Y:S01]  /*196f0*/  IMAD.MOV.U32 R8, RZ, RZ, R19 ;  /* 0x000000ffff087224 */ /* 0x000fe200078e0013 */
[----:B------:R-:W-:-:S03]  /*19700*/  IADD3 R4, R10, 0x10, RZ ;  /* 0x000000100a047810 */ /* 0x000fc60007ffe0ff */
[----:B------:R-:W-:Y:S01]  /*19710*/  @!P3 IMAD.MOV R8, RZ, RZ, -R8 ;  /* 0x000000ffff08b224 */ /* 0x000fe200078e0a08 */
[C---:B------:R-:W-:Y:S01]  /*19720*/  IADD3 R17, R10.reuse, 0xf, RZ ;  /* 0x0000000f0a117810 */ /* 0x040fe20007ffe0ff */
[----:B------:R-:W-:Y:S01]  /*19730*/  STL [R1+0x70], R9 ;  /* 0x0000700901007387 */ /* 0x000fe20000100800 */
[----:B------:R-:W-:Y:S02]  /*19740*/  IABS R14, R4 ;  /* 0x00000004000e7213 */ /* 0x000fe40000000000 */
[----:B------:R-:W-:Y:S01]  /*19750*/  IADD3 R5, R10, 0xe, RZ ;  /* 0x0000000e0a057810 */ /* 0x000fe20007ffe0ff */
[----:B------:R0:W-:Y:S01]  /*19760*/  STL [R1+0x78], R8 ;  /* 0x0000780801007387 */ /* 0x0001e20000100800 */
[--C-:B------:R-:W-:Y:S01]  /*19770*/  @!P2 IMAD.IADD R12, R12, 0x1, -R7.reuse ;  /* 0x000000010c0ca824 */ /* 0x100fe200078e0a07 */
[----:B------:R-:W-:Y:S01]  /*19780*/  IABS R15, R17 ;  /* 0x00000011000f7213 */ /* 0x000fe20000000000 */
[----:B------:R-:W-:Y:S01]  /*19790*/  @!P5 IMAD.IADD R13, R13, 0x1, -R7 ;  /* 0x000000010d0dd824 */ /* 0x000fe200078e0a07 */
[----:B------:R-:W-:Y:S01]  /*197a0*/  ISETP.GT.U32.AND P2, PT, R7, R11, PT ;  /* 0x0000000b0700720c */ /* 0x000fe20003f44070 */
[----:B------:R-:W-:Y:S01]  /*197b0*/  IMAD.HI.U32 R0, R27, R14, RZ ;  /* 0x0000000e1b007227 */ /* 0x000fe200078e00ff */
[----:B------:R-:W-:-:S03]  /*197c0*/  IABS R16, R5 ;  /* 0x0000000500107213 */ /* 0x000fc60000000000 */
[----:B0-----:R-:W-:Y:S01]  /*197d0*/  IMAD.MOV.U32 R8, RZ, RZ, R18 ;  /* 0x000000ffff087224 */ /* 0x001fe200078e0012 */
[----:B------:R-:W-:Y:S01]  /*197e0*/  ISETP.GT.U32.AND P5, PT, R7, R13, PT ;  /* 0x0000000d0700720c */ /* 0x000fe20003fa4070 */
[----:B------:R-:W-:-:S04]  /*197f0*/  IMAD.HI.U32 R2, R27, R15, RZ ;  /* 0x0000000f1b027227 */ /* 0x000fc800078e00ff */
[----:B------:R-:W-:Y:S01]  /*19800*/  @!P6 IMAD.MOV R8, RZ, RZ, -R8 ;  /* 0x000000ffff08e224 */ /* 0x000fe200078e0a08 */
[----:B------:R-:W-:Y:S01]  /*19810*/  ISETP.GT.U32.AND P6, PT, R7, R12, PT ;  /* 0x0000000c0700720c */ /* 0x000fe20003fc4070 */
[----:B------:R-:W-:Y:S02]  /*19820*/  IMAD.MOV R0, RZ, RZ, -R0 ;  /* 0x000000ffff007224 */ /* 0x000fe400078e0a00 */
[----:B------:R-:W-:-:S04]  /*19830*/  IMAD.HI.U32 R22, R27, R16, RZ ;  /* 0x000000101b167227 */ /* 0x000fc800078e00ff */
[----:B------:R-:W-:Y:S02]  /*19840*/  IMAD.MOV R2, RZ, RZ, -R2 ;  /* 0x000000ffff027224 */ /* 0x000fe400078e0a02 */
[C---:B------:R-:W-:Y:S02]  /*19850*/  IMAD R14, R7.reuse, R0, R14 ;  /* 0x00000000070e7224 */ /* 0x040fe400078e020e */
[----:B------:R-:W-:Y:S02]  /*19860*/  IMAD.MOV R22, RZ, RZ, -R22 ;  /* 0x000000ffff167224 */ /* 0x000fe400078e0a16 */
[----:B------:R-:W-:Y:S02]  /*19870*/  IMAD R15, R7, R2, R15 ;  /* 0x00000002070f7224 */ /* 0x000fe400078e020f */
[----:B------:R-:W-:Y:S01]  /*19880*/  @!P2 IMAD.IADD R11, R11, 0x1, -R7 ;  /* 0x000000010b0ba824 */ /* 0x000fe200078e0a07 */
[C---:B------:R-:W-:Y:S01]  /*19890*/  ISETP.GT.U32.AND P2, PT, R7.reuse, R14, PT ;  /* 0x0000000e0700720c */ /* 0x040fe20003f44070 */
[----:B------:R-:W-:-:S02]  /*198a0*/  IMAD R16, R7, R22, R16 ;  /* 0x0000001607107224 */ /* 0x000fc400078e0210 */
[--C-:B------:R-:W-:Y:S01]  /*198b0*/  @!P6 IMAD.IADD R12, R12, 0x1, -R7.reuse ;  /* 0x000000010c0ce824 */ /* 0x100fe200078e0a07 */
[----:B------:R-:W-:Y:S01]  /*198c0*/  ISETP.GT.U32.AND P6, PT, R7, R15, PT ;  /* 0x0000000f0700720c */ /* 0x000fe20003fc4070 */
[----:B------:R-:W-:Y:S01]  /*198d0*/  @!P5 IMAD.IADD R13, R13, 0x1, -R7 ;  /* 0x000000010d0dd824 */ /* 0x000fe200078e0a07 */
[----:B------:R-:W-:Y:S02]  /*198e0*/  ISETP.GT.U32.AND P5, PT, R7, R16, PT ;  /* 0x000000100700720c */ /* 0x000fe40003fa4070 */
[----:B------:R-:W-:Y:S02]  /*198f0*/  ISETP.GE.AND P3, PT, R4, RZ, PT ;  /* 0x000000ff0400720c */ /* 0x000fe40003f66270 */
[----:B------:R-:W-:-:S03]  /*19900*/  IADD3 R4, R10, 0xc, RZ ;  /* 0x0000000c0a047810 */ /* 0x000fc60007ffe0ff */
[----:B------:R-:W-:Y:S01]  /*19910*/  @!P2 IMAD.IADD R14, R14, 0x1, -R7 ;  /* 0x000000010e0ea824 */ /* 0x000fe200078e0a07 */
[----:B------:R-:W-:-:S03]  /*19920*/  IABS R21, R4 ;  /* 0x0000000400157213 */ /* 0x000fc60000000000 */
[--C-:B------:R-:W-:Y:S01]  /*19930*/  @!P6 IMAD.IADD R15, R15, 0x1, -R7.reuse ;  /* 0x000000010f0fe824 */ /* 0x100fe200078e0a07 */
[C---:B------:R-:W-:Y:S01]  /*19940*/  ISETP.GT.U32.AND P6, PT, R7.reuse, R14, PT ;  /* 0x0000000e0700720c */ /* 0x040fe20003fc4070 */
[----:B------:R-:W-:Y:S02]  /*19950*/  @!P5 IMAD.IADD R16, R16, 0x1, -R7 ;  /* 0x000000011010d824 */ /* 0x000fe400078e0a07 */
[----:B------:R-:W-:Y:S02]  /*19960*/  IMAD.MOV.U32 R18, RZ, RZ, R21 ;  /* 0x000000ffff127224 */ /* 0x000fe400078e0015 */
[----:B------:R-:W-:Y:S01]  /*19970*/  @!P1 IMAD.MOV R11, RZ, RZ, -R11 ;  /* 0x000000ffff0b9224 */ /* 0x000fe200078e0a0b */
[----:B------:R-:W-:Y:S01]  /*19980*/  ISETP.GT.U32.AND P1, PT, R7, R16, PT ;  /* 0x000000100700720c */ /* 0x000fe20003f24070 */
[----:B------:R-:W-:Y:S01]  /*19990*/  IMAD.HI.U32 R21, R27, R18, RZ ;  /* 0x000000121b157227 */ /* 0x000fe200078e00ff */
[----:B------:R-:W-:-:S03]  /*199a0*/  IADD3 R2, R10, 0xa, RZ ;  /* 0x0000000a0a027810 */ /* 0x000fc60007ffe0ff */
[----:B------:R-:W-:Y:S01]  /*199b0*/  IMAD.MOV R21, RZ, RZ, -R21 ;  /* 0x000000ffff157224 */ /* 0x000fe200078e0a15 */
[----:B------:R-:W-:Y:S01]  /*199c0*/  IABS R20, R2 ;  /* 0x0000000200147213 */ /* 0x000fe20000000000 */
[----:B------:R-:W-:Y:S01]  /*199d0*/  @!P6 IMAD.IADD R14, R14, 0x1, -R7 ;  /* 0x000000010e0ee824 */ /* 0x000fe200078e0a07 */
[----:B------:R-:W-:Y:S01]  /*199e0*/  ISETP.GE.AND P6, PT, R5, RZ, PT ;  /* 0x000000ff0500720c */ /* 0x000fe20003fc6270 */
[----:B------:R-:W-:Y:S01]  /*199f0*/  IMAD R18, R7, R21, R18 ;  /* 0x0000001507127224 */ /* 0x000fe200078e0212 */
[----:B------:R-:W-:Y:S01]  /*19a00*/  IADD3 R3, R10, 0xd, RZ ;  /* 0x0000000d0a037810 */ /* 0x000fe20007ffe0ff */
[----:B------:R-:W-:-:S03]  /*19a10*/  IMAD.HI.U32 R21, R27, R20, RZ ;  /* 0x000000141b157227 */ /* 0x000fc600078e00ff */
[----:B------:R-:W-:Y:S01]  /*19a20*/  IABS R23, R3 ;  /* 0x0000000300177213 */ /* 0x000fe20000000000 */
[----:B------:R-:W-:Y:S01]  /*19a30*/  @!P1 IMAD.IADD R16, R16, 0x1, -R7 ;  /* 0x0000000110109824 */ /* 0x000fe200078e0a07 */
[----:B------:R-:W-:Y:S01]  /*19a40*/  ISETP.GE.AND P1, PT, R3, RZ, PT ;  /* 0x000000ff0300720c */ /* 0x000fe20003f26270 */
[----:B------:R-:W-:Y:S01]  /*19a50*/  IMAD.MOV R21, RZ, RZ, -R21 ;  /* 0x000000ffff157224 */ /* 0x000fe200078e0a15 */
[C---:B------:R-:W-:Y:S02]  /*19a60*/  IADD3 R3, R10.reuse, 0x8, RZ ;  /* 0x000000080a037810 */ /* 0x040fe40007ffe0ff */
[----:B------:R-:W-:Y:S01]  /*19a70*/  IADD3 R0, R10, 0xb, RZ ;  /* 0x0000000b0a007810 */ /* 0x000fe20007ffe0ff */
[----:B------:R-:W-:Y:S01]  /*19a80*/  IMAD R20, R7, R21, R20 ;  /* 0x0000001507147224 */ /* 0x000fe200078e0214 */
[----:B------:R-:W-:Y:S01]  /*19a90*/  IABS R21, R3 ;  /* 0x0000000300157213 */ /* 0x000fe20000000000 */
[----:B------:R-:W-:Y:S01]  /*19aa0*/  @!P6 IMAD.MOV R16, RZ, RZ, -R16 ;  /* 0x000000ffff10e224 */ /* 0x000fe200078e0a10 */
[----:B------:R-:W-:-:S02]  /*19ab0*/  IABS R19, R0 ;  /* 0x0000000000137213 */ /* 0x000fc40000000000 */
[----:B------:R-:W-:Y:S01]  /*19ac0*/  ISETP.GE.AND P6, PT, R0, RZ, PT ;  /* 0x000000ff0000720c */ /* 0x000fe20003fc6270 */
[----:B------:R-:W-:Y:S01]  /*19ad0*/  IMAD.HI.U32 R0, R27, R21, RZ ;  /* 0x000000151b007227 */ /* 0x000fe200078e00ff */
[----:B------:R-:W-:Y:S02]  /*19ae0*/  ISETP.GT.U32.AND P5, PT, R7, R15, PT ;  /* 0x0000000f0700720c */ /* 0x000fe40003fa4070 */
[----:B------:R-:W-:Y:S01]  /*19af0*/  ISETP.GE.AND P2, PT, R17, RZ, PT ;  /* 0x000000ff1100720c */ /* 0x000fe20003f46270 */
[----:B------:R-:W-:Y:S01]  /*19b00*/  IMAD.MOV R0, RZ, RZ, -R0 ;  /* 0x000000ffff007224 */ /* 0x000fe200078e0a00 */
[----:B------:R-:W-:Y:S01]  /*19b10*/  IADD3 R9, R10, 0x5, RZ ;  /* 0x000000050a097810 */ /* 0x000fe20007ffe0ff */
[----:B------:R-:W-:-:S04]  /*19b20*/  IMAD.HI.U32 R24, R27, R23, RZ ;  /* 0x000000171b187227 */ /* 0x000fc800078e00ff */
[----:B------:R-:W-:Y:S01]  /*19b30*/  IMAD R21, R7, R0, R21 ;  /* 0x0000000007157224 */ /* 0x000fe200078e0215 */
[----:B------:R-:W-:Y:S01]  /*19b40*/  IABS R0, R9 ;  /* 0x0000000900007213 */ /* 0x000fe20000000000 */
[----:B------:R-:W-:Y:S02]  /*19b50*/  IMAD.MOV R24, RZ, RZ, -R24 ;  /* 0x000000ffff187224 */ /* 0x000fe400078e0a18 */
[----:B------:R-:W-:Y:S02]  /*19b60*/  @!P5 IMAD.IADD R15, R15, 0x1, -R7 ;  /* 0x000000010f0fd824 */ /* 0x000fe400078e0a07 */
[----:B------:R-:W-:Y:S02]  /*19b70*/  IMAD R17, R7, R24, R23 ;  /* 0x0000001807117224 */ /* 0x000fe400078e0217 */
[----:B------:R-:W-:Y:S02]  /*19b80*/  @!P0 IMAD.MOV R12, RZ, RZ, -R12 ;  /* 0x000000ffff0c8224 */ /* 0x000fe400078e0a0c */
[----:B------:R-:W-:Y:S01]  /*19b90*/  IMAD.HI.U32 R24, R27, R0, RZ ;  /* 0x000000001b187227 */ /* 0x000fe200078e00ff */
[----:B------:R0:W-:Y:S03]  /*19ba0*/  STL [R1+0x74], R8 ;  /* 0x0000740801007387 */ /* 0x0001e60000100800 */
[----:B------:R-:W-:-:S02]  /*19bb0*/  @!P4 IMAD.MOV R13, RZ, RZ, -R13 ;  /* 0x000000ffff0dc224 */ /* 0x000fc400078e0a0d */
[----:B------:R-:W-:Y:S01]  /*19bc0*/  @!P3 IMAD.MOV R14, RZ, RZ, -R14 ;  /* 0x000000ffff0eb224 */ /* 0x000fe200078e0a0e */
[----:B------:R-:W-:Y:S01]  /*19bd0*/  STL [R1+0x1798], R11 ;  /* 0x0017980b01007387 */ /* 0x000fe20000100800 */
[----:B------:R-:W-:Y:S02]  /*19be0*/  @!P2 IMAD.MOV R15, RZ, RZ, -R15 ;  /* 0x000000ffff0fa224 */ /* 0x000fe400078e0a0f */
[----:B------:R-:W-:Y:S01]  /*19bf0*/  IMAD.MOV R24, RZ, RZ, -R24 ;  /* 0x000000ffff187224 */ /* 0x000fe200078e0a18 */
[----:B------:R1:W-:Y:S01]  /*19c00*/  STL [R1+0x179c], R12 ;  /* 0x00179c0c01007387 */ /* 0x0003e20000100800 */
[----:B------:R-:W-:-:S03]  /*19c10*/  IADD3 R5, R10, 0x9, RZ ;  /* 0x000000090a057810 */ /* 0x000fc60007ffe0ff */
[----:B------:R2:W-:Y:S01]  /*19c20*/  STL [R1+0x17a0], R13 ;  /* 0x0017a00d01007387 */ /* 0x0005e20000100800 */
[----:B------:R-:W-:Y:S01]  /*19c30*/  IMAD R0, R7, R24, R0 ;  /* 0x0000001807007224 */ /* 0x000fe200078e0200 */
[C---:B------:R-:W-:Y:S02]  /*19c40*/  IADD3 R23, R10.reuse, 0x7, RZ ;  /* 0x000000070a177810 */ /* 0x040fe40007ffe0ff */
[----:B------:R3:W-:Y:S01]  /*19c50*/  STL [R1+0x17a4], R14 ;  /* 0x0017a40e01007387 */ /* 0x0007e20000100800 */
[C---:B------:R-:W-:Y:S02]  /*19c60*/  IADD3 R25, R10.reuse, 0x6, RZ ;  /* 0x000000060a197810 */ /* 0x040fe40007ffe0ff */
[C---:B0-----:R-:W-:Y:S01]  /*19c70*/  IADD3 R8, R10.reuse, 0x4, RZ ;  /* 0x000000040a087810 */ /* 0x041fe20007ffe0ff */
[----:B------:R-:W-:Y:S01]  /*19c80*/  STL [R1+0x17a8], R15 ;  /* 0x0017a80f01007387 */ /* 0x000fe20000100800 */
[C---:B-1----:R-:W-:Y:S02]  /*19c90*/  IADD3 R12, R10.reuse, 0x3, RZ ;  /* 0x000000030a0c7810 */ /* 0x042fe40007ffe0ff */
[C---:B------:R-:W-:Y:S01]  /*19ca0*/  IADD3 R11, R10.reuse, 0x2, RZ ;  /* 0x000000020a0b7810 */ /* 0x040fe20007ffe0ff */
[----:B------:R-:W-:Y:S01]  /*19cb0*/  STL [R1+0x17ac], R16 ;  /* 0x0017ac1001007387 */ /* 0x000fe20000100800 */
[----:B------:R-:W-:-:S03]  /*19cc0*/  IADD3 R24, R10, 0x1, RZ ;  /* 0x000000010a187810 */ /* 0x000fc60007ffe0ff */
[----:B------:R-:W4:Y:S01]  /*19cd0*/  LDL.LU R10, [R1+0x17e4] ;  /* 0x0017e400010a7983 */ /* 0x000f220000300800 */
[----:B------:R-:W-:Y:S01]  /*19ce0*/  ISETP.GT.U32.AND P0, PT, R7, R17, PT ;  /* 0x000000110700720c */ /* 0x000fe20003f04070 */
[----:B------:R-:W-:Y:S01]  /*19cf0*/  IMAD.HI.U32 R22, R27, R19, RZ ;  /* 0x000000131b167227 */ /* 0x000fe200078e00ff */
[----:B------:R-:W-:-:S03]  /*19d00*/  ISETP.GT.U32.AND P4, PT, R7, R18, PT ;  /* 0x000000120700720c */ /* 0x000fc60003f84070 */
[----:B------:R-:W-:-:S08]  /*19d10*/  IMAD.MOV R22, RZ, RZ, -R22 ;  /* 0x000000ffff167224 */ /* 0x000fd000078e0a16 */
[----:B------:R-:W-:Y:S01]  /*19d20*/  @!P0 IMAD.IADD R17, R17, 0x1, -R7 ;  /* 0x0000000111118824 */ /* 0x000fe200078e0a07 */
[C---:B------:R-:W-:Y:S01]  /*19d30*/  ISETP.GT.U32.AND P0, PT, R7.reuse, R20, PT ;  /* 0x000000140700720c */ /* 0x040fe20003f04070 */
[----:B------:R-:W-:Y:S01]  /*19d40*/  IMAD R19, R7, R22, R19 ;  /* 0x0000001607137224 */ /* 0x000fe200078e0213 */
[----:B------:R-:W-:Y:S01]  /*19d50*/  IABS R26, R5 ;  /* 0x00000005001a7213 */ /* 0x000fe20000000000 */
[----:B------:R-:W-:-:S03]  /*19d60*/  @!P4 IMAD.IADD R18, R18, 0x1, -R7 ;  /* 0x000000011212c824 */ /* 0x000fc600078e0a07 */
[----:B------:R-:W-:Y:S02]  /*19d70*/  ISETP.GT.U32.AND P5, PT, R7, R19, PT ;  /* 0x000000130700720c */ /* 0x000fe40003fa4070 */
[----:B------:R-:W-:-:S05]  /*19d80*/  ISETP.GE.AND P4, PT, R4, RZ, PT ;  /* 0x000000ff0400720c */ /* 0x000fca0003f86270 */
[----:B------:R-:W-:Y:S02]  /*19d90*/  @!P0 IMAD.IADD R20, R20, 0x1, -R7 ;  /* 0x0000000114148824 */ /* 0x000fe400078e0a07 */
[----:B------:R-:W-:-:S03]  /*19da0*/  IMAD.HI.U32 R4, R27, R26, RZ ;  /* 0x0000001a1b047227 */ /* 0x000fc600078e00ff */
[----:B------:R-:W-:Y:S01]  /*19db0*/  ISETP.GT.U32.AND P2, PT, R7, R20, PT ;  /* 0x000000140700720c */ /* 0x000fe20003f44070 */
[----:B------:R-:W-:Y:S02]  /*19dc0*/  IMAD.MOV R4, RZ, RZ, -R4 ;  /* 0x000000ffff047224 */ /* 0x000fe400078e0a04 */
[----:B------:R-:W-:Y:S02]  /*19dd0*/  @!P5 IMAD.IADD R19, R19, 0x1, -R7 ;  /* 0x000000011313d824 */ /* 0x000fe400078e0a07 */
[----:B------:R-:W-:-:S03]  /*19de0*/  IMAD R26, R7, R4, R26 ;  /* 0x00000004071a7224 */ /* 0x000fc600078e021a */
[----:B------:R-:W-:-:S05]  /*19df0*/  ISETP.GT.U32.AND P0, PT, R7, R19, PT ;  /* 0x000000130700720c */ /* 0x000fca0003f04070 */
[----:B------:R-:W-:Y:S01]  /*19e00*/  @!P2 IMAD.IADD R20, R20, 0x1, -R7 ;  /* 0x000000011414a824 */ /* 0x000fe200078e0a07 */
[C---:B------:R-:W-:Y:S02]  /*19e10*/  ISETP.GT.U32.AND P2, PT, R7.reuse, R26, PT ;  /* 0x0000001a0700720c */ /* 0x040fe40003f44070 */
[----:B------:R-:W-:Y:S02]  /*19e20*/  IABS R22, R23 ;  /* 0x0000001700167213 */ /* 0x000fe40000000000 */
[----:B------:R-:W-:-:S03]  /*19e30*/  ISETP.GT.U32.AND P5, PT, R7, R17, PT ;  /* 0x000000110700720c */ /* 0x000fc60003fa4070 */
[----:B------:R-:W-:Y:S01]  /*19e40*/  @!P0 IMAD.IADD R19, R19, 0x1, -R7 ;  /* 0x0000000113138824 */ /* 0x000fe200078e0a07 */
[----:B------:R-:W-:Y:S01]  /*19e50*/  ISETP.GE.AND P0, PT, R3, RZ, PT ;  /* 0x000000ff0300720c */ /* 0x000fe20003f06270 */
[----:B------:R-:W-:Y:S01]  /*19e60*/  IMAD.HI.U32 R3, R27, R22, RZ ;  /* 0x000000161b037227 */ /* 0x000fe200078e00ff */
[----:B------:R-:W-:-:S03]  /*19e70*/  ISETP.GT.U32.AND P3, PT, R7, R18, PT ;  /* 0x000000120700720c */ /* 0x000fc60003f64070 */
[----:B------:R-:W-:Y:S01]  /*19e80*/  @!P2 IMAD.IADD R26, R26, 0x1, -R7 ;  /* 0x000000011a1aa824 */ /* 0x000fe200078e0a07 */
[----:B------:R-:W-:Y:S01]  /*19e90*/  ISETP.GT.U32.AND P2, PT, R7, R21, PT ;  /* 0x000000150700720c */ /* 0x000fe20003f44070 */
[----:B------:R-:W-:Y:S02]  /*19ea0*/  IMAD.MOV R3, RZ, RZ, -R3 ;  /* 0x000000ffff037224 */ /* 0x000fe400078e0a03 */
[--C-:B------:R-:W-:Y:S02]  /*19eb0*/  @!P5 IMAD.IADD R17, R17, 0x1, -R7.reuse ;  /* 0x000000011111d824 */ /* 0x100fe400078e0a07 */
[----:B------:R-:W-:Y:S01]  /*19ec0*/  IMAD R22, R7, R3, R22 ;  /* 0x0000000307167224 */ /* 0x000fe200078e0216 */
[----:B------:R-:W-:Y:S02]  /*19ed0*/  ISETP.GE.AND P5, PT, R2, RZ, PT ;  /* 0x000000ff0200720c */ /* 0x000fe40003fa6270 */
[----:B------:R-:W-:Y:S01]  /*19ee0*/  IABS R2, R25 ;  /* 0x0000001900027213 */ /* 0x000fe20000000000 */
[----:B------:R-:W-:Y:S01]  /*19ef0*/  @!P3 IMAD.IADD R18, R18, 0x1, -R7 ;  /* 0x000000011212b824 */ /* 0x000fe200078e0a07 */
[----:B------:R-:W-:-:S03]  /*19f00*/  ISETP.GE.AND P3, PT, R5, RZ, PT ;  /* 0x000000ff0500720c */ /* 0x000fc60003f66270 */
[----:B------:R-:W-:Y:S01]  /*19f10*/  @!P2 IMAD.IADD R21, R21, 0x1, -R7 ;  /* 0x000000011515a824 */ /* 0x000fe200078e0a07 */
[----:B------:R-:W-:Y:S01]  /*19f20*/  ISETP.GT.U32.AND P2, PT, R7, R22, PT ;  /* 0x000000160700720c */ /* 0x000fe20003f44070 */
[----:B------:R-:W-:Y:S01]  /*19f30*/  IMAD.HI.U32 R28, R27, R2, RZ ;  /* 0x000000021b1c7227 */ /* 0x000fe200078e00ff */
[----:B------:R-:W-:-:S03]  /*19f40*/  IABS R5, R8 ;  /* 0x0000000800057213 */ /* 0x000fc60000000000 */
[----:B------:R-:W-:Y:S01]  /*19f50*/  @!P1 IMAD.MOV R17, RZ, RZ, -R17 ;  /* 0x000000ffff119224 */ /* 0x000fe200078e0a11 */
[----:B------:R-:W-:Y:S01]  /*19f60*/  ISETP.GT.U32.AND P1, PT, R7, R26, PT ;  /* 0x0000001a0700720c */ /* 0x000fe20003f24070 */
[----:B------:R-:W-:-:S04]  /*19f70*/  IMAD.HI.U32 R3, R27, R5, RZ ;  /* 0x000000051b037227 */ /* 0x000fc800078e00ff */
[----:B------:R-:W-:Y:S02]  /*19f80*/  IMAD.MOV R28, RZ, RZ, -R28 ;  /* 0x000000ffff1c7224 */ /* 0x000fe400078e0a1c */
[----:B------:R-:W-:Y:S02]  /*19f90*/  IMAD.MOV R3, RZ, RZ, -R3 ;  /* 0x000000ffff037224 */ /* 0x000fe400078e0a03 */
[C---:B------:R-:W-:Y:S01]  /*19fa0*/  IMAD R2, R7.reuse, R28, R2 ;  /* 0x0000001c07027224 */ /* 0x040fe200078e0202 */
[----:B------:R-:W-:Y:S01]  /*19fb0*/  IABS R4, R12 ;  /* 0x0000000c00047213 */ /* 0x000fe20000000000 */
[----:B------:R-:W-:Y:S02]  /*19fc0*/  @!P2 IMAD.IADD R22, R22, 0x1, -R7 ;  /* 0x000000011616a824 */ /* 0x000fe400078e0a07 */
[C---:B------:R-:W-:Y:S02]  /*19fd0*/  IMAD R5, R7.reuse, R3, R5 ;  /* 0x0000000307057224 */ /* 0x040fe400078e0205 */
[----:B------:R-:W-:Y:S01]  /*19fe0*/  @!P6 IMAD.MOV R19, RZ, RZ, -R19 ;  /* 0x000000ffff13e224 */ /* 0x000fe200078e0a13 */
[C---:B------:R-:W-:Y:S01]  /*19ff0*/  ISETP.GT.U32.AND P6, PT, R7.reuse, R2, PT ;  /* 0x000000020700720c */ /* 0x040fe20003fc4070 */
[----:B------:R-:W-:Y:S01]  /*1a000*/  @!P4 IMAD.MOV R18, RZ, RZ, -R18 ;  /* 0x000000ffff12c224 */ /* 0x000fe200078e0a12 */
[----:B------:R-:W-:Y:S01]  /*1a010*/  ISETP.GT.U32.AND P2, PT, R7, R21, PT ;  /* 0x000000150700720c */ /* 0x000fe20003f44070 */
[----:B------:R-:W-:Y:S01]  /*1a020*/  IMAD.HI.U32 R29, R27, R4, RZ ;  /* 0x000000041b1d7227 */ /* 0x000fe200078e00ff */
[----:B------:R-:W-:-:S03]  /*1a030*/  ISETP.GT.U32.AND P4, PT, R7, R22, PT ;  /* 0x000000160700720c */ /* 0x000fc60003f84070 */
[----:B------:R-:W-:Y:S01]  /*1a040*/  @!P1 IMAD.IADD R26, R26, 0x1, -R7 ;  /* 0x000000011a1a9824 */ /* 0x000fe200078e0a07 */
[----:B------:R-:W-:Y:S01]  /*1a050*/  ISETP.GT.U32.AND P1, PT, R7, R5, PT ;  /* 0x000000050700720c */ /* 0x000fe20003f24070 */
[----:B------:R-:W-:-:S04]  /*1a060*/  IMAD.MOV R29, RZ, RZ, -R29 ;  /* 0x000000ffff1d7224 */ /* 0x000fc800078e0a1d */
[----:B------:R-:W-:Y:S02]  /*1a070*/  IMAD R4, R7, R29, R4 ;  /* 0x0000001d07047224 */ /* 0x000fe400078e0204 */
[--C-:B------:R-:W-:Y:S02]  /*1a080*/  @!P6 IMAD.IADD R2, R2, 0x1, -R7.reuse ;  /* 0x000000010202e824 */ /* 0x100fe400078e0a07 */
[--C-:B------:R-:W-:Y:S01]  /*1a090*/  @!P2 IMAD.IADD R21, R21, 0x1, -R7.reuse ;  /* 0x000000011515a824 */ /* 0x100fe200078e0a07 */
[----:B------:R-:W-:Y:S01]  /*1a0a0*/  ISETP.GT.U32.AND P2, PT, R7, R4, PT ;  /* 0x000000040700720c */ /* 0x000fe20003f44070 */
[--C-:B------:R-:W-:Y:S01]  /*1a0b0*/  @!P4 IMAD.IADD R22, R22, 0x1, -R7.reuse ;  /* 0x000000011616c824 */ /* 0x100fe200078e0a07 */
[----:B------:R-:W-:Y:S01]  /*1a0c0*/  ISETP.GE.AND P4, PT, R23, RZ, PT ;  /* 0x000000ff1700720c */ /* 0x000fe20003f86270 */
[----:B------:R-:W-:Y:S01]  /*1a0d0*/  @!P1 IMAD.IADD R5, R5, 0x1, -R7 ;  /* 0x0000000105059824 */ /* 0x000fe200078e0a07 */
[----:B------:R-:W-:Y:S02]  /*1a0e0*/  ISETP.GT.U32.AND P1, PT, R7, R2, PT ;  /* 0x000000020700720c */ /* 0x000fe40003f24070 */
[----:B------:R-:W-:-:S05]  /*1a0f0*/  IABS R3, R11 ;  /* 0x0000000b00037213 */ /* 0x000fca0000000000 */
[----:B------:R-:W-:-:S04]  /*1a100*/  IMAD.HI.U32 R28, R27, R3, RZ ;  /* 0x000000031b1c7227 */ /* 0x000fc800078e00ff */
[--C-:B------:R-:W-:Y:S01]  /*1a110*/  @!P2 IMAD.IADD R4, R4, 0x1, -R7.reuse ;  /* 0x000000010404a824 */ /* 0x100fe200078e0a07 */
[----:B------:R-:W-:Y:S01]  /*1a120*/  ISETP.GT.U32.AND P2, PT, R7, R5, PT ;  /* 0x000000050700720c */ /* 0x000fe20003f44070 */
[----:B------:R-:W-:Y:S01]  /*1a130*/  @!P4 IMAD.MOV R22, RZ, RZ, -R22 ;  /* 0x000000ffff16c224 */ /* 0x000fe200078e0a16 */
[----:B------:R-:W-:Y:S01]  /*1a140*/  ISETP.GE.AND P4, PT, R9, RZ, PT ;  /* 0x000000ff0900720c */ /* 0x000fe20003f86270 */
[----:B------:R-:W-:Y:S01]  /*1a150*/  @!P1 IMAD.IADD R2, R2, 0x1, -R7 ;  /* 0x0000000102029824 */ /* 0x000fe200078e0a07 */
[----:B------:R-:W-:Y:S01]  /*1a160*/  ISETP.GE.AND P1, PT, R8, RZ, PT ;  /* 0x000000ff0800720c */ /* 0x000fe20003f26270 */
[----:B------:R-:W-:Y:S01]  /*1a170*/  IMAD.MOV.U32 R9, RZ, RZ, 0x7f ;  /* 0x0000007fff097424 */ /* 0x000fe200078e00ff */
[----:B------:R-:W0:Y:S01]  /*1a180*/  S2R R8, SR_TID.X ;  /* 0x0000000000087919 */ /* 0x000e220000002100 */
[----:B------:R-:W-:Y:S02]  /*1a190*/  IMAD.MOV R28, RZ, RZ, -R28 ;  /* 0x000000ffff1c7224 */ /* 0x000fe400078e0a1c */
[----:B------:R-:W-:Y:S01]  /*1a1a0*/  @!P5 IMAD.MOV R20, RZ, RZ, -R20 ;  /* 0x000000ffff14d224 */ /* 0x000fe200078e0a14 */
[----:B------:R-:W-:Y:S01]  /*1a1b0*/  IADD3 R9, R9, c[0x0][0x180], RZ ;  /* 0x0000600009097a10 */ /* 0x000fe20007ffe0ff */
[C---:B------:R-:W-:Y:S01]  /*1a1c0*/  IMAD R3, R7.reuse, R28, R3 ;  /* 0x0000001c07037224 */ /* 0x040fe200078e0203 */
[----:B------:R-:W-:-:S02]  /*1a1d0*/  ISETP.GT.U32.AND P5, PT, R7, R0, PT ;  /* 0x000000000700720c */ /* 0x000fc40003fa4070 */
[----:B------:R-:W-:Y:S01]  /*1a1e0*/  SHF.R.S32.HI R23, RZ, 0x1f, R9 ;  /* 0x0000001fff177819 */ /* 0x000fe20000011409 */
[--C-:B------:R-:W-:Y:S01]  /*1a1f0*/  @!P2 IMAD.IADD R5, R5, 0x1, -R7.reuse ;  /* 0x000000010505a824 */ /* 0x100fe200078e0a07 */
[----:B------:R-:W-:Y:S02]  /*1a200*/  ISETP.GT.U32.AND P6, PT, R7, R3, PT ;  /* 0x000000030700720c */ /* 0x000fe40003fc4070 */
[----:B------:R-:W-:Y:S02]  /*1a210*/  ISETP.GE.AND P2, PT, R11, RZ, PT ;  /* 0x000000ff0b00720c */ /* 0x000fe40003f46270 */
[----:B------:R-:W-:Y:S02]  /*1a220*/  LEA.HI R11, R23, R9, RZ, 0x7 ;  /* 0x00000009170b7211 */ /* 0x000fe400078f38ff */
[----:B------:R-:W1:Y:S03]  /*1a230*/  S2R R9, SR_TID.X ;  /* 0x0000000000097919 */ /* 0x000e660000002100 */
[----:B------:R-:W-:Y:S01]  /*1a240*/  @!P5 IMAD.IADD R0, R0, 0x1, -R7 ;  /* 0x000000010000d824 */ /* 0x000fe200078e0a07 */
[----:B------:R-:W-:Y:S01]  /*1a250*/  IABS R29, R24 ;  /* 0x00000018001d7213 */ /* 0x000fe20000000000 */
[----:B------:R-:W-:-:S02]  /*1a260*/  @!P3 IMAD.MOV R26, RZ, RZ, -R26 ;  /* 0x000000ffff1ab224 */ /* 0x000fc400078e0a1a */
[----:B------:R-:W-:Y:S01]  /*1a270*/  @!P6 IMAD.IADD R3, R3, 0x1, -R7 ;  /* 0x000000010303e824 */ /* 0x000fe200078e0a07 */
[----:B------:R-:W-:Y:S01]  /*1a280*/  ISETP.GT.U32.AND P3, PT, R7, R0, PT ;  /* 0x000000000700720c */ /* 0x000fe20003f64070 */
[----:B------:R-:W-:Y:S01]  /*1a290*/  @!P0 IMAD.MOV R21, RZ, RZ, -R21 ;  /* 0x000000ffff158224 */ /* 0x000fe200078e0a15 */
[----:B0-----:R-:W-:Y:S01]  /*1a2a0*/  SHF.R.U32.HI R8, RZ, 0x4, R8 ;  /* 0x00000004ff087819 */ /* 0x001fe20000011608 */
[----:B------:R-:W-:Y:S01]  /*1a2b0*/  IMAD.HI.U32 R27, R27, R29, RZ ;  /* 0x0000001d1b1b7227 */ /* 0x000fe200078e00ff */
[C---:B------:R-:W-:Y:S02]  /*1a2c0*/  ISETP.GT.U32.AND P0, PT, R7.reuse, R4, PT ;  /* 0x000000040700720c */ /* 0x040fe40003f04070 */
[----:B------:R-:W-:Y:S02]  /*1a2d0*/  ISETP.GT.U32.AND P6, PT, R7, R3, PT ;  /* 0x000000030700720c */ /* 0x000fe40003fc4070 */
[----:B------:R-:W-:Y:S01]  /*1a2e0*/  SGXT.U32 R8, R8, 0x3 ;  /* 0x000000030808781a */ /* 0x000fe20000000000 */
[----:B------:R-:W-:-:S03]  /*1a2f0*/  IMAD.MOV R27, RZ, RZ, -R27 ;  /* 0x000000ffff1b7224 */ /* 0x000fc600078e0a1b */
[----:B------:R-:W-:Y:S01]  /*1a300*/  LOP3.LUT R8, R8, 0x70, RZ, 0xfc, !PT ;  /* 0x0000007008087812 */ /* 0x000fe200078efcff */
[----:B------:R-:W-:Y:S01]  /*1a310*/  @!P3 IMAD.IADD R0, R0, 0x1, -R7 ;  /* 0x000000010000b824 */ /* 0x000fe200078e0a07 */
[----:B------:R-:W-:Y:S01]  /*1a320*/  ISETP.GE.AND P3, PT, R12, RZ, PT ;  /* 0x000000ff0c00720c */ /* 0x000fe20003f66270 */
[----:B------:R-:W-:Y:S01]  /*1a330*/  IMAD R29, R7, R27, R29 ;  /* 0x0000001b071d7224 */ /* 0x000fe200078e021d */
[C---:B-1----:R-:W-:Y:S01]  /*1a340*/  LOP3.LUT R23, R9.reuse, 0x7, RZ, 0xc0, !PT ;  /* 0x0000000709177812 */ /* 0x042fe200078ec0ff */
[----:B------:R-:W-:Y:S02]  /*1a350*/  IMAD R12, R8, c[0x0][0x188], RZ ;  /* 0x00006200080c7a24 */ /* 0x000fe400078e02ff */
[----:B------:R-:W-:Y:S02]  /*1a360*/  IMAD.SHL.U32 R28, R9, 0x40, RZ ;  /* 0x00000040091c7824 */ /* 0x000fe400078e00ff */
[----:B------:R-:W-:Y:S02]  /*1a370*/  IMAD.MOV R8, RZ, RZ, -c[0x0][0x188] ;  /* 0x80006200ff087624 */ /* 0x000fe400078e02ff */
[--C-:B------:R-:W-:Y:S01]  /*1a380*/  @!P0 IMAD.IADD R4, R4, 0x1, -R7.reuse ;  /* 0x0000000104048824 */ /* 0x100fe200078e0a07 */
[----:B------:R-:W-:Y:S01]  /*1a390*/  ISETP.GE.AND P0, PT, R24, RZ, PT ;  /* 0x000000ff1800720c */ /* 0x000fe20003f06270 */
[----:B------:R-:W-:Y:S01]  /*1a3a0*/  @!P6 IMAD.IADD R3, R3, 0x1, -R7 ;  /* 0x000000010303e824 */ /* 0x000fe200078e0a07 */
[----:B------:R-:W-:Y:S01]  /*1a3b0*/  ISETP.GT.U32.AND P6, PT, R7, R29, PT ;  /* 0x0000001d0700720c */ /* 0x000fe20003fc4070 */
[----:B------:R-:W-:Y:S01]  /*1a3c0*/  IMAD.SHL.U32 R27, R9, 0x2, RZ ;  /* 0x00000002091b7824 */ /* 0x000fe200078e00ff */
[----:B------:R-:W-:Y:S01]  /*1a3d0*/  LOP3.LUT R28, R28, 0x1800, RZ, 0xc0, !PT ;  /* 0x000018001c1c7812 */ /* 0x000fe200078ec0ff */
[----:B------:R-:W-:-:S02]  /*1a3e0*/  IMAD.SHL.U32 R24, R23, 0x10, RZ ;  /* 0x0000001017187824 */ /* 0x000fc400078e00ff */
[C---:B------:R-:W-:Y:S01]  /*1a3f0*/  IMAD R12, R8.reuse, 0x8, R12 ;  /* 0x00000008080c7824 */ /* 0x040fe200078e020c */
[----:B------:R-:W-:Y:S01]  /*1a400*/  ISETP.GE.AND P5, PT, R25, RZ, PT ;  /* 0x000000ff1900720c */ /* 0x000fe20003fa6270 */
[----:B--2---:R-:W-:Y:S01]  /*1a410*/  IMAD.SHL.U32 R13, R9, 0x20, RZ ;  /* 0x00000020090d7824 */ /* 0x004fe200078e00ff */
[----:B------:R-:W-:Y:S01]  /*1a420*/  STL [R1+0x17b0], R17 ;  /* 0x0017b01101007387 */ /* 0x000fe20000100800 */
[----:B------:R-:W-:Y:S01]  /*1a430*/  SHF.R.S32.HI R25, RZ, 0x6, R9 ;  /* 0x00000006ff197819 */ /* 0x000fe20000011409 */
[----:B------:R-:W-:Y:S01]  /*1a440*/  IMAD R12, R8, 0x8, R12 ;  /* 0x00000008080c7824 */ /* 0x000fe200078e020c */
[----:B------:R-:W-:Y:S01]  /*1a450*/  LOP3.LUT R24, R24, 0x30, R27, 0x78, !PT ;  /* 0x0000003018187812 */ /* 0x000fe200078e781b */
[----:B------:R-:W-:Y:S01]  /*1a460*/  STL [R1+0x17b4], R18 ;  /* 0x0017b41201007387 */ /* 0x000fe20000100800 */
[----:B---3--:R-:W-:Y:S01]  /*1a470*/  SHF.R.S32.HI R14, RZ, 0x2, R9 ;  /* 0x00000002ff0e7819 */ /* 0x008fe20000011409 */
[----:B------:R-:W-:Y:S01]  /*1a480*/  IMAD R28, R23, 0x100, R28 ;  /* 0x00000100171c7824 */ /* 0x000fe200078e021c */
[----:B------:R-:W-:Y:S01]  /*1a490*/  LOP3.LUT R13, R13, 0x60, RZ, 0xc0, !PT ;  /* 0x000000600d0d7812 */ /* 0x000fe200078ec0ff */
[----:B------:R-:W-:Y:S01]  /*1a4a0*/  STL [R1+0x17b8], R19 ;  /* 0x0017b81301007387 */ /* 0x000fe20000100800 */
[----:B------:R-:W-:Y:S01]  /*1a4b0*/  IMAD.SHL.U32 R11, R9, 0x10, RZ ;  /* 0x00000010090b7824 */ /* 0x000fe200078e00ff */
[----:B------:R-:W-:Y:S01]  /*1a4c0*/  SGXT R25, R25, 0x1 ;  /* 0x000000011919781a */ /* 0x000fe20000000200 */
[----:B------:R-:W-:Y:S01]  /*1a4d0*/  IMAD R8, R8, 0x8, R12 ;  /* 0x0000000808087824 */ /* 0x000fe200078e020c */
[----:B------:R-:W-:Y:S01]  /*1a4e0*/  STL [R1+0x17bc], R20 ;  /* 0x0017bc1401007387 */ /* 0x000fe20000100800 */
[----:B------:R-:W-:Y:S01]  /*1a4f0*/  SGXT R23, R14, 0x1 ;  /* 0x000000010e17781a */ /* 0x000fe20000000200 */
[----:B------:R-:W-:-:S02]  /*1a500*/  IMAD.IADD R28, R28, 0x1, R24 ;  /* 0x000000011c1c7824 */ /* 0x000fc400078e0218 */
[----:B------:R-:W-:Y:S01]  /*1a510*/  STL [R1+0x17c0], R26 ;  /* 0x0017c01a01007387 */ /* 0x000fe20000100800 */
[----:B------:R-:W-:-:S03]  /*1a520*/  @!P6 IMAD.IADD R29, R29, 0x1, -R7 ;  /* 0x000000011d1de824 */ /* 0x000fc600078e0a07 */
[----:B------:R-:W-:Y:S01]  /*1a530*/  STL [R1+0x17c4], R21 ;  /* 0x0017c41501007387 */ /* 0x000fe20000100800 */
[----:B------:R-:W-:-:S03]  /*1a540*/  LOP3.LUT R25, R25, 0x90, RZ, 0xc0, !PT ;  /* 0x0000009019197812 */ /* 0x000fc600078ec0ff */
[----:B------:R-:W-:Y:S01]  /*1a550*/  STL [R1+0x17c8], R22 ;  /* 0x0017c81601007387 */ /* 0x000fe20000100800 */
[----:B------:R-:W-:-:S03]  /*1a560*/  LOP3.LUT R23, R13, 0x90, R23, 0xf8, !PT ;  /* 0x000000900d177812 */ /* 0x000fc600078ef817 */
[----:B------:R-:W-:Y:S04]  /*1a570*/  STL [R1+0x1678], R11 ;  /* 0x0016780b01007387 */ /* 0x000fe80000100800 */
[----:B------:R0:W-:Y:S01]  /*1a580*/  STL [R1+0x167c], R13 ;  /* 0x00167c0d01007387 */ /* 0x0001e20000100800 */
[----:B------:R-:W-:-:S03]  /*1a590*/  ISETP.GT.U32.AND P6, PT, R7, R29, PT ;  /* 0x0000001d0700720c */ /* 0x000fc60003fc4070 */
[----:B------:R-:W-:Y:S04]  /*1a5a0*/  STL [R1+0x1664], R8 ;  /* 0x0016640801007387 */ /* 0x000fe80000100800 */
[----:B------:R1:W-:Y:S01]  /*1a5b0*/  STL [R1+0x16d0], R28 ;  /* 0x0016d01c01007387 */ /* 0x0003e20000100800 */
[--C-:B0-----:R-:W-:Y:S02]  /*1a5c0*/  LOP3.LUT R13, R25, 0x7e, R27.reuse, 0x78, !PT ;  /* 0x0000007e190d7812 */ /* 0x101fe400078e781b */
[----:B------:R-:W-:Y:S02]  /*1a5d0*/  LOP3.LUT R25, R23, 0x10, R27, 0x78, !PT ;  /* 0x0000001017197812 */ /* 0x000fe400078e781b */
[----:B------:R-:W-:Y:S01]  /*1a5e0*/  LOP3.LUT R23, R11, 0x100, RZ, 0xc0, !PT ;  /* 0x000001000b177812 */ /* 0x000fe200078ec0ff */
[----:B-1----:R-:W-:-:S04]  /*1a5f0*/  IMAD.MOV R28, RZ, RZ, -c[0x0][0x188] ;  /* 0x80006200ff1c7624 */ /* 0x002fc800078e02ff */
[----:B------:R-:W-:Y:S02]  /*1a600*/  IMAD R8, R28, 0x8, R8 ;  /* 0x000000081c087824 */ /* 0x000fe400078e0208 */
[----:B------:R-:W-:Y:S02]  /*1a610*/  IMAD.IADD R11, R23, 0x1, R25 ;  /* 0x00000001170b7824 */ /* 0x000fe400078e0219 */
[----:B------:R-:W-:Y:S01]  /*1a620*/  @!P5 IMAD.MOV R2, RZ, RZ, -R2 ;  /* 0x000000ffff02d224 */ /* 0x000fe200078e0a02 */
[----:B------:R0:W-:Y:S01]  /*1a630*/  STL [R1+0x1674], R8 ;  /* 0x0016740801007387 */ /* 0x0001e20000100800 */
[----:B------:R-:W-:Y:S01]  /*1a640*/  LOP3.LUT R9, R9, 0x7f, RZ, 0xc0, !PT ;  /* 0x0000007f09097812 */ /* 0x000fe200078ec0ff */
[----:B------:R-:W-:Y:S02]  /*1a650*/  @!P6 IMAD.IADD R29, R29, 0x1, -R7 ;  /* 0x000000011d1de824 */ /* 0x000fe400078e0a07 */
[----:B------:R-:W-:Y:S01]  /*1a660*/  STL [R1+0x4d0], R11 ;  /* 0x0004d00b01007387 */ /* 0x000fe20000100800 */
[----:B------:R-:W-:-:S02]  /*1a670*/  @!P4 IMAD.MOV R0, RZ, RZ, -R0 ;  /* 0x000000ffff00c224 */ /* 0x000fc400078e0a00 */
[----:B0-----:R-:W-:Y:S01]  /*1a680*/  IMAD R8, R28, 0x8, R8 ;  /* 0x000000081c087824 */ /* 0x001fe200078e0208 */
[----:B------:R0:W-:Y:S01]  /*1a690*/  STL [R1+0x17cc], R2 ;  /* 0x0017cc0201007387 */ /* 0x0001e20000100800 */
[----:B------:R-:W-:-:S03]  /*1a6a0*/  IMAD.MOV.U32 R7, RZ, RZ, R5 ;  /* 0x000000ffff077224 */ /* 0x000fc600078e0005 */
[----:B------:R1:W-:Y:S01]  /*1a6b0*/  STL [R1+0x1654], R8 ;  /* 0x0016540801007387 */ /* 0x0003e20000100800 */
[----:B------:R-:W-:-:S03]  /*1a6c0*/  @!P1 IMAD.MOV R7, RZ, RZ, -R7 ;  /* 0x000000ffff079224 */ /* 0x000fc600078e0a07 */
[----:B------:R2:W-:Y:S01]  /*1a6d0*/  STL [R1+0x17d0], R0 ;  /* 0x0017d00001007387 */ /* 0x0005e20000100800 */
[----:B0-----:R-:W-:Y:S02]  /*1a6e0*/  IMAD R2, R9, c[0x0][0x18c], RZ ;  /* 0x0000630009027a24 */ /* 0x001fe400078e02ff */
[----:B-1----:R-:W-:-:S03]  /*1a6f0*/  IMAD R8, R28, 0x8, R8 ;  /* 0x000000081c087824 */ /* 0x002fc600078e0208 */
[----:B------:R-:W-:Y:S01]  /*1a700*/  LEA R5, P6, R2, c[0x0][0x168], 0x1 ;  /* 0x00005a0002057a11 */ /* 0x000fe200078c08ff */
[----:B--2---:R-:W-:Y:S01]  /*1a710*/  IMAD R0, R28, 0x10, R8 ;  /* 0x000000101c007824 */ /* 0x004fe200078e0208 */
[----:B------:R-:W-:Y:S01]  /*1a720*/  STL [R1+0x1658], R8 ;  /* 0x0016580801007387 */ /* 0x000fe20000100800 */
[----:B----4-:R-:W-:-:S03]  /*1a730*/  ISETP.GE.AND P4, PT, R10, RZ, PT ;  /* 0x000000ff0a00720c */ /* 0x010fc60003f86270 */
[----:B------:R-:W2:Y:S04]  /*1a740*/  LDL.LU R10, [R1+0x17e0] ;  /* 0x0017e000010a7983 */ /* 0x000ea80000300800 */
[----:B------:R-:W-:Y:S04]  /*1a750*/  STL [R1+0x17d4], R7 ;  /* 0x0017d40701007387 */ /* 0x000fe80000100800 */
[----:B------:R0:W-:Y:S04]  /*1a760*/  STL [R1+0x165c], R0 ;  /* 0x00165c0001007387 */ /* 0x0001e80000100800 */
[----:B------:R-:W3:Y:S04]  /*1a770*/  LDL.LU R14, [R1+0x19c] ;  /* 0x00019c00010e7983 */ /* 0x000ee80000300800 */
[----:B------:R-:W4:Y:S01]  /*1a780*/  LDL.LU R13, [R1+0xd8] ;  /* 0x0000d800010d7983 */ /* 0x000f220000300800 */
[----:B0-----:R-:W-:-:S03]  /*1a790*/  IMAD R0, R28, 0x8, R0 ;  /* 0x000000081c007824 */ /* 0x001fc600078e0200 */
[----:B------:R0:W-:Y:S04]  /*1a7a0*/  STL [R1+0x1728], R5 ;  /* 0x0017280501007387 */ /* 0x0001e80000100800 */
[----:B0-----:R-:W2:Y:S04]  /*1a7b0*/  LDL.LU R5, [R1+0x28] ;  /* 0x0000280001057983 */ /* 0x001ea80000300800 */
[----:B------:R-:W2:Y:S04]  /*1a7c0*/  LDL.LU R7, [R1+0x24] ;  /* 0x0000240001077983 */ /* 0x000ea80000300800 */
[----:B------:R0:W-:Y:S04]  /*1a7d0*/  STL [R1+0x1660], R0 ;  /* 0x0016600001007387 */ /* 0x0001e80000100800 */
[----:B0-----:R-:W2:Y:S04]  /*1a7e0*/  LDL.LU R0, [R1+0x20] ;  /* 0x0000200001007983 */ /* 0x001ea80000300800 */
[----:B------:R-:W2:Y:S04]  /*1a7f0*/  LDL.LU R2, [R1+0x7ac] ;  /* 0x0007ac0001027983 */ /* 0x000ea80000300800 */
        /* <DEDUP_REMOVED lines=8> */
[----:B------:R-:W2:Y:S01]  /*1a880*/  LDL.LU R26, [R1+0x8] ;  /* 0x00000800011a7983 */ /* 0x000ea20000300800 */
[----:B------:R-:W-:-:S03]  /*1a890*/  IMAD.MOV.U32 R15, RZ, RZ, R6 ;  /* 0x000000ffff0f7224 */ /* 0x000fc600078e0006 */
[----:B------:R-:W2:Y:S04]  /*1a8a0*/  LDL.LU R20, [R1+0x4] ;  /* 0x0000040001147983 */ /* 0x000ea80000300800 */
[----:B------:R-:W2:Y:S04]  /*1a8b0*/  LDL.LU R9, [R1+0x73c] ;  /* 0x00073c0001097983 */ /* 0x000ea80000300800 */
[----:B------:R-:W2:Y:S04]  /*1a8c0*/  LDL.LU R8, [R1+0x748] ;  /* 0x0007480001087983 */ /* 0x000ea80000300800 */
[----:B------:R-:W2:Y:S04]  /*1a8d0*/  LDL.LU R16, [R1+0x78c] ;  /* 0x00078c0001107983 */ /* 0x000ea80000300800 */
[----:B------:R-:W2:Y:S01]  /*1a8e0*/  LDL.LU R6, [R1+0x8c] ;  /* 0x00008c0001067983 */ /* 0x000ea20000300800 */
[----:B------:R-:W-:Y:S01]  /*1a8f0*/  @!P4 IMAD.MOV R15, RZ, RZ, -R15 ;  /* 0x000000ffff0fc224 */ /* 0x000fe200078e0a0f */
[----:B------:R-:W-:-:S02]  /*1a900*/  ISETP.NE.AND P5, PT, RZ, c[0x0][0x17c], PT ;  /* 0x00005f00ff007a0c */ /* 0x000fc40003fa5270 */
[----:B------:R-:W-:Y:S02]  /*1a910*/  LOP3.LUT R23, RZ, c[0x0][0x17c], RZ, 0x33, !PT ;  /* 0x00005f00ff177a12 */ /* 0x000fe400078e33ff */
[----:B------:R0:W-:Y:S04]  /*1a920*/  STL [R1+0x164c], R15 ;  /* 0x00164c0f01007387 */ /* 0x0001e80000100800 */
[----:B0-----:R-:W2:Y:S01]  /*1a930*/  LDL.LU R15, [R1+0x790] ;  /* 0x00079000010f7983 */ /* 0x001ea20000300800 */
[----:B---3--:R-:W-:-:S03]  /*1a940*/  SEL R17, R23, R14, !P5 ;  /* 0x0000000e17117207 */ /* 0x008fc60006800000 */
[----:B------:R-:W3:Y:S01]  /*1a950*/  LDL.LU R14, [R1+0x798] ;  /* 0x00079800010e7983 */ /* 0x000ee20000300800 */
[----:B----4-:R-:W-:-:S03]  /*1a960*/  SEL R13, R23, R13, !P5 ;  /* 0x0000000d170d7207 */ /* 0x010fc60006800000 */
[----:B------:R0:W-:Y:S04]  /*1a970*/  STL [R1+0x804], R17 ;  /* 0x0008041101007387 */ /* 0x0001e80000100800 */
[----:B------:R-:W4:Y:S04]  /*1a980*/  LDL.LU R19, [R1+0x7a4] ;  /* 0x0007a40001137983 */ /* 0x000f280000300800 */
[----:B0-----:R-:W4:Y:S04]  /*1a990*/  LDL.LU R17, [R1+0x7a0] ;  /* 0x0007a00001117983 */ /* 0x001f280000300800 */
[----:B------:R0:W-:Y:S01]  /*1a9a0*/  STL [R1+0x800], R13 ;  /* 0x0008000d01007387 */ /* 0x0001e20000100800 */
[----:B--2---:R-:W-:-:S03]  /*1a9b0*/  SEL R5, R23, R5, !P5 ;  /* 0x0000000517057207 */ /* 0x004fc60006800000 */
[----:B0-----:R-:W2:Y:S01]  /*1a9c0*/  LDL.LU R13, [R1+0x79c] ;  /* 0x00079c00010d7983 */ /* 0x001ea20000300800 */
[C---:B------:R-:W-:Y:S02]  /*1a9d0*/  SEL R2, R23.reuse, R2, !P5 ;  /* 0x0000000217027207 */ /* 0x040fe40006800000 */
[----:B------:R-:W-:-:S05]  /*1a9e0*/  SEL R6, R23, R6, !P5 ;  /* 0x0000000617067207 */ /* 0x000fca0006800000 */
[----:B------:R0:W-:Y:S04]  /*1a9f0*/  STL [R1+0x7fc], R6 ;  /* 0x0007fc0601007387 */ /* 0x0001e80000100800 */
[----:B------:R1:W-:Y:S01]  /*1aa00*/  STL [R1+0x7f8], R5 ;  /* 0x0007f80501007387 */ /* 0x0003e20000100800 */
[C---:B0-----:R-:W-:Y:S02]  /*1aa10*/  SEL R6, R23.reuse, R7, !P5 ;  /* 0x0000000717067207 */ /* 0x041fe40006800000 */
[----:B-1----:R-:W-:-:S03]  /*1aa20*/  SEL R5, R23, R0, !P5 ;  /* 0x0000000017057207 */ /* 0x002fc60006800000 */
[----:B------:R-:W-:Y:S01]  /*1aa30*/  STL [R1+0x7f4], R6 ;  /* 0x0007f40601007387 */ /* 0x000fe20000100800 */
[----:B------:R-:W-:-:S03]  /*1aa40*/  SEL R0, R23, R12, !P5 ;  /* 0x0000000c17007207 */ /* 0x000fc60006800000 */
[----:B------:R0:W-:Y:S04]  /*1aa50*/  STL [R1+0x7f0], R5 ;  /* 0x0007f00501007387 */ /* 0x0001e80000100800 */
[----:B------:R-:W2:Y:S04]  /*1aa60*/  LDL.LU R12, [R1+0x794] ;  /* 0x00079400010c7983 */ /* 0x000ea80000300800 */
[----:B------:R1:W-:Y:S01]  /*1aa70*/  STL [R1+0x7ec], R2 ;  /* 0x0007ec0201007387 */ /* 0x0003e20000100800 */
[----:B0-----:R-:W-:-:S03]  /*1aa80*/  SEL R5, R23, R27, !P5 ;  /* 0x0000001b17057207 */ /* 0x001fc60006800000 */
[----:B------:R0:W-:Y:S01]  /*1aa90*/  STL [R1+0x7e8], R0 ;  /* 0x0007e80001007387 */ /* 0x0001e20000100800 */
[C---:B-1----:R-:W-:Y:S02]  /*1aaa0*/  SEL R2, R23.reuse, R25, !P5 ;  /* 0x0000001917027207 */ /* 0x042fe40006800000 */
[----:B0-----:R-:W-:-:S03]  /*1aab0*/  SEL R0, R23, R24, !P5 ;  /* 0x0000001817007207 */ /* 0x001fc60006800000 */
[----:B------:R0:W-:Y:S04]  /*1aac0*/  STL [R1+0x7e4], R2 ;  /* 0x0007e40201007387 */ /* 0x0001e80000100800 */
[----:B------:R1:W-:Y:S01]  /*1aad0*/  STL [R1+0x7e0], R0 ;  /* 0x0007e00001007387 */ /* 0x0003e20000100800 */
[----:B0-----:R-:W-:-:S03]  /*1aae0*/  SEL R2, R23, R18, !P5 ;  /* 0x0000001217027207 */ /* 0x001fc60006800000 */
[----:B------:R0:W-:Y:S01]  /*1aaf0*/  STL [R1+0x7dc], R5 ;  /* 0x0007dc0501007387 */ /* 0x0001e20000100800 */
[----:B-1----:R-:W-:-:S03]  /*1ab00*/  SEL R0, R23, R11, !P5 ;  /* 0x0000000b17007207 */ /* 0x002fc60006800000 */
[----:B------:R-:W2:Y:S04]  /*1ab10*/  LDL.LU R18, [R1+0x778] ;  /* 0x0007780001127983 */ /* 0x000ea80000300800 */
[----:B------:R1:W-:Y:S04]  /*1ab20*/  STL [R1+0x7d8], R2 ;  /* 0x0007d80201007387 */ /* 0x0003e80000100800 */
[----:B------:R-:W2:Y:S01]  /*1ab30*/  LDL.LU R11, [R1+0x780] ;  /* 0x00078000010b7983 */ /* 0x000ea20000300800 */
[----:B0-----:R-:W-:-:S03]  /*1ab40*/  SEL R5, R23, R26, !P5 ;  /* 0x0000001a17057207 */ /* 0x001fc60006800000 */
[----:B------:R0:W-:Y:S01]  /*1ab50*/  STL [R1+0x7d4], R0 ;  /* 0x0007d40001007387 */ /* 0x0001e20000100800 */
[C---:B-1----:R-:W-:Y:S02]  /*1ab60*/  SEL R2, R23.reuse, R22, !P5 ;  /* 0x0000001617027207 */ /* 0x042fe40006800000 */
[----:B0-----:R-:W-:-:S03]  /*1ab70*/  SEL R0, R23, R21, !P5 ;  /* 0x0000001517007207 */ /* 0x001fc60006800000 */
[----:B------:R0:W-:Y:S04]  /*1ab80*/  STL [R1+0x7d0], R2 ;  /* 0x0007d00201007387 */ /* 0x0001e80000100800 */
[----:B------:R1:W-:Y:S04]  /*1ab90*/  STL [R1+0x7cc], R0 ;  /* 0x0007cc0001007387 */ /* 0x0003e80000100800 */
[----:B------:R-:W-:Y:S01]  /*1aba0*/  STL [R1+0x7c8], R5 ;  /* 0x0007c80501007387 */ /* 0x000fe20000100800 */
[C---:B0-----:R-:W-:Y:S02]  /*1abb0*/  SEL R2, R23.reuse, R20, !P5 ;  /* 0x0000001417027207 */ /* 0x041fe40006800000 */
[----:B-1----:R-:W-:-:S02]  /*1abc0*/  SEL R0, R23, R9, !P5 ;  /* 0x0000000917007207 */ /* 0x002fc40006800000 */
[----:B------:R-:W2:Y:S04]  /*1abd0*/  LDL.LU R9, [R1+0x784] ;  /* 0x0007840001097983 */ /* 0x000ea80000300800 */
[----:B------:R0:W-:Y:S04]  /*1abe0*/  STL [R1+0x7c4], R2 ;  /* 0x0007c40201007387 */ /* 0x0001e80000100800 */
[----:B------:R1:W-:Y:S01]  /*1abf0*/  STL [R1+0x7c0], R0 ;  /* 0x0007c00001007387 */ /* 0x0003e20000100800 */
[----:B0-----:R-:W-:-:S03]  /*1ac00*/  SEL R2, R23, R8, !P5 ;  /* 0x0000000817027207 */ /* 0x001fc60006800000 */
[----:B------:R-:W2:Y:S01]  /*1ac10*/  LDL.LU R8, [R1+0x788] ;  /* 0x0007880001087983 */ /* 0x000ea20000300800 */
[----:B-1----:R-:W-:-:S03]  /*1ac20*/  SEL R0, R23, R16, !P5 ;  /* 0x0000001017007207 */ /* 0x002fc60006800000 */
[----:B------:R0:W-:Y:S04]  /*1ac30*/  STL [R1+0x7bc], R2 ;  /* 0x0007bc0201007387 */ /* 0x0001e80000100800 */
[----:B------:R-:W2:Y:S04]  /*1ac40*/  LDL.LU R16, [R1+0x77c] ;  /* 0x00077c0001107983 */ /* 0x000ea80000300800 */
[----:B------:R3:W-:Y:S01]  /*1ac50*/  STL [R1+0x7b8], R0 ;  /* 0x0007b80001007387 */ /* 0x0007e20000100800 */
[----:B0-----:R-:W-:-:S03]  /*1ac60*/  SEL R2, R23, R15, !P5 ;  /* 0x0000000f17027207 */ /* 0x001fc60006800000 */
[----:B------:R-:W2:Y:S04]  /*1ac70*/  LDL.LU R15, [R1+0x76c] ;  /* 0x00076c00010f7983 */ /* 0x000ea80000300800 */
[----:B------:R0:W-:Y:S01]  /*1ac80*/  STL [R1+0x7b4], R2 ;  /* 0x0007b40201007387 */ /* 0x0001e20000100800 */
[----:B---3--:R-:W-:-:S03]  /*1ac90*/  SEL R0, R23, R14, !P5 ;  /* 0x0000000e17007207 */ /* 0x008fc60006800000 */
[----:B------:R-:W3:Y:S01]  /*1aca0*/  LDL.LU R14, [R1+0x770] ;  /* 0x00077000010e7983 */ /* 0x000ee20000300800 */
[----:B----4-:R-:W-:-:S03]  /*1acb0*/  SEL R5, R23, R19, !P5 ;  /* 0x0000001317057207 */ /* 0x010fc60006800000 */
[----:B------:R-:W-:Y:S01]  /*1acc0*/  STL [R1+0x7b0], R0 ;  /* 0x0007b00001007387 */ /* 0x000fe20000100800 */
[----:B0-----:R-:W-:-:S03]  /*1acd0*/  SEL R2, R23, R17, !P5 ;  /* 0x0000001117027207 */ /* 0x001fc60006800000 */
[----:B------:R0:W-:Y:S04]  /*1ace0*/  STL [R1+0x7ac], R5 ;  /* 0x0007ac0501007387 */ /* 0x0001e80000100800 */
[----:B------:R-:W4:Y:S04]  /*1acf0*/  LDL.LU R6, [R1+0x774] ;  /* 0x0007740001067983 */ /* 0x000f280000300800 */
[----:B------:R-:W-:Y:S04]  /*1ad00*/  STL [R1+0x7a8], R2 ;  /* 0x0007a80201007387 */ /* 0x000fe80000100800 */
[----:B0-----:R-:W4:Y:S01]  /*1ad10*/  LDL.LU R5, [R1+0x768] ;  /* 0x0007680001057983 */ /* 0x001f220000300800 */
[----:B--2---:R-:W-:-:S05]  /*1ad20*/  SEL R0, R23, R13, !P5 ;  /* 0x0000000d17007207 */ /* 0x004fca0006800000 */
[----:B------:R0:W-:Y:S04]  /*1ad30*/  STL [R1+0x7a4], R0 ;  /* 0x0007a40001007387 */ /* 0x0001e80000100800 */
[----:B------:R-:W2:Y:S04]  /*1ad40*/  LDL.LU R7, [R1+0x764] ;  /* 0x0007640001077983 */ /* 0x000ea80000300800 */
[----:B0-----:R-:W2:Y:S04]  /*1ad50*/  LDL.LU R0, [R1+0x760] ;  /* 0x0007600001007983 */ /* 0x001ea80000300800 */
[----:B------:R-:W2:Y:S04]  /*1ad60*/  LDL.LU R2, [R1+0x75c] ;  /* 0x00075c0001027983 */ /* 0x000ea80000300800 */
[----:B------:R-:W2:Y:S04]  /*1ad70*/  LDL.LU R13, [R1+0x758] ;  /* 0x00075800010d7983 */ /* 0x000ea80000300800 */
[----:B------:R-:W2:Y:S04]  /*1ad80*/  LDL.LU R25, [R1+0x754] ;  /* 0x0007540001197983 */ /* 0x000ea80000300800 */
[----:B------:R-:W2:Y:S01]  /*1ad90*/  LDL.LU R24, [R1+0x750] ;  /* 0x0007500001187983 */ /* 0x000ea20000300800 */
[----:B------:R-:W-:-:S05]  /*1ada0*/  SEL R12, R23, R12, !P5 ;  /* 0x0000000c170c7207 */ /* 0x000fca0006800000 */
[----:B------:R0:W-:Y:S04]  /*1adb0*/  STL [R1+0x7a0], R12 ;  /* 0x0007a00c01007387 */ /* 0x0001e80000100800 */
[----:B------:R-:W2:Y:S04]  /*1adc0*/  LDL.LU R27, [R1+0x74c] ;  /* 0x00074c00011b7983 */ /* 0x000ea80000300800 */
[----:B------:R-:W2:Y:S04]  /*1add0*/  LDL.LU R17, [R1+0x744] ;  /* 0x0007440001117983 */ /* 0x000ea80000300800 */
[----:B0-----:R-:W2:Y:S04]  /*1ade0*/  LDL.LU R12, [R1+0x740] ;  /* 0x00074000010c7983 */ /* 0x001ea80000300800 */
[----:B------:R-:W2:Y:S01]  /*1adf0*/  LDL.LU R22, [R1+0x710] ;  /* 0x0007100001167983 */ /* 0x000ea20000300800 */
[----:B------:R-:W-:-:S05]  /*1ae00*/  SEL R18, R23, R18, !P5 ;  /* 0x0000001217127207 */ /* 0x000fca0006800000 */
[----:B------:R-:W-:Y:S01]  /*1ae10*/  STL [R1+0x79c], R18 ;  /* 0x00079c1201007387 */ /* 0x000fe20000100800 */
[----:B------:R-:W-:-:S03]  /*1ae20*/  SEL R11, R23, R11, !P5 ;  /* 0x0000000b170b7207 */ /* 0x000fc60006800000 */
[----:B------:R-:W2:Y:S04]  /*1ae30*/  LDL.LU R21, [R1+0x71c] ;  /* 0x00071c0001157983 */ /* 0x000ea80000300800 */
[----:B------:R0:W-:Y:S04]  /*1ae40*/  STL [R1+0x798], R11 ;  /* 0x0007980b01007387 */ /* 0x0001e80000100800 */
[----:B------:R-:W2:Y:S04]  /*1ae50*/  LDL.LU R26, [R1+0x720] ;  /* 0x00072000011a7983 */ /* 0x000ea80000300800 */
[----:B------:R-:W2:Y:S04]  /*1ae60*/  LDL.LU R20, [R1+0x724] ;  /* 0x0007240001147983 */ /* 0x000ea80000300800 */
[----:B0-----:R-:W2:Y:S01]  /*1ae70*/  LDL.LU R11, [R1+0x728] ;  /* 0x00072800010b7983 */ /* 0x001ea20000300800 */
[----:B------:R-:W-:-:S03]  /*1ae80*/  SEL R19, R23, R9, !P5 ;  /* 0x0000000917137207 */ /* 0x000fc60006800000 */
[----:B------:R-:W2:Y:S04]  /*1ae90*/  LDL.LU R9, [R1+0x72c] ;  /* 0x00072c0001097983 */ /* 0x000ea80000300800 */
[----:B------:R0:W-:Y:S01]  /*1aea0*/  STL [R1+0x794], R19 ;  /* 0x0007941301007387 */ /* 0x0001e20000100800 */
[----:B------:R-:W-:-:S03]  /*1aeb0*/  SEL R18, R23, R8, !P5 ;  /* 0x0000000817127207 */ /* 0x000fc60006800000 */
[----:B------:R-:W2:Y:S04]  /*1aec0*/  LDL.LU R8, [R1+0x738] ;  /* 0x0007380001087983 */ /* 0x000ea80000300800 */
[----:B------:R1:W-:Y:S01]  /*1aed0*/  STL [R1+0x790], R18 ;  /* 0x0007901201007387 */ /* 0x0003e20000100800 */
[----:B0-----:R-:W-:-:S03]  /*1aee0*/  SEL R19, R23, R16, !P5 ;  /* 0x0000001017137207 */ /* 0x001fc60006800000 */
[----:B------:R-:W2:Y:S04]  /*1aef0*/  LDL.LU R16, [R1+0x730] ;  /* 0x0007300001107983 */ /* 0x000ea80000300800 */
[----:B------:R0:W-:Y:S01]  /*1af00*/  STL [R1+0x78c], R19 ;  /* 0x00078c1301007387 */ /* 0x0001e20000100800 */
[----:B-1----:R-:W-:-:S03]  /*1af10*/  SEL R18, R23, R15, !P5 ;  /* 0x0000000f17127207 */ /* 0x002fc60006800000 */
[----:B------:R-:W2:Y:S04]  /*1af20*/  LDL.LU R15, [R1+0x734] ;  /* 0x00073400010f7983 */ /* 0x000ea80000300800 */
[----:B------:R1:W-:Y:S04]  /*1af30*/  STL [R1+0x788], R18 ;  /* 0x0007881201007387 */ /* 0x0003e80000100800 */
[----:B0-----:R-:W2:Y:S04]  /*1af40*/  LDL.LU R19, [R1+0x718] ;  /* 0x0007180001137983 */ /* 0x001ea80000300800 */
[----:B-1----:R-:W2:Y:S01]  /*1af50*/  LDL.LU R18, [R1+0x714] ;  /* 0x0007140001127983 */ /* 0x002ea20000300800 */
[----:B---3--:R-:W-:-:S05]  /*1af60*/  SEL R14, R23, R14, !P5 ;  /* 0x0000000e170e7207 */ /* 0x008fca0006800000 */
[----:B------:R0:W-:Y:S04]  /*1af70*/  STL [R1+0x784], R14 ;  /* 0x0007840e01007387 */ /* 0x0001e80000100800 */
[----:B0-----:R-:W3:Y:S01]  /*1af80*/  LDL.LU R14, [R1+0x6dc] ;  /* 0x0006dc00010e7983 */ /* 0x001ee20000300800 */
[C---:B----4-:R-:W-:Y:S02]  /*1af90*/  SEL R6, R23.reuse, R6, !P5 ;  /* 0x0000000617067207 */ /* 0x050fe40006800000 */
[----:B------:R-:W-:-:S03]  /*1afa0*/  SEL R5, R23, R5, !P5 ;  /* 0x0000000517057207 */ /* 0x000fc60006800000 */
[----:B------:R2:W-:Y:S04]  /*1afb0*/  STL [R1+0x780], R6 ;  /* 0x0007800601007387 */ /* 0x0005e80000100800 */
[----:B------:R0:W-:Y:S01]  /*1afc0*/  STL [R1+0x77c], R5 ;  /* 0x00077c0501007387 */ /* 0x0001e20000100800 */
[C---:B--2---:R-:W-:Y:S02]  /*1afd0*/  SEL R6, R23.reuse, R7, !P5 ;  /* 0x0000000717067207 */ /* 0x044fe40006800000 */
[----:B0-----:R-:W-:-:S03]  /*1afe0*/  SEL R5, R23, R0, !P5 ;  /* 0x0000000017057207 */ /* 0x001fc60006800000 */
[----:B------:R-:W-:Y:S04]  /*1aff0*/  STL [R1+0x778], R6 ;  /* 0x0007780601007387 */ /* 0x000fe80000100800 */
[----:B------:R-:W-:Y:S01]  /*1b000*/  STL [R1+0x774], R5 ;  /* 0x0007740501007387 */ /* 0x000fe20000100800 */
[C---:B------:R-:W-:Y:S02]  /*1b010*/  SEL R2, R23.reuse, R2, !P5 ;  /* 0x0000000217027207 */ /* 0x040fe40006800000 */
[C---:B------:R-:W-:Y:S02]  /*1b020*/  SEL R0, R23.reuse, R13, !P5 ;  /* 0x0000000d17007207 */ /* 0x040fe40006800000 */
[----:B------:R-:W2:Y:S04]  /*1b030*/  LDL.LU R13, [R1+0x708] ;  /* 0x00070800010d7983 */ /* 0x000ea80000300800 */
[----:B------:R0:W-:Y:S04]  /*1b040*/  STL [R1+0x770], R2 ;  /* 0x0007700201007387 */ /* 0x0001e80000100800 */
[----:B------:R1:W-:Y:S01]  /*1b050*/  STL [R1+0x76c], R0 ;  /* 0x00076c0001007387 */ /* 0x0003e20000100800 */
[----:B0-----:R-:W-:-:S02]  /*1b060*/  SEL R2, R23, R25, !P5 ;  /* 0x0000001917027207 */ /* 0x001fc40006800000 */
[----:B-1----:R-:W-:-:S03]  /*1b070*/  SEL R0, R23, R24, !P5 ;  /* 0x0000001817007207 */ /* 0x002fc60006800000 */
[----:B------:R0:W-:Y:S04]  /*1b080*/  STL [R1+0x768], R2 ;  /* 0x0007680201007387 */ /* 0x0001e80000100800 */
[----:B------:R1:W-:Y:S01]  /*1b090*/  STL [R1+0x764], R0 ;  /* 0x0007640001007387 */ /* 0x0003e20000100800 */
[C---:B------:R-:W-:Y:S02]  /*1b0a0*/  SEL R5, R23.reuse, R27, !P5 ;  /* 0x0000001b17057207 */ /* 0x040fe40006800000 */
[----:B0-----:R-:W-:-:S03]  /*1b0b0*/  SEL R2, R23, R17, !P5 ;  /* 0x0000001117027207 */ /* 0x001fc60006800000 */
[----:B------:R-:W-:Y:S01]  /*1b0c0*/  STL [R1+0x760], R5 ;  /* 0x0007600501007387 */ /* 0x000fe20000100800 */
[----:B-1----:R-:W-:-:S03]  /*1b0d0*/  SEL R0, R23, R12, !P5 ;  /* 0x0000000c17007207 */ /* 0x002fc60006800000 */
[----:B------:R-:W4:Y:S04]  /*1b0e0*/  LDL.LU R17, [R1+0x70c] ;  /* 0x00070c0001117983 */ /* 0x000f280000300800 */
[----:B------:R0:W-:Y:S04]  /*1b0f0*/  STL [R1+0x75c], R2 ;  /* 0x00075c0201007387 */ /* 0x0001e80000100800 */
[----:B------:R-:W4:Y:S04]  /*1b100*/  LDL.LU R12, [R1+0x6e4] ;  /* 0x0006e400010c7983 */ /* 0x000f280000300800 */
[----:B------:R1:W-:Y:S01]  /*1b110*/  STL [R1+0x758], R0 ;  /* 0x0007580001007387 */ /* 0x0003e20000100800 */
[----:B0-----:R-:W-:-:S05]  /*1b120*/  SEL R2, R23, R22, !P5 ;  /* 0x0000001617027207 */ /* 0x001fca0006800000 */
[----:B------:R0:W-:Y:S01]  /*1b130*/  STL [R1+0x754], R2 ;  /* 0x0007540201007387 */ /* 0x0001e20000100800 */
[C---:B-1----:R-:W-:Y:S02]  /*1b140*/  SEL R0, R23.reuse, R21, !P5 ;  /* 0x0000001517007207 */ /* 0x042fe40006800000 */
[----:B------:R-:W-:-:S03]  /*1b150*/  SEL R5, R23, R26, !P5 ;  /* 0x0000001a17057207 */ /* 0x000fc60006800000 */
[----:B------:R1:W-:Y:S01]  /*1b160*/  STL [R1+0x750], R0 ;  /* 0x0007500001007387 */ /* 0x0003e20000100800 */
[----:B0-----:R-:W-:-:S03]  /*1b170*/  SEL R2, R23, R20, !P5 ;  /* 0x0000001417027207 */ /* 0x001fc60006800000 */
[----:B------:R-:W-:Y:S01]  /*1b180*/  STL [R1+0x74c], R5 ;  /* 0x00074c0501007387 */ /* 0x000fe20000100800 */
[----:B-1----:R-:W-:-:S03]  /*1b190*/  SEL R0, R23, R11, !P5 ;  /* 0x0000000b17007207 */ /* 0x002fc60006800000 */
[----:B------:R-:W4:Y:S04]  /*1b1a0*/  LDL.LU R11, [R1+0x704] ;  /* 0x00070400010b7983 */ /* 0x000f280000300800 */
[----:B------:R0:W-:Y:S04]  /*1b1b0*/  STL [R1+0x748], R2 ;  /* 0x0007480201007387 */ /* 0x0001e80000100800 */
[----:B------:R1:W-:Y:S01]  /*1b1c0*/  STL [R1+0x744], R0 ;  /* 0x0007440001007387 */ /* 0x0003e20000100800 */
[----:B0-----:R-:W-:-:S03]  /*1b1d0*/  SEL R2, R23, R9, !P5 ;  /* 0x0000000917027207 */ /* 0x001fc60006800000 */
[----:B------:R-:W4:Y:S04]  /*1b1e0*/  LDL.LU R9, [R1+0x6ec] ;  /* 0x0006ec0001097983 */ /* 0x000f280000300800 */
[----:B------:R0:W-:Y:S01]  /*1b1f0*/  STL [R1+0x740], R2 ;  /* 0x0007400201007387 */ /* 0x0001e20000100800 */
[----:B-1----:R-:W-:-:S03]  /*1b200*/  SEL R0, R23, R8, !P5 ;  /* 0x0000000817007207 */ /* 0x002fc60006800000 */
[----:B------:R-:W4:Y:S04]  /*1b210*/  LDL.LU R8, [R1+0x6fc] ;  /* 0x0006fc0001087983 */ /* 0x000f280000300800 */
[----:B------:R1:W-:Y:S01]  /*1b220*/  STL [R1+0x73c], R0 ;  /* 0x00073c0001007387 */ /* 0x0003e20000100800 */
[----:B0-----:R-:W-:-:S03]  /*1b230*/  SEL R2, R23, R16, !P5 ;  /* 0x0000001017027207 */ /* 0x001fc60006800000 */
[----:B------:R-:W4:Y:S04]  /*1b240*/  LDL.LU R16, [R1+0x6f0] ;  /* 0x0006f00001107983 */ /* 0x000f280000300800 */
[----:B------:R0:W-:Y:S01]  /*1b250*/  STL [R1+0x738], R2 ;  /* 0x0007380201007387 */ /* 0x0001e20000100800 */
[----:B-1----:R-:W-:-:S03]  /*1b260*/  SEL R0, R23, R15, !P5 ;  /* 0x0000000f17007207 */ /* 0x002fc60006800000 */
[----:B------:R-:W4:Y:S01]  /*1b270*/  LDL.LU R15, [R1+0x6f8] ;  /* 0x0006f800010f7983 */ /* 0x000f220000300800 */
[----:B------:R-:W-:-:S03]  /*1b280*/  SEL R5, R23, R19, !P5 ;  /* 0x0000001317057207 */ /* 0x000fc60006800000 */
[----:B------:R-:W-:Y:S01]  /*1b290*/  STL [R1+0x734], R0 ;  /* 0x0007340001007387 */ /* 0x000fe20000100800 */
[----:B0-----:R-:W-:-:S03]  /*1b2a0*/  SEL R2, R23, R18, !P5 ;  /* 0x0000001217027207 */ /* 0x001fc60006800000 */
[----:B------:R0:W-:Y:S04]  /*1b2b0*/  STL [R1+0x730], R5 ;  /* 0x0007300501007387 */ /* 0x0001e80000100800 */
[----:B------:R-:W4:Y:S04]  /*1b2c0*/  LDL.LU R6, [R1+0x6f4] ;  /* 0x0006f40001067983 */ /* 0x000f280000300800 */
[----:B------:R-:W-:Y:S04]  /*1b2d0*/  STL [R1+0x72c], R2 ;  /* 0x00072c0201007387 */ /* 0x000fe80000100800 */
[----:B0-----:R-:W4:Y:S01]  /*1b2e0*/  LDL.LU R5, [R1+0x6e8] ;  /* 0x0006e80001057983 */ /* 0x001f220000300800 */
[----:B---3--:R-:W-:-:S05]  /*1b2f0*/  SEL R0, R23, R14, !P5 ;  /* 0x0000000e17007207 */ /* 0x008fca0006800000 */
[----:B------:R0:W-:Y:S04]  /*1b300*/  STL [R1+0x728], R0 ;  /* 0x0007280001007387 */ /* 0x0001e80000100800 */
[----:B------:R-:W3:Y:S04]  /*1b310*/  LDL.LU R7, [R1+0x6e0] ;  /* 0x0006e00001077983 */ /* 0x000ee80000300800 */
[----:B0-----:R-:W3:Y:S04]  /*1b320*/  LDL.LU R0, [R1+0x6d8] ;  /* 0x0006d80001007983 */ /* 0x001ee80000300800 */
[----:B------:R-:W3:Y:S04]  /*1b330*/  LDL.LU R2, [R1+0x6d4] ;  /* 0x0006d40001027983 */ /* 0x000ee80000300800 */
[----:B------:R-:W3:Y:S04]  /*1b340*/  LDL.LU R14, [R1+0x6d0] ;  /* 0x0006d000010e7983 */ /* 0x000ee80000300800 */
[----:B------:R-:W3:Y:S04]  /*1b350*/  LDL.LU R25, [R1+0x6cc] ;  /* 0x0006cc0001197983 */ /* 0x000ee80000300800 */
[----:B------:R-:W3:Y:S01]  /*1b360*/  LDL.LU R24, [R1+0x6c8] ;  /* 0x0006c80001187983 */ /* 0x000ee20000300800 */
[----:B--2---:R-:W-:-:S05]  /*1b370*/  SEL R13, R23, R13, !P5 ;  /* 0x0000000d170d7207 */ /* 0x004fca0006800000 */
[----:B------:R0:W-:Y:S04]  /*1b380*/  STL [R1+0x724], R13 ;  /* 0x0007240d01007387 */ /* 0x0001e80000100800 */
[----:B------:R-:W2:Y:S04]  /*1b390*/  LDL.LU R27, [R1+0x6c4] ;  /* 0x0006c400011b7983 */ /* 0x000ea80000300800 */
[----:B------:R-:W2:Y:S04]  /*1b3a0*/  LDL.LU R18, [R1+0x6c0] ;  /* 0x0006c00001127983 */ /* 0x000ea80000300800 */
[----:B0-----:R-:W2:Y:S04]  /*1b3b0*/  LDL.LU R13, [R1+0x6bc] ;  /* 0x0006bc00010d7983 */ /* 0x001ea80000300800 */
[----:B------:R-:W2:Y:S01]  /*1b3c0*/  LDL.LU R22, [R1+0x6b8] ;  /* 0x0006b80001167983 */ /* 0x000ea20000300800 */
[----:B----4-:R-:W-:-:S05]  /*1b3d0*/  SEL R17, R23, R17, !P5 ;  /* 0x0000001117117207 */ /* 0x010fca0006800000 */
[----:B------:R-:W-:Y:S01]  /*1b3e0*/  STL [R1+0x720], R17 ;  /* 0x0007201101007387 */ /* 0x000fe20000100800 */
[----:B------:R-:W-:-:S03]  /*1b3f0*/  SEL R12, R23, R12, !P5 ;  /* 0x0000000c170c7207 */ /* 0x000fc60006800000 */
[----:B------:R-:W4:Y:S04]  /*1b400*/  LDL.LU R21, [R1+0x6b4] ;  /* 0x0006b40001157983 */ /* 0x000f280000300800 */
[----:B------:R0:W-:Y:S04]  /*1b410*/  STL [R1+0x71c], R12 ;  /* 0x00071c0c01007387 */ /* 0x0001e80000100800 */
[----:B------:R-:W4:Y:S04]  /*1b420*/  LDL.LU R26, [R1+0x698] ;  /* 0x00069800011a7983 */ /* 0x000f280000300800 */
[----:B------:R-:W4:Y:S04]  /*1b430*/  LDL.LU R20, [R1+0x69c] ;  /* 0x00069c0001147983 */ /* 0x000f280000300800 */
[----:B0-----:R-:W4:Y:S01]  /*1b440*/  LDL.LU R12, [R1+0x6a0] ;  /* 0x0006a000010c7983 */ /* 0x001f220000300800 */
[----:B------:R-:W-:-:S03]  /*1b450*/  SEL R19, R23, R11, !P5 ;  /* 0x0000000b17137207 */ /* 0x000fc60006800000 */
[----:B------:R-:W4:Y:S04]  /*1b460*/  LDL.LU R11, [R1+0x6a8] ;  /* 0x0006a800010b7983 */ /* 0x000f280000300800 */
[----:B------:R0:W-:Y:S01]  /*1b470*/  STL [R1+0x718], R19 ;  /* 0x0007181301007387 */ /* 0x0001e20000100800 */
[----:B------:R-:W-:-:S03]  /*1b480*/  SEL R17, R23, R9, !P5 ;  /* 0x0000000917117207 */ /* 0x000fc60006800000 */
[----:B------:R-:W4:Y:S04]  /*1b490*/  LDL.LU R9, [R1+0x6ac] ;  /* 0x0006ac0001097983 */ /* 0x000f280000300800 */
[----:B------:R1:W-:Y:S01]  /*1b4a0*/  STL [R1+0x714], R17 ;  /* 0x0007141101007387 */ /* 0x0003e20000100800 */
[----:B0-----:R-:W-:-:S03]  /*1b4b0*/  SEL R19, R23, R8, !P5 ;  /* 0x0000000817137207 */ /* 0x001fc60006800000 */
[----:B------:R-:W4:Y:S04]  /*1b4c0*/  LDL.LU R8, [R1+0x6b0] ;  /* 0x0006b00001087983 */ /* 0x000f280000300800 */
[----:B------:R0:W-:Y:S01]  /*1b4d0*/  STL [R1+0x710], R19 ;  /* 0x0007101301007387 */ /* 0x0001e20000100800 */
[----:B-1----:R-:W-:-:S03]  /*1b4e0*/  SEL R17, R23, R16, !P5 ;  /* 0x0000001017117207 */ /* 0x002fc60006800000 */
[----:B------:R-:W4:Y:S04]  /*1b4f0*/  LDL.LU R16, [R1+0x6a4] ;  /* 0x0006a40001107983 */ /* 0x000f280000300800 */
[----:B------:R1:W-:Y:S01]  /*1b500*/  STL [R1+0x70c], R17 ;  /* 0x00070c1101007387 */ /* 0x0003e20000100800 */
[----:B------:R-:W-:-:S03]  /*1b510*/  SEL R15, R23, R15, !P5 ;  /* 0x0000000f170f7207 */ /* 0x000fc60006800000 */
[----:B0-----:R-:W4:Y:S04]  /*1b520*/  LDL.LU R19, [R1+0x694] ;  /* 0x0006940001137983 */ /* 0x001f280000300800 */
[----:B-1----:R-:W4:Y:S04]  /*1b530*/  LDL.LU R17, [R1+0x690] ;  /* 0x0006900001117983 */ /* 0x002f280000300800 */
[----:B------:R0:W-:Y:S01]  /*1b540*/  STL [R1+0x708], R15 ;  /* 0x0007080f01007387 */ /* 0x0001e20000100800 */
[----:B------:R-:W-:-:S03]  /*1b550*/  SEL R6, R23, R6, !P5 ;  /* 0x0000000617067207 */ /* 0x000fc60006800000 */
[----:B0-----:R-:W4:Y:S01]  /*1b560*/  LDL.LU R15, [R1+0x68c] ;  /* 0x00068c00010f7983 */ /* 0x001f220000300800 */
[----:B------:R-:W-:-:S03]  /*1b570*/  SEL R5, R23, R5, !P5 ;  /* 0x0000000517057207 */ /* 0x000fc60006800000 */
[----:B------:R3:W-:Y:S04]  /*1b580*/  STL [R1+0x704], R6 ;  /* 0x0007040601007387 */ /* 0x0007e80000100800 */
[----:B------:R0:W-:Y:S01]  /*1b590*/  STL [R1+0x6fc], R5 ;  /* 0x0006fc0501007387 */ /* 0x0001e20000100800 */
[C---:B---3--:R-:W-:Y:S02]  /*1b5a0*/  SEL R6, R23.reuse, R7, !P5 ;  /* 0x0000000717067207 */ /* 0x048fe40006800000 */
[----:B0-----:R-:W-:-:S03]  /*1b5b0*/  SEL R5, R23, R0, !P5 ;  /* 0x0000000017057207 */ /* 0x001fc60006800000 */
[----:B------:R-:W-:Y:S01]  /*1b5c0*/  STL [R1+0x6f8], R6 ;  /* 0x0006f80601007387 */ /* 0x000fe20000100800 */
[----:B------:R-:W-:-:S03]  /*1b5d0*/  SEL R2, R23, R2, !P5 ;  /* 0x0000000217027207 */ /* 0x000fc60006800000 */
[----:B------:R-:W-:Y:S01]  /*1b5e0*/  STL [R1+0x6f4], R5 ;  /* 0x0006f40501007387 */ /* 0x000fe20000100800 */
[----:B------:R-:W-:-:S03]  /*1b5f0*/  SEL R0, R23, R14, !P5 ;  /* 0x0000000e17007207 */ /* 0x000fc60006800000 */
[----:B------:R-:W3:Y:S04]  /*1b600*/  LDL.LU R14, [R1+0x688] ;  /* 0x00068800010e7983 */ /* 0x000ee80000300800 */
[----:B------:R0:W-:Y:S04]  /*1b610*/  STL [R1+0x6f0], R2 ;  /* 0x0006f00201007387 */ /* 0x0001e80000100800 */
[----:B------:R1:W-:Y:S01]  /*1b620*/  STL [R1+0x6ec], R0 ;  /* 0x0006ec0001007387 */ /* 0x0003e20000100800 */
[C---:B0-----:R-:W-:Y:S02]  /*1b630*/  SEL R2, R23.reuse, R25, !P5 ;  /* 0x0000001917027207 */ /* 0x041fe40006800000 */
[----:B-1----:R-:W-:-:S03]  /*1b640*/  SEL R0, R23, R24, !P5 ;  /* 0x0000001817007207 */ /* 0x002fc60006800000 */
[----:B------:R0:W-:Y:S01]  /*1b650*/  STL [R1+0x6e8], R2 ;  /* 0x0006e80201007387 */ /* 0x0001e20000100800 */
[----:B--2---:R-:W-:-:S03]  /*1b660*/  SEL R5, R23, R27, !P5 ;  /* 0x0000001b17057207 */ /* 0x004fc60006800000 */
[----:B------:R1:W-:Y:S01]  /*1b670*/  STL [R1+0x6e4], R0 ;  /* 0x0006e40001007387 */ /* 0x0003e20000100800 */
[----:B0-----:R-:W-:-:S03]  /*1b680*/  SEL R2, R23, R18, !P5 ;  /* 0x0000001217027207 */ /* 0x001fc60006800000 */
[----:B------:R-:W-:Y:S01]  /*1b690*/  STL [R1+0x6e0], R5 ;  /* 0x0006e00501007387 */ /* 0x000fe20000100800 */
[----:B-1----:R-:W-:-:S03]  /*1b6a0*/  SEL R0, R23, R13, !P5 ;  /* 0x0000000d17007207 */ /* 0x002fc60006800000 */
[----:B------:R-:W2:Y:S04]  /*1b6b0*/  LDL.LU R18, [R1+0x684] ;  /* 0x0006840001127983 */ /* 0x000ea80000300800 */
[----:B------:R0:W-:Y:S04]  /*1b6c0*/  STL [R1+0x6dc], R2 ;  /* 0x0006dc0201007387 */ /* 0x0001e80000100800 */
[----:B------:R-:W2:Y:S04]  /*1b6d0*/  LDL.LU R13, [R1+0x680] ;  /* 0x00068000010d7983 */ /* 0x000ea80000300800 */
[----:B------:R4:W-:Y:S01]  /*1b6e0*/  STL [R1+0x6d8], R0 ;  /* 0x0006d80001007387 */ /* 0x0009e20000100800 */
[----:B0-----:R-:W-:-:S05]  /*1b6f0*/  SEL R2, R23, R22, !P5 ;  /* 0x0000001617027207 */ /* 0x001fca0006800000 */
[----:B------:R0:W-:Y:S01]  /*1b700*/  STL [R1+0x6d4], R2 ;  /* 0x0006d40201007387 */ /* 0x0001e20000100800 */
[C---:B----4-:R-:W-:Y:S02]  /*1b710*/  SEL R0, R23.reuse, R21, !P5 ;  /* 0x0000001517007207 */ /* 0x050fe40006800000 */
[----:B------:R-:W-:-:S03]  /*1b720*/  SEL R5, R23, R26, !P5 ;  /* 0x0000001a17057207 */ /* 0x000fc60006800000 */
[----:B------:R1:W-:Y:S04]  /*1b730*/  STL [R1+0x6d0], R0 ;  /* 0x0006d00001007387 */ /* 0x0003e80000100800 */
[----:B------:R-:W-:Y:S01]  /*1b740*/  STL [R1+0x6cc], R5 ;  /* 0x0006cc0501007387 */ /* 0x000fe20000100800 */
[C---:B0-----:R-:W-:Y:S02]  /*1b750*/  SEL R2, R23.reuse, R20, !P5 ;  /* 0x0000001417027207 */ /* 0x041fe40006800000 */
[C---:B-1----:R-:W-:Y:S02]  /*1b760*/  SEL R0, R23.reuse, R12, !P5 ;  /* 0x0000000c17007207 */ /* 0x042fe40006800000 */
        /* <DEDUP_REMOVED lines=21> */
[----:B------:R-:W-:-:S05]  /*1b8c0*/  SEL R0, R23, R15, !P5 ;  /* 0x0000000f17007207 */ /* 0x000fca0006800000 */
[----:B------:R0:W-:Y:S04]  /*1b8d0*/  STL [R1+0x6a8], R0 ;  /* 0x0006a80001007387 */ /* 0x0001e80000100800 */
[----:B------:R-:W4:Y:S04]  /*1b8e0*/  LDL.LU R7, [R1+0x670] ;  /* 0x0006700001077983 */ /* 0x000f280000300800 */
[----:B0-----:R-:W4:Y:S04]  /*1b8f0*/  LDL.LU R0, [R1+0x66c] ;  /* 0x00066c0001007983 */ /* 0x001f280000300800 */
[----:B------:R-:W4:Y:S04]  /*1b900*/  LDL.LU R2, [R1+0x648] ;  /* 0x0006480001027983 */ /* 0x000f280000300800 */
[----:B------:R-:W4:Y:S04]  /*1b910*/  LDL.LU R15, [R1+0x64c] ;  /* 0x00064c00010f7983 */ /* 0x000f280000300800 */
[----:B------:R-:W4:Y:S04]  /*1b920*/  LDL.LU R25, [R1+0x650] ;  /* 0x0006500001197983 */ /* 0x000f280000300800 */
[----:B------:R-:W4:Y:S01]  /*1b930*/  LDL.LU R24, [R1+0x654] ;  /* 0x0006540001187983 */ /* 0x000f220000300800 */
[----:B---3--:R-:W-:-:S05]  /*1b940*/  SEL R14, R23, R14, !P5 ;  /* 0x0000000e170e7207 */ /* 0x008fca0006800000 */
[----:B------:R0:W-:Y:S04]  /*1b950*/  STL [R1+0x6a4], R14 ;  /* 0x0006a40e01007387 */ /* 0x0001e80000100800 */
[----:B------:R-:W3:Y:S04]  /*1b960*/  LDL.LU R27, [R1+0x658] ;  /* 0x00065800011b7983 */ /* 0x000ee80000300800 */
[----:B------:R-:W3:Y:S04]  /*1b970*/  LDL.LU R17, [R1+0x5e0] ;  /* 0x0005e00001117983 */ /* 0x000ee80000300800 */
[----:B0-----:R-:W3:Y:S04]  /*1b980*/  LDL.LU R14, [R1+0x5e4] ;  /* 0x0005e400010e7983 */ /* 0x001ee80000300800 */
[----:B------:R-:W3:Y:S01]  /*1b990*/  LDL.LU R22, [R1+0x5f4] ;  /* 0x0005f40001167983 */ /* 0x000ee20000300800 */
[----:B--2---:R-:W-:-:S05]  /*1b9a0*/  SEL R18, R23, R18, !P5 ;  /* 0x0000001217127207 */ /* 0x004fca0006800000 */
[----:B------:R-:W-:Y:S01]  /*1b9b0*/  STL [R1+0x6a0], R18 ;  /* 0x0006a01201007387 */ /* 0x000fe20000100800 */
[----:B------:R-:W-:-:S03]  /*1b9c0*/  SEL R13, R23, R13, !P5 ;  /* 0x0000000d170d7207 */ /* 0x000fc60006800000 */
[----:B------:R-:W2:Y:S04]  /*1b9d0*/  LDL.LU R21, [R1+0x638] ;  /* 0x0006380001157983 */ /* 0x000ea80000300800 */
[----:B------:R0:W-:Y:S04]  /*1b9e0*/  STL [R1+0x69c], R13 ;  /* 0x00069c0d01007387 */ /* 0x0001e80000100800 */
[----:B------:R-:W2:Y:S04]  /*1b9f0*/  LDL.LU R26, [R1+0x63c] ;  /* 0x00063c00011a7983 */ /* 0x000ea80000300800 */
[----:B------:R-:W2:Y:S04]  /*1ba00*/  LDL.LU R20, [R1+0x644] ;  /* 0x0006440001147983 */ /* 0x000ea80000300800 */
[----:B0-----:R-:W2:Y:S01]  /*1ba10*/  LDL.LU R13, [R1+0x640] ;  /* 0x00064000010d7983 */ /* 0x001ea20000300800 */
[----:B----4-:R-:W-:-:S03]  /*1ba20*/  SEL R19, R23, R12, !P5 ;  /* 0x0000000c17137207 */ /* 0x010fc60006800000 */
        /* <DEDUP_REMOVED lines=20> */
[C---:B0-----:R-:W-:Y:S02]  /*1bb70*/  SEL R6, R23.reuse, R7, !P5 ;  /* 0x0000000717067207 */ /* 0x041fe40006800000 */
[----:B-1----:R-:W-:-:S03]  /*1bb80*/  SEL R5, R23, R0, !P5 ;  /* 0x0000000017057207 */ /* 0x002fc60006800000 */
[----:B------:R-:W-:Y:S01]  /*1bb90*/  STL [R1+0x67c], R6 ;  /* 0x00067c0601007387 */ /* 0x000fe20000100800 */
[----:B------:R-:W-:-:S03]  /*1bba0*/  SEL R2, R23, R2, !P5 ;  /* 0x0000000217027207 */ /* 0x000fc60006800000 */
[----:B------:R-:W-:Y:S01]  /*1bbb0*/  STL [R1+0x678], R5 ;  /* 0x0006780501007387 */ /* 0x000fe20000100800 */
[----:B------:R-:W-:-:S03]  /*1bbc0*/  SEL R0, R23, R15, !P5 ;  /* 0x0000000f17007207 */ /* 0x000fc60006800000 */
[----:B------:R-:W4:Y:S04]  /*1bbd0*/  LDL.LU R15, [R1+0x618] ;  /* 0x00061800010f7983 */ /* 0x000f280000300800 */
[----:B------:R0:W-:Y:S04]  /*1bbe0*/  STL [R1+0x674], R2 ;  /* 0x0006740201007387 */ /* 0x0001e80000100800 */
[----:B------:R1:W-:Y:S01]  /*1bbf0*/  STL [R1+0x670], R0 ;  /* 0x0006700001007387 */ /* 0x0003e20000100800 */
[C---:B0-----:R-:W-:Y:S02]  /*1bc00*/  SEL R2, R23.reuse, R25, !P5 ;  /* 0x0000001917027207 */ /* 0x041fe40006800000 */
[----:B-1----:R-:W-:-:S03]  /*1bc10*/  SEL R0, R23, R24, !P5 ;  /* 0x0000001817007207 */ /* 0x002fc60006800000 */
[----:B------:R0:W-:Y:S04]  /*1bc20*/  STL [R1+0x66c], R2 ;  /* 0x00066c0201007387 */ /* 0x0001e80000100800 */
[----:B------:R1:W-:Y:S01]  /*1bc30*/  STL [R1+0x668], R0 ;  /* 0x0006680001007387 */ /* 0x0003e20000100800 */
[C---:B---3--:R-:W-:Y:S02]  /*1bc40*/  SEL R5, R23.reuse, R27, !P5 ;  /* 0x0000001b17057207 */ /* 0x048fe40006800000 */
[----:B0-----:R-:W-:-:S03]  /*1bc50*/  SEL R2, R23, R17, !P5 ;  /* 0x0000001117027207 */ /* 0x001fc60006800000 */
[----:B------:R-:W-:Y:S01]  /*1bc60*/  STL [R1+0x664], R5 ;  /* 0x0006640501007387 */ /* 0x000fe20000100800 */
[----:B-1----:R-:W-:-:S03]  /*1bc70*/  SEL R0, R23, R14, !P5 ;  /* 0x0000000e17007207 */ /* 0x002fc60006800000 */
[----:B------:R-:W3:Y:S04]  /*1bc80*/  LDL.LU R17, [R1+0x614] ;  /* 0x0006140001117983 */ /* 0x000ee80000300800 */
[----:B------:R0:W-:Y:S04]  /*1bc90*/  STL [R1+0x660], R2 ;  /* 0x0006600201007387 */ /* 0x0001e80000100800 */
[----:B------:R-:W3:Y:S04]  /*1bca0*/  LDL.LU R14, [R1+0x610] ;  /* 0x00061000010e7983 */ /* 0x000ee80000300800 */
[----:B------:R2:W-:Y:S01]  /*1bcb0*/  STL [R1+0x65c], R0 ;  /* 0x00065c0001007387 */ /* 0x0005e20000100800 */
[----:B0-----:R-:W-:-:S05]  /*1bcc0*/  SEL R2, R23, R22, !P5 ;  /* 0x0000001617027207 */ /* 0x001fca0006800000 */
[----:B------:R0:W-:Y:S01]  /*1bcd0*/  STL [R1+0x658], R2 ;  /* 0x0006580201007387 */ /* 0x0001e20000100800 */
[C---:B--2---:R-:W-:Y:S02]  /*1bce0*/  SEL R0, R23.reuse, R21, !P5 ;  /* 0x0000001517007207 */ /* 0x044fe40006800000 */
[----:B------:R-:W-:-:S03]  /*1bcf0*/  SEL R5, R23, R26, !P5 ;  /* 0x0000001a17057207 */ /* 0x000fc60006800000 */
[----:B------:R1:W-:Y:S01]  /*1bd00*/  STL [R1+0x654], R0 ;  /* 0x0006540001007387 */ /* 0x0003e20000100800 */
[----:B0-----:R-:W-:-:S03]  /*1bd10*/  SEL R2, R23, R20, !P5 ;  /* 0x0000001417027207 */ /* 0x001fc60006800000 */
[----:B------:R-:W-:Y:S01]  /*1bd20*/  STL [R1+0x650], R5 ;  /* 0x0006500501007387 */ /* 0x000fe20000100800 */
[----:B-1----:R-:W-:-:S03]  /*1bd30*/  SEL R0, R23, R13, !P5 ;  /* 0x0000000d17007207 */ /* 0x002fc60006800000 */
[----:B------:R-:W2:Y:S04]  /*1bd40*/  LDL.LU R13, [R1+0x60c] ;  /* 0x00060c00010d7983 */ /* 0x000ea80000300800 */
[----:B------:R4:W-:Y:S04]  /*1bd50*/  STL [R1+0x64c], R2 ;  /* 0x00064c0201007387 */ /* 0x0009e80000100800 */
[----:B------:R0:W-:Y:S01]  /*1bd60*/  STL [R1+0x648], R0 ;  /* 0x0006480001007387 */ /* 0x0001e20000100800 */
[----:B----4-:R-:W-:-:S03]  /*1bd70*/  SEL R2, R23, R12, !P5 ;  /* 0x0000000c17027207 */ /* 0x010fc60006800000 */
        /* <DEDUP_REMOVED lines=9> */
[----:B------:R-:W4:Y:S01]  /*1be10*/  LDL.LU R8, [R1+0x5fc] ;  /* 0x0005fc0001087983 */ /* 0x000f220000300800 */
[----:B------:R-:W-:-:S03]  /*1be20*/  SEL R5, R23, R19, !P5 ;  /* 0x0000001317057207 */ /* 0x000fc60006800000 */
[----:B------:R-:W-:Y:S01]  /*1be30*/  STL [R1+0x638], R0 ;  /* 0x0006380001007387 */ /* 0x000fe20000100800 */
[----:B-1----:R-:W-:-:S03]  /*1be40*/  SEL R2, R23, R18, !P5 ;  /* 0x0000001217027207 */ /* 0x002fc60006800000 */
        /* <DEDUP_REMOVED lines=10> */
[----:B------:R-:W4:Y:S01]  /*1bef0*/  LDL.LU R25, [R1+0x5d4] ;  /* 0x0005d40001197983 */ /* 0x000f220000300800 */
[----:B------:R-:W-:-:S03]  /*1bf00*/  SEL R15, R23, R15, !P5 ;  /* 0x0000000f170f7207 */ /* 0x000fc60006800000 */
[----:B------:R-:W4:Y:S04]  /*1bf10*/  LDL.LU R24, [R1+0x5d0] ;  /* 0x0005d00001187983 */ /* 0x000f280000300800 */
[----:B------:R0:W-:Y:S04]  /*1bf20*/  STL [R1+0x628], R15 ;  /* 0x0006280f01007387 */ /* 0x0001e80000100800 */
[----:B------:R-:W4:Y:S04]  /*1bf30*/  LDL.LU R27, [R1+0x5cc] ;  /* 0x0005cc00011b7983 */ /* 0x000f280000300800 */
[----:B------:R-:W4:Y:S04]  /*1bf40*/  LDL.LU R18, [R1+0x5c8] ;  /* 0x0005c80001127983 */ /* 0x000f280000300800 */
[----:B0-----:R-:W4:Y:S04]  /*1bf50*/  LDL.LU R15, [R1+0x5c4] ;  /* 0x0005c400010f7983 */ /* 0x001f280000300800 */
[----:B------:R-:W4:Y:S01]  /*1bf60*/  LDL.LU R22, [R1+0x574] ;  /* 0x0005740001167983 */ /* 0x000f220000300800 */
[----:B---3--:R-:W-:-:S05]  /*1bf70*/  SEL R17, R23, R17, !P5 ;  /* 0x0000001117117207 */ /* 0x008fca0006800000 */
[----:B------:R-:W-:Y:S01]  /*1bf80*/  STL [R1+0x624], R17 ;  /* 0x0006241101007387 */ /* 0x000fe20000100800 */
[----:B------:R-:W-:-:S03]  /*1bf90*/  SEL R14, R23, R14, !P5 ;  /* 0x0000000e170e7207 */ /* 0x000fc60006800000 */
[----:B------:R-:W3:Y:S04]  /*1bfa0*/  LDL.LU R21, [R1+0x5c0] ;  /* 0x0005c00001157983 */ /* 0x000ee80000300800 */
[----:B------:R0:W-:Y:S04]  /*1bfb0*/  STL [R1+0x620], R14 ;  /* 0x0006200e01007387 */ /* 0x0001e80000100800 */
[----:B------:R-:W3:Y:S04]  /*1bfc0*/  LDL.LU R26, [R1+0x588] ;  /* 0x00058800011a7983 */ /* 0x000ee80000300800 */
[----:B------:R-:W3:Y:S04]  /*1bfd0*/  LDL.LU R20, [R1+0x5bc] ;  /* 0x0005bc0001147983 */ /* 0x000ee80000300800 */
[----:B0-----:R-:W3:Y:S01]  /*1bfe0*/  LDL.LU R14, [R1+0x5a8] ;  /* 0x0005a800010e7983 */ /* 0x001ee20000300800 */
[----:B--2---:R-:W-:-:S03]  /*1bff0*/  SEL R19, R23, R13, !P5 ;  /* 0x0000000d17137207 */ /* 0x004fc60006800000 */
[----:B------:R-:W2:Y:S04]  /*1c000*/  LDL.LU R13, [R1+0x5b0] ;  /* 0x0005b000010d7983 */ /* 0x000ea80000300800 */
        /* <DEDUP_REMOVED lines=9> */
[----:B------:R1:W-:Y:S04]  /*1c0a0*/  STL [R1+0x610], R17 ;  /* 0x0006101101007387 */ /* 0x0003e80000100800 */
[----:B0-----:R-:W4:Y:S01]  /*1c0b0*/  LDL.LU R19, [R1+0x59c] ;  /* 0x00059c0001137983 */ /* 0x001f220000300800 */
[----:B------:R-:W-:-:S03]  /*1c0c0*/  SEL R8, R23, R8, !P5 ;  /* 0x0000000817087207 */ /* 0x000fc60006800000 */
[----:B-1----:R-:W4:Y:S04]  /*1c0d0*/  LDL.LU R17, [R1+0x5a0] ;  /* 0x0005a00001117983 */ /* 0x002f280000300800 */
[----:B------:R0:W-:Y:S04]  /*1c0e0*/  STL [R1+0x60c], R8 ;  /* 0x00060c0801007387 */ /* 0x0001e80000100800 */
[----:B0-----:R-:W4:Y:S01]  /*1c0f0*/  LDL.LU R8, [R1+0x5a4] ;  /* 0x0005a40001087983 */ /* 0x001f220000300800 */
[C---:B------:R-:W-:Y:S02]  /*1c100*/  SEL R6, R23.reuse, R6, !P5 ;  /* 0x0000000617067207 */ /* 0x040fe40006800000 */
        /* <DEDUP_REMOVED lines=13> */
[----:B------:R-:W-:-:S02]  /*1c1e0*/  SEL R5, R23, R27, !P5 ;  /* 0x0000001b17057207 */ /* 0x000fc40006800000 */
[C---:B-1----:R-:W-:Y:S01]  /*1c1f0*/  SEL R0, R23.reuse, R24, !P5 ;  /* 0x0000001817007207 */ /* 0x042fe20006800000 */
[----:B------:R0:W-:Y:S04]  /*1c200*/  STL [R1+0x5f0], R2 ;  /* 0x0005f00201007387 */ /* 0x0001e80000100800 */
[----:B------:R1:W-:Y:S01]  /*1c210*/  STL [R1+0x5ec], R0 ;  /* 0x0005ec0001007387 */ /* 0x0003e20000100800 */
        /* <DEDUP_REMOVED lines=9> */
[C---:B---3--:R-:W-:Y:S02]  /*1c2b0*/  SEL R0, R23.reuse, R21, !P5 ;  /* 0x0000001517007207 */ /* 0x048fe40006800000 */
[----:B------:R-:W-:-:S03]  /*1c2c0*/  SEL R5, R23, R26, !P5 ;  /* 0x0000001a17057207 */ /* 0x000fc60006800000 */
[----:B------:R1:W-:Y:S01]  /*1c2d0*/  STL [R1+0x5d8], R0 ;  /* 0x0005d80001007387 */ /* 0x0003e20000100800 */
[----:B0-----:R-:W-:-:S03]  /*1c2e0*/  SEL R2, R23, R20, !P5 ;  /* 0x0000001417027207 */ /* 0x001fc60006800000 */
[----:B------:R-:W-:Y:S01]  /*1c2f0*/  STL [R1+0x5d4], R5 ;  /* 0x0005d40501007387 */ /* 0x000fe20000100800 */
[----:B-1----:R-:W-:-:S03]  /*1c300*/  SEL R0, R23, R14, !P5 ;  /* 0x0000000e17007207 */ /* 0x002fc60006800000 */
[----:B------:R-:W3:Y:S04]  /*1c310*/  LDL.LU R14, [R1+0x58c] ;  /* 0x00058c00010e7983 */ /* 0x000ee80000300800 */
[----:B------:R2:W-:Y:S04]  /*1c320*/  STL [R1+0x5d0], R2 ;  /* 0x0005d00201007387 */ /* 0x0005e80000100800 */
[----:B------:R4:W-:Y:S01]  /*1c330*/  STL [R1+0x5cc], R0 ;  /* 0x0005cc0001007387 */ /* 0x0009e20000100800 */
        /* <DEDUP_REMOVED lines=26> */
[----:B------:R-:W-:-:S05]  /*1c4e0*/  SEL R16, R23, R16, !P5 ;  /* 0x0000001017107207 */ /* 0x000fca0006800000 */
[----:B------:R0:W-:Y:S04]  /*1c4f0*/  STL [R1+0x5ac], R16 ;  /* 0x0005ac1001007387 */ /* 0x0001e80000100800 */
[----:B------:R-:W4:Y:S04]  /*1c500*/  LDL.LU R27, [R1+0x56c] ;  /* 0x00056c00011b7983 */ /* 0x000f280000300800 */
[----:B------:R-:W4:Y:S04]  /*1c510*/  LDL.LU R17, [R1+0x560] ;  /* 0x0005600001117983 */ /* 0x000f280000300800 */
[----:B0-----:R-:W4:Y:S04]  /*1c520*/  LDL.LU R16, [R1+0x564] ;  /* 0x0005640001107983 */ /* 0x001f280000300800 */
[----:B------:R-:W4:Y:S01]  /*1c530*/  LDL.LU R22, [R1+0x54c] ;  /* 0x00054c0001167983 */ /* 0x000f220000300800 */
[----:B------:R-:W-:-:S05]  /*1c540*/  SEL R18, R23, R18, !P5 ;  /* 0x0000001217127207 */ /* 0x000fca0006800000 */
[----:B------:R-:W-:Y:S01]  /*1c550*/  STL [R1+0x5a8], R18 ;  /* 0x0005a81201007387 */ /* 0x000fe20000100800 */
[----:B------:R-:W-:-:S03]  /*1c560*/  SEL R15, R23, R15, !P5 ;  /* 0x0000000f170f7207 */ /* 0x000fc60006800000 */
[----:B------:R-:W4:Y:S04]  /*1c570*/  LDL.LU R21, [R1+0x544] ;  /* 0x0005440001157983 */ /* 0x000f280000300800 */
[----:B------:R0:W-:Y:S04]  /*1c580*/  STL [R1+0x5a4], R15 ;  /* 0x0005a40f01007387 */ /* 0x0001e80000100800 */
[----:B------:R-:W4:Y:S04]  /*1c590*/  LDL.LU R26, [R1+0x540] ;  /* 0x00054000011a7983 */ /* 0x000f280000300800 */
[----:B------:R-:W4:Y:S04]  /*1c5a0*/  LDL.LU R20, [R1+0x53c] ;  /* 0x00053c0001147983 */ /* 0x000f280000300800 */
[----:B0-----:R-:W4:Y:S01]  /*1c5b0*/  LDL.LU R15, [R1+0x514] ;  /* 0x00051400010f7983 */ /* 0x001f220000300800 */
[----:B---3--:R-:W-:-:S03]  /*1c5c0*/  SEL R19, R23, R14, !P5 ;  /* 0x0000000e17137207 */ /* 0x008fc60006800000 */
[----:B------:R-:W3:Y:S04]  /*1c5d0*/  LDL.LU R14, [R1+0x518] ;  /* 0x00051800010e7983 */ /* 0x000ee80000300800 */
        /* <DEDUP_REMOVED lines=9> */
[----:B------:R0:W-:Y:S04]  /*1c670*/  STL [R1+0x594], R18 ;  /* 0x0005941201007387 */ /* 0x0001e80000100800 */
[----:B-1----:R-:W4:Y:S01]  /*1c680*/  LDL.LU R19, [R1+0x524] ;  /* 0x0005240001137983 */ /* 0x002f220000300800 */
[----:B------:R-:W-:-:S03]  /*1c690*/  SEL R9, R23, R9, !P5 ;  /* 0x0000000917097207 */ /* 0x000fc60006800000 */
[----:B0-----:R-:W4:Y:S04]  /*1c6a0*/  LDL.LU R18, [R1+0x52c] ;  /* 0x00052c0001127983 */ /* 0x001f280000300800 */
        /* <DEDUP_REMOVED lines=8> */
[----:B------:R-:W-:Y:S04]  /*1c730*/  STL [R1+0x584], R6 ;  /* 0x0005840601007387 */ /* 0x000fe80000100800 */
[----:B------:R-:W-:Y:S01]  /*1c740*/  STL [R1+0x580], R5 ;  /* 0x0005800501007387 */ /* 0x000fe20000100800 */
[----:B------:R-:W-:-:S03]  /*1c750*/  SEL R0, R23, R8, !P5 ;  /* 0x0000000817007207 */ /* 0x000fc60006800000 */
[----:B------:R-:W4:Y:S01]  /*1c760*/  LDL.LU R8, [R1+0x51c] ;  /* 0x00051c0001087983 */ /* 0x000f220000300800 */
[----:B------:R-:W-:-:S05]  /*1c770*/  SEL R2, R23, R2, !P5 ;  /* 0x0000000217027207 */ /* 0x000fca0006800000 */
[----:B------:R0:W-:Y:S04]  /*1c780*/  STL [R1+0x57c], R2 ;  /* 0x00057c0201007387 */ /* 0x0001e80000100800 */
[----:B------:R1:W-:Y:S01]  /*1c790*/  STL [R1+0x578], R0 ;  /* 0x0005780001007387 */ /* 0x0003e20000100800 */
[C---:B0-----:R-:W-:Y:S02]  /*1c7a0*/  SEL R2, R23.reuse, R25, !P5 ;  /* 0x0000001917027207 */ /* 0x041fe40006800000 */
[C---:B------:R-:W-:Y:S02]  /*1c7b0*/  SEL R5, R23.reuse, R27, !P5 ;  /* 0x0000001b17057207 */ /* 0x040fe40006800000 */
        /* <DEDUP_REMOVED lines=10> */
[----:B0-----:R-:W-:-:S02]  /*1c860*/  SEL R2, R23, R22, !P5 ;  /* 0x0000001617027207 */ /* 0x001fc40006800000 */
[C---:B-1----:R-:W-:Y:S02]  /*1c870*/  SEL R0, R23.reuse, R21, !P5 ;  /* 0x0000001517007207 */ /* 0x042fe40006800000 */
[C---:B------:R-:W-:Y:S01]  /*1c880*/  SEL R5, R23.reuse, R26, !P5 ;  /* 0x0000001a17057207 */ /* 0x040fe20006800000 */
[----:B------:R0:W-:Y:S04]  /*1c890*/  STL [R1+0x560], R2 ;  /* 0x0005600201007387 */ /* 0x0001e80000100800 */
[----:B------:R1:W-:Y:S04]  /*1c8a0*/  STL [R1+0x55c], R0 ;  /* 0x00055c0001007387 */ /* 0x0003e80000100800 */
[----:B------:R-:W-:Y:S01]  /*1c8b0*/  STL [R1+0x558], R5 ;  /* 0x0005580501007387 */ /* 0x000fe20000100800 */
[----:B0-----:R-:W-:-:S02]  /*1c8c0*/  SEL R2, R23, R20, !P5 ;  /* 0x0000001417027207 */ /* 0x001fc40006800000 */
[C---:B-1----:R-:W-:Y:S02]  /*1c8d0*/  SEL R0, R23.reuse, R15, !P5 ;  /* 0x0000000f17007207 */ /* 0x042fe40006800000 */
[----:B------:R-:W4:Y:S04]  /*1c8e0*/  LDL.LU R15, [R1+0x508] ;  /* 0x00050800010f7983 */ /* 0x000f280000300800 */
[----:B------:R3:W-:Y:S04]  /*1c8f0*/  STL [R1+0x554], R2 ;  /* 0x0005540201007387 */ /* 0x0007e80000100800 */
[----:B------:R2:W-:Y:S01]  /*1c900*/  STL [R1+0x550], R0 ;  /* 0x0005500001007387 */ /* 0x0005e20000100800 */
        /* <DEDUP_REMOVED lines=51> */
[----:B------:R1:W-:Y:S04]  /*1cc40*/  STL [R1+0x518], R17 ;  /* 0x0005181101007387 */ /* 0x0003e80000100800 */
[----:B0-----:R-:W4:Y:S04]  /*1cc50*/  LDL.LU R19, [R1+0x490] ;  /* 0x0004900001137983 */ /* 0x001f280000300800 */
[----:B-1----:R-:W4:Y:S01]  /*1cc60*/  LDL.LU R17, [R1+0x494] ;  /* 0x0004940001117983 */ /* 0x002f220000300800 */
[----:B------:R-:W-:-:S05]  /*1cc70*/  SEL R11, R23, R11, !P5 ;  /* 0x0000000b170b7207 */ /* 0x000fca0006800000 */
        /* <DEDUP_REMOVED lines=17> */
[----:B------:R0:W-:Y:S01]  /*1cd90*/  STL [R1+0x4f8], R2 ;  /* 0x0004f80201007387 */ /* 0x0001e20000100800 */
[----:B------:R-:W-:-:S03]  /*1cda0*/  SEL R5, R23, R27, !P5 ;  /* 0x0000001b17057207 */ /* 0x000fc60006800000 */
        /* <DEDUP_REMOVED lines=70> */
[----:B------:R1:W-:Y:S04]  /*1d210*/  STL [R1+0x498], R18 ;  /* 0x0004981201007387 */ /* 0x0003e80000100800 */
[----:B0-----:R-:W2:Y:S04]  /*1d220*/  LDL.LU R19, [R1+0x438] ;  /* 0x0004380001137983 */ /* 0x001ea80000300800 */
[----:B-1----:R-:W2:Y:S01]  /*1d230*/  LDL.LU R18, [R1+0x42c] ;  /* 0x00042c0001127983 */ /* 0x002ea20000300800 */
[----:B----4-:R-:W-:-:S05]  /*1d240*/  SEL R12, R23, R12, !P5 ;  /* 0x0000000c170c7207 */ /* 0x010fca0006800000 */
        /* <DEDUP_REMOVED lines=29> */
[----:B------:R-:W-:Y:S01]  /*1d420*/  STL [R1+0x464], R2 ;  /* 0x0004640201007387 */ /* 0x000fe20000100800 */
[----:B------:R-:W-:-:S03]  /*1d430*/  SEL R5, R23, R26, !P5 ;  /* 0x0000001a17057207 */ /* 0x000fc60006800000 */
[----:B------:R0:W-:Y:S04]  /*1d440*/  STL [R1+0x460], R0 ;  /* 0x0004600001007387 */ /* 0x0001e80000100800 */
[----:B------:R-:W-:Y:S01]  /*1d450*/  STL [R1+0x45c], R5 ;  /* 0x00045c0501007387 */ /* 0x000fe20000100800 */
[----:B0-----:R-:W-:-:S03]  /*1d460*/  SEL R0, R23, R8, !P5 ;  /* 0x0000000817007207 */ /* 0x001fc60006800000 */
[----:B------:R-:W4:Y:S01]  /*1d470*/  LDL.LU R8, [R1+0x40c] ;  /* 0x00040c0001087983 */ /* 0x000f220000300800 */
[----:B------:R-:W-:-:S05]  /*1d480*/  SEL R2, R23, R20, !P5 ;  /* 0x0000001417027207 */ /* 0x000fca0006800000 */
        /* <DEDUP_REMOVED lines=8> */
[----:B---3--:R-:W-:-:S03]  /*1d510*/  SEL R2, R23, R14, !P5 ;  /* 0x0000000e17027207 */ /* 0x008fc60006800000 */
[----:B------:R-:W3:Y:S04]  /*1d520*/  LDL.LU R14, [R1+0x400] ;  /* 0x00040000010e7983 */ /* 0x000ee80000300800 */
[----:B------:R0:W-:Y:S01]  /*1d530*/  STL [R1+0x448], R2 ;  /* 0x0004480201007387 */ /* 0x0001e20000100800 */
[----:B--2---:R-:W-:-:S03]  /*1d540*/  SEL R0, R23, R13, !P5 ;  /* 0x0000000d17007207 */ /* 0x004fc60006800000 */
[----:B------:R-:W2:Y:S01]  /*1d550*/  LDL.LU R13, [R1+0x3fc] ;  /* 0x0003fc00010d7983 */ /* 0x000ea20000300800 */
[----:B------:R-:W-:-:S03]  /*1d560*/  SEL R5, R23, R19, !P5 ;  /* 0x0000001317057207 */ /* 0x000fc60006800000 */
[----:B------:R-:W-:Y:S01]  /*1d570*/  STL [R1+0x444], R0 ;  /* 0x0004440001007387 */ /* 0x000fe20000100800 */
[----:B0-----:R-:W-:-:S03]  /*1d580*/  SEL R2, R23, R18, !P5 ;  /* 0x0000001217027207 */ /* 0x001fc60006800000 */
[----:B------:R0:W-:Y:S04]  /*1d590*/  STL [R1+0x440], R5 ;  /* 0x0004400501007387 */ /* 0x0001e80000100800 */
[----:B------:R-:W2:Y:S04]  /*1d5a0*/  LDL.LU R6, [R1+0x3f8] ;  /* 0x0003f80001067983 */ /* 0x000ea80000300800 */
[----:B------:R-:W-:Y:S04]  /*1d5b0*/  STL [R1+0x43c], R2 ;  /* 0x00043c0201007387 */ /* 0x000fe80000100800 */
[----:B0-----:R-:W2:Y:S01]  /*1d5c0*/  LDL.LU R5, [R1+0x3f4] ;  /* 0x0003f40001057983 */ /* 0x001ea20000300800 */
[----:B----4-:R-:W-:-:S05]  /*1d5d0*/  SEL R0, R23, R12, !P5 ;  /* 0x0000000c17007207 */ /* 0x010fca0006800000 */
        /* <DEDUP_REMOVED lines=30> */
[----:B---3--:R-:W-:-:S03]  /*1d7c0*/  SEL R17, R23, R14, !P5 ;  /* 0x0000000e17117207 */ /* 0x008fc60006800000 */
[----:B------:R-:W3:Y:S04]  /*1d7d0*/  LDL.LU R14, [R1+0x3b0] ;  /* 0x0003b000010e7983 */ /* 0x000ee80000300800 */
[----:B------:R1:W-:Y:S04]  /*1d7e0*/  STL [R1+0x41c], R17 ;  /* 0x00041c1101007387 */ /* 0x0003e80000100800 */
[----:B0-----:R-:W3:Y:S04]  /*1d7f0*/  LDL.LU R19, [R1+0x3a8] ;  /* 0x0003a80001137983 */ /* 0x001ee80000300800 */
[----:B-1----:R-:W3:Y:S01]  /*1d800*/  LDL.LU R17, [R1+0x3ac] ;  /* 0x0003ac0001117983 */ /* 0x002ee20000300800 */
[----:B--2---:R-:W-:-:S05]  /*1d810*/  SEL R13, R23, R13, !P5 ;  /* 0x0000000d170d7207 */ /* 0x004fca0006800000 */
[----:B------:R0:W-:Y:S04]  /*1d820*/  STL [R1+0x418], R13 ;  /* 0x0004180d01007387 */ /* 0x0001e80000100800 */
[----:B0-----:R-:W2:Y:S01]  /*1d830*/  LDL.LU R13, [R1+0x368] ;  /* 0x00036800010d7983 */ /* 0x001ea20000300800 */
[C---:B------:R-:W-:Y:S02]  /*1d840*/  SEL R6, R23.reuse, R6, !P5 ;  /* 0x0000000617067207 */ /* 0x040fe40006800000 */
[----:B------:R-:W-:-:S03]  /*1d850*/  SEL R5, R23, R5, !P5 ;  /* 0x0000000517057207 */ /* 0x000fc60006800000 */
[----:B------:R4:W-:Y:S04]  /*1d860*/  STL [R1+0x414], R6 ;  /* 0x0004140601007387 */ /* 0x0009e80000100800 */
[----:B------:R0:W-:Y:S01]  /*1d870*/  STL [R1+0x410], R5 ;  /* 0x0004100501007387 */ /* 0x0001e20000100800 */
[C---:B----4-:R-:W-:Y:S02]  /*1d880*/  SEL R6, R23.reuse, R7, !P5 ;  /* 0x0000000717067207 */ /* 0x050fe40006800000 */
[----:B0-----:R-:W-:-:S03]  /*1d890*/  SEL R5, R23, R0, !P5 ;  /* 0x0000000017057207 */ /* 0x001fc60006800000 */
        /* <DEDUP_REMOVED lines=13> */
[----:B------:R-:W-:Y:S04]  /*1d970*/  STL [R1+0x3f4], R5 ;  /* 0x0003f40501007387 */ /* 0x000fe80000100800 */
[----:B------:R-:W4:Y:S01]  /*1d980*/  LDL.LU R18, [R1+0x3a0] ;  /* 0x0003a00001127983 */ /* 0x000f220000300800 */
[----:B-1----:R-:W-:-:S03]  /*1d990*/  SEL R0, R23, R11, !P5 ;  /* 0x0000000b17007207 */ /* 0x002fc60006800000 */
        /* <DEDUP_REMOVED lines=23> */
[----:B---3--:R-:W-:-:S03]  /*1db10*/  SEL R0, R23, R14, !P5 ;  /* 0x0000000e17007207 */ /* 0x008fc60006800000 */
[----:B------:R-:W3:Y:S01]  /*1db20*/  LDL.LU R14, [R1+0x39c] ;  /* 0x00039c00010e7983 */ /* 0x000ee20000300800 */
[----:B------:R-:W-:-:S03]  /*1db30*/  SEL R5, R23, R19, !P5 ;  /* 0x0000001317057207 */ /* 0x000fc60006800000 */
[----:B------:R-:W-:Y:S01]  /*1db40*/  STL [R1+0x3c8], R0 ;  /* 0x0003c80001007387 */ /* 0x000fe20000100800 */
[----:B0-----:R-:W-:-:S03]  /*1db50*/  SEL R2, R23, R17, !P5 ;  /* 0x0000001117027207 */ /* 0x001fc60006800000 */
[----:B------:R0:W-:Y:S04]  /*1db60*/  STL [R1+0x3c4], R5 ;  /* 0x0003c40501007387 */ /* 0x0001e80000100800 */
[----:B------:R-:W3:Y:S04]  /*1db70*/  LDL.LU R6, [R1+0x390] ;  /* 0x0003900001067983 */ /* 0x000ee80000300800 */
[----:B------:R-:W-:Y:S04]  /*1db80*/  STL [R1+0x3c0], R2 ;  /* 0x0003c00201007387 */ /* 0x000fe80000100800 */
[----:B0-----:R-:W3:Y:S01]  /*1db90*/  LDL.LU R5, [R1+0x394] ;  /* 0x0003940001057983 */ /* 0x001ee20000300800 */
        /* <DEDUP_REMOVED lines=8> */
[----:B----4-:R-:W-:-:S05]  /*1dc20*/  SEL R12, R23, R12, !P5 ;  /* 0x0000000c170c7207 */ /* 0x010fca0006800000 */
        /* <DEDUP_REMOVED lines=25> */
[----:B0-----:R-:W4:Y:S04]  /*1ddc0*/  LDL.LU R19, [R1+0x32c] ;  /* 0x00032c0001137983 */ /* 0x001f280000300800 */
[----:B-1----:R-:W4:Y:S01]  /*1ddd0*/  LDL.LU R18, [R1+0x328] ;  /* 0x0003280001127983 */ /* 0x002f220000300800 */
[----:B---3--:R-:W-:-:S05]  /*1dde0*/  SEL R14, R23, R14, !P5 ;  /* 0x0000000e170e7207 */ /* 0x008fca0006800000 */
[----:B------:R0:W-:Y:S04]  /*1ddf0*/  STL [R1+0x39c], R14 ;  /* 0x00039c0e01007387 */ /* 0x0001e80000100800 */
[----:B0-----:R-:W3:Y:S01]  /*1de00*/  LDL.LU R14, [R1+0x324] ;  /* 0x00032400010e7983 */ /* 0x001ee20000300800 */
[C---:B------:R-:W-:Y:S02]  /*1de10*/  SEL R6, R23.reuse, R6, !P5 ;  /* 0x0000000617067207 */ /* 0x040fe40006800000 */
[----:B------:R-:W-:-:S03]  /*1de20*/  SEL R5, R23, R5, !P5 ;  /* 0x0000000517057207 */ /* 0x000fc60006800000 */
[----:B------:R2:W-:Y:S04]  /*1de30*/  STL [R1+0x398], R6 ;  /* 0x0003980601007387 */ /* 0x0005e80000100800 */
[----:B------:R0:W-:Y:S01]  /*1de40*/  STL [R1+0x394], R5 ;  /* 0x0003940501007387 */ /* 0x0001e20000100800 */
[C---:B--2---:R-:W-:Y:S02]  /*1de50*/  SEL R6, R23.reuse, R7, !P5 ;  /* 0x0000000717067207 */ /* 0x044fe40006800000 */
[----:B0-----:R-:W-:-:S03]  /*1de60*/  SEL R5, R23, R0, !P5 ;  /* 0x0000000017057207 */ /* 0x001fc60006800000 */
[----:B------:R-:W-:Y:S01]  /*1de70*/  STL [R1+0x390], R6 ;  /* 0x0003900601007387 */ /* 0x000fe20000100800 */
[----:B------:R-:W-:-:S03]  /*1de80*/  SEL R2, R23, R2, !P5 ;  /* 0x0000000217027207 */ /* 0x000fc60006800000 */
[----:B------:R-:W-:Y:S01]  /*1de90*/  STL [R1+0x38c], R5 ;  /* 0x00038c0501007387 */ /* 0x000fe20000100800 */
[----:B------:R-:W-:-:S03]  /*1dea0*/  SEL R0, R23, R13, !P5 ;  /* 0x0000000d17007207 */ /* 0x000fc60006800000 */
[----:B------:R-:W2:Y:S04]  /*1deb0*/  LDL.LU R13, [R1+0x320] ;  /* 0x00032000010d7983 */ /* 0x000ea80000300800 */
[----:B------:R0:W-:Y:S04]  /*1dec0*/  STL [R1+0x388], R2 ;  /* 0x0003880201007387 */ /* 0x0001e80000100800 */
[----:B------:R1:W-:Y:S01]  /*1ded0*/  STL [R1+0x384], R0 ;  /* 0x0003840001007387 */ /* 0x0003e20000100800 */
[C---:B0-----:R-:W-:Y:S02]  /*1dee0*/  SEL R2, R23.reuse, R25, !P5 ;  /* 0x0000001917027207 */ /* 0x041fe40006800000 */
[----:B-1----:R-:W-:-:S03]  /*1def0*/  SEL R0, R23, R24, !P5 ;  /* 0x0000001817007207 */ /* 0x002fc60006800000 */
[----:B------:R0:W-:Y:S04]  /*1df00*/  STL [R1+0x380], R2 ;  /* 0x0003800201007387 */ /* 0x0001e80000100800 */
[----:B------:R1:W-:Y:S01]  /*1df10*/  STL [R1+0x37c], R0 ;  /* 0x00037c0001007387 */ /* 0x0003e20000100800 */
[C---:B----4-:R-:W-:Y:S02]  /*1df20*/  SEL R5, R23.reuse, R27, !P5 ;  /* 0x0000001b17057207 */ /* 0x050fe40006800000 */
        /* <DEDUP_REMOVED lines=63> */
[----:B------:R-:W-:Y:S01]  /*1e320*/  STL [R1+0x32c], R19 ;  /* 0x00032c1301007387 */ /* 0x000fe20000100800 */
[----:B0-----:R-:W-:-:S03]  /*1e330*/  SEL R17, R23, R8, !P5 ;  /* 0x0000000817117207 */ /* 0x001fc60006800000 */
[----:B------:R-:W4:Y:S04]  /*1e340*/  LDL.LU R8, [R1+0x2a8] ;  /* 0x0002a80001087983 */ /* 0x000f280000300800 */
[----:B------:R0:W-:Y:S04]  /*1e350*/  STL [R1+0x328], R17 ;  /* 0x0003281101007387 */ /* 0x0001e80000100800 */
[----:B0-----:R-:W4:Y:S01]  /*1e360*/  LDL.LU R17, [R1+0x2ac] ;  /* 0x0002ac0001117983 */ /* 0x001f220000300800 */
[----:B------:R-:W-:-:S05]  /*1e370*/  SEL R16, R23, R16, !P5 ;  /* 0x0000001017107207 */ /* 0x000fca0006800000 */
[----:B------:R0:W-:Y:S04]  /*1e380*/  STL [R1+0x324], R16 ;  /* 0x0003241001007387 */ /* 0x0001e80000100800 */
[----:B------:R-:W4:Y:S01]  /*1e390*/  LDL.LU R19, [R1+0x2b8] ;  /* 0x0002b80001137983 */ /* 0x000f220000300800 */
        /* <DEDUP_REMOVED lines=23> */
[----:B------:R-:W-:Y:S04]  /*1e510*/  STL [R1+0x2fc], R5 ;  /* 0x0002fc0501007387 */ /* 0x000fe80000100800 */
[----:B------:R-:W2:Y:S01]  /*1e520*/  LDL.LU R18, [R1+0x250] ;  /* 0x0002500001127983 */ /* 0x000ea20000300800 */
[----:B-1----:R-:W-:-:S03]  /*1e530*/  SEL R0, R23, R13, !P5 ;  /* 0x0000000d17007207 */ /* 0x002fc60006800000 */
[----:B------:R0:W-:Y:S04]  /*1e540*/  STL [R1+0x2f8], R2 ;  /* 0x0002f80201007387 */ /* 0x0001e80000100800 */
[----:B------:R-:W2:Y:S04]  /*1e550*/  LDL.LU R13, [R1+0x294] ;  /* 0x00029400010d7983 */ /* 0x000ea80000300800 */
[----:B------:R4:W-:Y:S01]  /*1e560*/  STL [R1+0x2f4], R0 ;  /* 0x0002f40001007387 */ /* 0x0009e20000100800 */
[----:B0-----:R-:W-:-:S05]  /*1e570*/  SEL R2, R23, R22, !P5 ;  /* 0x0000001617027207 */ /* 0x001fca0006800000 */
[----:B------:R-:W-:Y:S01]  /*1e580*/  STL [R1+0x2f0], R2 ;  /* 0x0002f00201007387 */ /* 0x000fe20000100800 */
[C---:B----4-:R-:W-:Y:S02]  /*1e590*/  SEL R0, R23.reuse, R21, !P5 ;  /* 0x0000001517007207 */ /* 0x050fe40006800000 */
        /* <DEDUP_REMOVED lines=18> */
[----:B------:R-:W4:Y:S04]  /*1e6c0*/  LDL.LU R17, [R1+0x27c] ;  /* 0x00027c0001117983 */ /* 0x000f280000300800 */
[----:B------:R-:W-:Y:S01]  /*1e6d0*/  STL [R1+0x2d0], R0 ;  /* 0x0002d00001007387 */ /* 0x000fe20000100800 */
[C---:B------:R-:W-:Y:S02]  /*1e6e0*/  SEL R5, R23.reuse, R19, !P5 ;  /* 0x0000001317057207 */ /* 0x040fe40006800000 */
        /* <DEDUP_REMOVED lines=110> */
[----:B------:R-:W4:Y:S04]  /*1edd0*/  LDL.LU R17, [R1+0x1c4] ;  /* 0x0001c40001117983 */ /* 0x000f280000300800 */
[----:B------:R-:W4:Y:S01]  /*1ede0*/  LDL.LU R22, [R1+0x1bc] ;  /* 0x0001bc0001167983 */ /* 0x000f220000300800 */
[----:B---3--:R-:W-:-:S05]  /*1edf0*/  SEL R15, R23, R15, !P5 ;  /* 0x0000000f170f7207 */ /* 0x008fca0006800000 */
[----:B------:R1:W-:Y:S01]  /*1ee00*/  STL [R1+0x238], R15 ;  /* 0x0002380f01007387 */ /* 0x0003e20000100800 */
[----:B------:R-:W-:-:S03]  /*1ee10*/  SEL R14, R23, R14, !P5 ;  /* 0x0000000e170e7207 */ /* 0x000fc60006800000 */
[----:B------:R-:W3:Y:S04]  /*1ee20*/  LDL.LU R21, [R1+0x1c0] ;  /* 0x0001c00001157983 */ /* 0x000ee80000300800 */
[----:B------:R0:W-:Y:S04]  /*1ee30*/  STL [R1+0x224], R14 ;  /* 0x0002240e01007387 */ /* 0x0001e80000100800 */
[----:B------:R-:W3:Y:S04]  /*1ee40*/  LDL.LU R26, [R1+0x12c] ;  /* 0x00012c00011a7983 */ /* 0x000ee80000300800 */
[----:B------:R-:W3:Y:S04]  /*1ee50*/  LDL.LU R19, [R1+0x178] ;  /* 0x0001780001137983 */ /* 0x000ee80000300800 */
[----:B0-----:R-:W3:Y:S04]  /*1ee60*/  LDL.LU R16, [R1+0x1b0] ;  /* 0x0001b00001107983 */ /* 0x001ee80000300800 */
[----:B-1----:R-:W3:Y:S01]  /*1ee70*/  LDL.LU R15, [R1+0x184] ;  /* 0x00018400010f7983 */ /* 0x002ee20000300800 */
[----:B--2---:R-:W-:-:S05]  /*1ee80*/  SEL R13, R23, R13, !P5 ;  /* 0x0000000d170d7207 */ /* 0x004fca0006800000 */
[----:B------:R0:W-:Y:S04]  /*1ee90*/  STL [R1+0x220], R13 ;  /* 0x0002200d01007387 */ /* 0x0001e80000100800 */
[----:B------:R-:W2:Y:S01]  /*1eea0*/  LDL.LU R14, [R1+0x188] ;  /* 0x00018800010e7983 */ /* 0x000ea20000300800 */
[----:B----4-:R-:W-:-:S05]  /*1eeb0*/  SEL R12, R23, R12, !P5 ;  /* 0x0000000c170c7207 */ /* 0x010fca0006800000 */
[----:B------:R1:W-:Y:S04]  /*1eec0*/  STL [R1+0x21c], R12 ;  /* 0x00021c0c01007387 */ /* 0x0003e80000100800 */
[----:B0-----:R-:W4:Y:S01]  /*1eed0*/  LDL.LU R13, [R1+0x194] ;  /* 0x00019400010d7983 */ /* 0x001f220000300800 */
[----:B------:R-:W-:-:S05]  /*1eee0*/  SEL R11, R23, R11, !P5 ;  /* 0x0000000b170b7207 */ /* 0x000fca0006800000 */
[----:B------:R0:W-:Y:S04]  /*1eef0*/  STL [R1+0x218], R11 ;  /* 0x0002180b01007387 */ /* 0x0001e80000100800 */
[----:B-1----:R-:W4:Y:S01]  /*1ef00*/  LDL.LU R12, [R1+0x198] ;  /* 0x00019800010c7983 */ /* 0x002f220000300800 */
[----:B------:R-:W-:-:S05]  /*1ef10*/  SEL R9, R23, R9, !P5 ;  /* 0x0000000917097207 */ /* 0x000fca0006800000 */
        /* <DEDUP_REMOVED lines=33> */
[----:B---3--:R-:W-:-:S05]  /*1f130*/  SEL R0, R23, R21, !P5 ;  /* 0x0000001517007207 */ /* 0x008fca0006800000 */
[----:B------:R1:W-:Y:S01]  /*1f140*/  STL [R1+0x1d4], R0 ;  /* 0x0001d40001007387 */ /* 0x0003e20000100800 */
[C---:B------:R-:W-:Y:S02]  /*1f150*/  SEL R5, R23.reuse, R26, !P5 ;  /* 0x0000001a17057207 */ /* 0x040fe40006800000 */
[----:B0-----:R-:W-:-:S03]  /*1f160*/  SEL R2, R23, R19, !P5 ;  /* 0x0000001317027207 */ /* 0x001fc60006800000 */
[----:B------:R-:W-:Y:S01]  /*1f170*/  STL [R1+0x1d0], R5 ;  /* 0x0001d00501007387 */ /* 0x000fe20000100800 */
[----:B-1----:R-:W-:-:S03]  /*1f180*/  SEL R0, R23, R16, !P5 ;  /* 0x0000001017007207 */ /* 0x002fc60006800000 */
[----:B------:R-:W3:Y:S04]  /*1f190*/  LDL.LU R16, [R1+0x140] ;  /* 0x0001400001107983 */ /* 0x000ee80000300800 */
[----:B------:R0:W-:Y:S04]  /*1f1a0*/  STL [R1+0x1cc], R2 ;  /* 0x0001cc0201007387 */ /* 0x0001e80000100800 */
[----:B------:R2:W-:Y:S01]  /*1f1b0*/  STL [R1+0x1c8], R0 ;  /* 0x0001c80001007387 */ /* 0x0005e20000100800 */
[----:B0-----:R-:W-:-:S03]  /*1f1c0*/  SEL R2, R23, R15, !P5 ;  /* 0x0000000f17027207 */ /* 0x001fc60006800000 */
        /* <DEDUP_REMOVED lines=11> */
[C---:B------:R-:W-:Y:S02]  /*1f280*/  SEL R5, R23.reuse, R11, !P5 ;  /* 0x0000000b17057207 */ /* 0x040fe40006800000 */
[----:B-1----:R-:W-:-:S03]  /*1f290*/  SEL R2, R23, R9, !P5 ;  /* 0x0000000917027207 */ /* 0x002fc60006800000 */
[----:B------:R1:W-:Y:S04]  /*1f2a0*/  STL [R1+0x1b0], R5 ;  /* 0x0001b00501007387 */ /* 0x0003e80000100800 */
[----:B------:R-:W4:Y:S04]  /*1f2b0*/  LDL.LU R9, [R1+0x154] ;  /* 0x0001540001097983 */ /* 0x000f280000300800 */
[----:B------:R-:W-:Y:S01]  /*1f2c0*/  STL [R1+0x1ac], R2 ;  /* 0x0001ac0201007387 */ /* 0x000fe20000100800 */
[----:B0-----:R-:W-:-:S03]  /*1f2d0*/  SEL R0, R23, R8, !P5 ;  /* 0x0000000817007207 */ /* 0x001fc60006800000 */
[----:B------:R-:W4:Y:S04]  /*1f2e0*/  LDL.LU R8, [R1+0x164] ;  /* 0x0001640001087983 */ /* 0x000f280000300800 */
[----:B------:R0:W-:Y:S04]  /*1f2f0*/  STL [R1+0x1a8], R0 ;  /* 0x0001a80001007387 */ /* 0x0001e80000100800 */
[----:B------:R-:W4:Y:S04]  /*1f300*/  LDL.LU R6, [R1+0x158] ;  /* 0x0001580001067983 */ /* 0x000f280000300800 */
[----:B-1----:R-:W4:Y:S04]  /*1f310*/  LDL.LU R5, [R1+0x160] ;  /* 0x0001600001057983 */ /* 0x002f280000300800 */
[----:B------:R-:W4:Y:S04]  /*1f320*/  LDL.LU R7, [R1+0x15c] ;  /* 0x00015c0001077983 */ /* 0x000f280000300800 */
[----:B------:R-:W4:Y:S04]  /*1f330*/  LDL.LU R11, [R1+0x14c] ;  /* 0x00014c00010b7983 */ /* 0x000f280000300800 */
[----:B0-----:R-:W4:Y:S04]  /*1f340*/  LDL.LU R0, [R1+0x144] ;  /* 0x0001440001007983 */ /* 0x001f280000300800 */
        /* <DEDUP_REMOVED lines=18> */
[----:B------:R-:W-:-:S03]  /*1f470*/  SEL R20, R23, R15, !P5 ;  /* 0x0000000f17147207 */ /* 0x000fc60006800000 */
        /* <DEDUP_REMOVED lines=13> */
[----:B------:R-:W-:-:S05]  /*1f550*/  SEL R9, R23, R9, !P5 ;  /* 0x0000000917097207 */ /* 0x000fca0006800000 */
[----:B------:R0:W-:Y:S01]  /*1f560*/  STL [R1+0x178], R9 ;  /* 0x0001780901007387 */ /* 0x0001e20000100800 */
[----:B------:R-:W-:-:S03]  /*1f570*/  SEL R8, R23, R8, !P5 ;  /* 0x0000000817087207 */ /* 0x000fc60006800000 */
[----:B0-----:R-:W4:Y:S01]  /*1f580*/  LDL.LU R9, [R1+0x17dc] ;  /* 0x0017dc0001097983 */ /* 0x001f220000300800 */
[----:B------:R-:W-:-:S03]  /*1f590*/  SEL R6, R23, R6, !P5 ;  /* 0x0000000617067207 */ /* 0x000fc60006800000 */
[----:B------:R0:W-:Y:S01]  /*1f5a0*/  STL [R1+0x174], R8 ;  /* 0x0001740801007387 */ /* 0x0001e20000100800 */
[----:B------:R-:W-:-:S03]  /*1f5b0*/  SEL R5, R23, R5, !P5 ;  /* 0x0000000517057207 */ /* 0x000fc60006800000 */
[----:B0-----:R-:W4:Y:S04]  /*1f5c0*/  LDL.LU R8, [R1+0x17d8] ;  /* 0x0017d80001087983 */ /* 0x001f280000300800 */
[----:B------:R-:W-:Y:S04]  /*1f5d0*/  STL [R1+0x16c], R6 ;  /* 0x00016c0601007387 */ /* 0x000fe80000100800 */
[----:B------:R0:W-:Y:S02]  /*1f5e0*/  STL [R1+0x168], R5 ;  /* 0x0001680501007387 */ /* 0x0001e40000100800 */
[----:B0-----:R-:W-:-:S02]  /*1f5f0*/  SEL R5, R23, R11, !P5 ;  /* 0x0000000b17057207 */ /* 0x001fc40006800000 */
[----:B------:R-:W4:Y:S01]  /*1f600*/  LDL.LU R11, [R1+0x108] ;  /* 0x00010800010b7983 */ /* 0x000f220000300800 */
[----:B------:R-:W-:-:S05]  /*1f610*/  SEL R6, R23, R7, !P5 ;  /* 0x0000000717067207 */ /* 0x000fca0006800000 */
[----:B------:R0:W-:Y:S04]  /*1f620*/  STL [R1+0x164], R6 ;  /* 0x0001640601007387 */ /* 0x0001e80000100800 */
[----:B------:R1:W-:Y:S01]  /*1f630*/  STL [R1+0x160], R5 ;  /* 0x0001600501007387 */ /* 0x0003e20000100800 */
[C---:B0-----:R-:W-:Y:S02]  /*1f640*/  SEL R6, R23.reuse, R0, !P5 ;  /* 0x0000000017067207 */ /* 0x041fe40006800000 */
[C---:B------:R-:W-:Y:S02]  /*1f650*/  SEL R0, R23.reuse, R2, !P5 ;  /* 0x0000000217007207 */ /* 0x040fe40006800000 */
[C---:B-1----:R-:W-:Y:S01]  /*1f660*/  SEL R5, R23.reuse, R25, !P5 ;  /* 0x0000001917057207 */ /* 0x042fe20006800000 */
[----:B------:R-:W-:Y:S01]  /*1f670*/  STL [R1+0x15c], R6 ;  /* 0x00015c0601007387 */ /* 0x000fe20000100800 */
[----:B------:R-:W-:-:S03]  /*1f680*/  SEL R2, R23, R19, !P5 ;  /* 0x0000001317027207 */ /* 0x000fc60006800000 */
[----:B------:R0:W-:Y:S04]  /*1f690*/  STL [R1+0x158], R0 ;  /* 0x0001580001007387 */ /* 0x0001e80000100800 */
[----:B------:R-:W-:Y:S04]  /*1f6a0*/  STL [R1+0x154], R5 ;  /* 0x0001540501007387 */ /* 0x000fe80000100800 */
[----:B------:R-:W4:Y:S01]  /*1f6b0*/  LDL.LU R19, [R1+0xf0] ;  /* 0x0000f00001137983 */ /* 0x000f220000300800 */
[----:B0-----:R-:W-:-:S03]  /*1f6c0*/  SEL R0, R23, R18, !P5 ;  /* 0x0000001217007207 */ /* 0x001fc60006800000 */
[----:B------:R0:W-:Y:S04]  /*1f6d0*/  STL [R1+0x14c], R2 ;  /* 0x00014c0201007387 */ /* 0x0001e80000100800 */
[----:B------:R-:W4:Y:S04]  /*1f6e0*/  LDL.LU R18, [R1+0xdc] ;  /* 0x0000dc0001127983 */ /* 0x000f280000300800 */
[----:B------:R1:W-:Y:S01]  /*1f6f0*/  STL [R1+0x148], R0 ;  /* 0x0001480001007387 */ /* 0x0003e20000100800 */
[C---:B0-----:R-:W-:Y:S02]  /*1f700*/  SEL R2, R23.reuse, R24, !P5 ;  /* 0x0000001817027207 */ /* 0x041fe40006800000 */
[----:B------:R-:W-:-:S03]  /*1f710*/  SEL R5, R23, R22, !P5 ;  /* 0x0000001617057207 */ /* 0x000fc60006800000 */
[----:B------:R0:W-:Y:S01]  /*1f720*/  STL [R1+0x144], R2 ;  /* 0x0001440201007387 */ /* 0x0001e20000100800 */
[----:B-1----:R-:W-:-:S05]  /*1f730*/  SEL R0, R23, R27, !P5 ;  /* 0x0000001b17007207 */ /* 0x002fca0006800000 */
[----:B------:R1:W-:Y:S01]  /*1f740*/  STL [R1+0x140], R0 ;  /* 0x0001400001007387 */ /* 0x0003e20000100800 */
[----:B0-----:R-:W-:-:S03]  /*1f750*/  SEL R2, R23, R21, !P5 ;  /* 0x0000001517027207 */ /* 0x001fc60006800000 */
[----:B------:R-:W-:Y:S01]  /*1f760*/  STL [R1+0x13c], R5 ;  /* 0x00013c0501007387 */ /* 0x000fe20000100800 */
[----:B-1----:R-:W-:-:S03]  /*1f770*/  SEL R0, R23, R17, !P5 ;  /* 0x0000001117007207 */ /* 0x002fc60006800000 */
[----:B------:R-:W4:Y:S04]  /*1f780*/  LDL.LU R17, [R1+0xd0] ;  /* 0x0000d00001117983 */ /* 0x000f280000300800 */
[----:B------:R3:W-:Y:S04]  /*1f790*/  STL [R1+0x134], R2 ;  /* 0x0001340201007387 */ /* 0x0007e80000100800 */
[----:B------:R0:W-:Y:S01]  /*1f7a0*/  STL [R1+0x130], R0 ;  /* 0x0001300001007387 */ /* 0x0001e20000100800 */
[----:B---3--:R-:W-:-:S03]  /*1f7b0*/  SEL R2, R23, R16, !P5 ;  /* 0x0000001017027207 */ /* 0x008fc60006800000 */
[----:B------:R-:W3:Y:S04]  /*1f7c0*/  LDL.LU R16, [R1+0xcc] ;  /* 0x0000cc0001107983 */ /* 0x000ee80000300800 */
        /* <DEDUP_REMOVED lines=31> */
[----:B------:R0:W-:Y:S01]  /*1f9c0*/  STL [R1+0x10c], R19 ;  /* 0x00010c1301007387 */ /* 0x0001e20000100800 */
[----:B------:R-:W-:-:S03]  /*1f9d0*/  SEL R18, R23, R18, !P5 ;  /* 0x0000001217127207 */ /* 0x000fc60006800000 */
[----:B------:R-:W4:Y:S04]  /*1f9e0*/  LDL.LU R26, [R1+0x34] ;  /* 0x00003400011a7983 */ /* 0x000f280000300800 */
[----:B------:R1:W-:Y:S04]  /*1f9f0*/  STL [R1+0x108], R18 ;  /* 0x0001081201007387 */ /* 0x0003e80000100800 */
[----:B------:R-:W4:Y:S04]  /*1fa00*/  LDL.LU R20, [R1+0x6c] ;  /* 0x00006c0001147983 */ /* 0x000f280000300800 */
[----:B0-----:R-:W4:Y:S04]  /*1fa10*/  LDL.LU R19, [R1+0x7c] ;  /* 0x00007c0001137983 */ /* 0x001f280000300800 */
[----:B-1----:R-:W4:Y:S01]  /*1fa20*/  LDL.LU R18, [R1+0x84] ;  /* 0x0000840001127983 */ /* 0x002f220000300800 */
[----:B------:R-:W-:-:S05]  /*1fa30*/  SEL R17, R23, R17, !P5 ;  /* 0x0000001117117207 */ /* 0x000fca0006800000 */
[----:B------:R0:W-:Y:S04]  /*1fa40*/  STL [R1+0x104], R17 ;  /* 0x0001041101007387 */ /* 0x0001e80000100800 */
[----:B0-----:R-:W4:Y:S01]  /*1fa50*/  LDL.LU R17, [R1+0x80] ;  /* 0x0000800001117983 */ /* 0x001f220000300800 */
[----:B---3--:R-:W-:-:S05]  /*1fa60*/  SEL R16, R23, R16, !P5 ;  /* 0x0000001017107207 */ /* 0x008fca0006800000 */
[----:B------:R0:W-:Y:S04]  /*1fa70*/  STL [R1+0x100], R16 ;  /* 0x0001001001007387 */ /* 0x0001e80000100800 */
[----:B0-----:R-:W3:Y:S01]  /*1fa80*/  LDL.LU R16, [R1+0x50] ;  /* 0x0000500001107983 */ /* 0x001ee20000300800 */
[----:B------:R-:W-:-:S05]  /*1fa90*/  SEL R15, R23, R15, !P5 ;  /* 0x0000000f170f7207 */ /* 0x000fca0006800000 */
[----:B------:R0:W-:Y:S01]  /*1faa0*/  STL [R1+0xfc], R15 ;  /* 0x0000fc0f01007387 */ /* 0x0001e20000100800 */
[----:B--2---:R-:W-:-:S03]  /*1fab0*/  SEL R14, R23, R14, !P5 ;  /* 0x0000000e170e7207 */ /* 0x004fc60006800000 */
[----:B0-----:R-:W2:Y:S04]  /*1fac0*/  LDL.LU R15, [R1+0x54] ;  /* 0x00005400010f7983 */ /* 0x001ea80000300800 */
[----:B------:R0:W-:Y:S04]  /*1fad0*/  STL [R1+0xf8], R14 ;  /* 0x0000f80e01007387 */ /* 0x0001e80000100800 */
[----:B0-----:R-:W2:Y:S01]  /*1fae0*/  LDL.LU R14, [R1+0x68] ;  /* 0x00006800010e7983 */ /* 0x001ea20000300800 */
[C---:B------:R-:W-:Y:S02]  /*1faf0*/  SEL R8, R23.reuse, R8, !P5 ;  /* 0x0000000817087207 */ /* 0x040fe40006800000 */
[----:B----4-:R-:W-:-:S05]  /*1fb00*/  SEL R13, R23, R13, !P5 ;  /* 0x0000000d170d7207 */ /* 0x010fca0006800000 */
[----:B------:R0:W-:Y:S04]  /*1fb10*/  STL [R1+0xf0], R13 ;  /* 0x0000f00d01007387 */ /* 0x0001e80000100800 */
[----:B0-----:R-:W4:Y:S04]  /*1fb20*/  LDL.LU R13, [R1+0x64] ;  /* 0x00006400010d7983 */ /* 0x001f280000300800 */
[----:B------:R0:W-:Y:S02]  /*1fb30*/  STL [R1+0xdc], R8 ;  /* 0x0000dc0801007387 */ /* 0x0001e40000100800 */
[----:B0-----:R-:W-:-:S02]  /*1fb40*/  SEL R8, R23, R9, !P5 ;  /* 0x0000000917087207 */ /* 0x001fc40006800000 */
[----:B------:R-:W-:-:S03]  /*1fb50*/  SEL R9, R23, R6, !P5 ;  /* 0x0000000617097207 */ /* 0x000fc60006800000 */
[----:B------:R0:W-:Y:S04]  /*1fb60*/  STL [R1+0xd8], R8 ;  /* 0x0000d80801007387 */ /* 0x0001e80000100800 */
[----:B------:R-:W-:Y:S01]  /*1fb70*/  STL [R1+0xd4], R9 ;  /* 0x0000d40901007387 */ /* 0x000fe20000100800 */
[C---:B------:R-:W-:Y:S02]  /*1fb80*/  SEL R6, R23.reuse, R7, !P5 ;  /* 0x0000000717067207 */ /* 0x040fe40006800000 */
[C---:B0-----:R-:W-:Y:S02]  /*1fb90*/  SEL R8, R23.reuse, R5, !P5 ;  /* 0x0000000517087207 */ /* 0x041fe40006800000 */
[----:B------:R-:W-:-:S03]  /*1fba0*/  SEL R5, R23, R0, !P5 ;  /* 0x0000000017057207 */ /* 0x000fc60006800000 */
[----:B------:R-:W-:Y:S01]  /*1fbb0*/  STL [R1+0xd0], R8 ;  /* 0x0000d00801007387 */ /* 0x000fe20000100800 */
[----:B------:R-:W-:-:S03]  /*1fbc0*/  SEL R2, R23, R2, !P5 ;  /* 0x0000000217027207 */ /* 0x000fc60006800000 */
[----:B------:R-:W-:Y:S01]  /*1fbd0*/  STL [R1+0xcc], R6 ;  /* 0x0000cc0601007387 */ /* 0x000fe20000100800 */
[----:B------:R-:W-:-:S03]  /*1fbe0*/  SEL R0, R23, R25, !P5 ;  /* 0x0000001917007207 */ /* 0x000fc60006800000 */
[----:B------:R0:W-:Y:S04]  /*1fbf0*/  STL [R1+0xc8], R5 ;  /* 0x0000c80501007387 */ /* 0x0001e80000100800 */
[----:B------:R1:W-:Y:S01]  /*1fc00*/  STL [R1+0xc4], R2 ;  /* 0x0000c40201007387 */ /* 0x0003e20000100800 */
[----:B0-----:R-:W-:-:S03]  /*1fc10*/  SEL R5, R23, R10, !P5 ;  /* 0x0000000a17057207 */ /* 0x001fc60006800000 */
[----:B------:R0:W-:Y:S01]  /*1fc20*/  STL [R1+0xc0], R0 ;  /* 0x0000c00001007387 */ /* 0x0001e20000100800 */
[----:B-1----:R-:W-:-:S03]  /*1fc30*/  SEL R2, R23, R24, !P5 ;  /* 0x0000001817027207 */ /* 0x002fc60006800000 */
[----:B------:R1:W-:Y:S04]  /*1fc40*/  STL [R1+0xbc], R5 ;  /* 0x0000bc0501007387 */ /* 0x0003e80000100800 */
[----:B------:R1:W-:Y:S01]  /*1fc50*/  STL [R1+0xac], R2 ;  /* 0x0000ac0201007387 */ /* 0x0003e20000100800 */
[----:B0-----:R-:W-:-:S05]  /*1fc60*/  SEL R0, R23, R27, !P5 ;  /* 0x0000001b17007207 */ /* 0x001fca0006800000 */
[----:B------:R0:W-:Y:S01]  /*1fc70*/  STL [R1+0xa8], R0 ;  /* 0x0000a80001007387 */ /* 0x0001e20000100800 */
[C---:B-1----:R-:W-:Y:S02]  /*1fc80*/  SEL R5, R23.reuse, R22, !P5 ;  /* 0x0000001617057207 */ /* 0x042fe40006800000 */
[----:B------:R-:W-:-:S03]  /*1fc90*/  SEL R2, R23, R12, !P5 ;  /* 0x0000000c17027207 */ /* 0x000fc60006800000 */
[----:B------:R-:W-:Y:S01]  /*1fca0*/  STL [R1+0xa4], R5 ;  /* 0x0000a40501007387 */ /* 0x000fe20000100800 */
[----:B0-----:R-:W-:-:S03]  /*1fcb0*/  SEL R0, R23, R11, !P5 ;  /* 0x0000000b17007207 */ /* 0x001fc60006800000 */
[----:B------:R-:W4:Y:S04]  /*1fcc0*/  LDL.LU R12, [R1+0x5c] ;  /* 0x00005c00010c7983 */ /* 0x000f280000300800 */
[----:B------:R0:W-:Y:S04]  /*1fcd0*/  STL [R1+0xa0], R2 ;  /* 0x0000a00201007387 */ /* 0x0001e80000100800 */
[----:B------:R-:W4:Y:S04]  /*1fce0*/  LDL.LU R11, [R1+0x60] ;  /* 0x00006000010b7983 */ /* 0x000f280000300800 */
[----:B------:R1:W-:Y:S01]  /*1fcf0*/  STL [R1+0x9c], R0 ;  /* 0x00009c0001007387 */ /* 0x0003e20000100800 */
[----:B0-----:R-:W-:-:S05]  /*1fd00*/  SEL R2, R23, R21, !P5 ;  /* 0x0000001517027207 */ /* 0x001fca0006800000 */
[----:B------:R0:W-:Y:S01]  /*1fd10*/  STL [R1+0x98], R2 ;  /* 0x0000980201007387 */ /* 0x0001e20000100800 */
[----:B-1----:R-:W-:-:S05]  /*1fd20*/  SEL R0, R23, R26, !P5 ;  /* 0x0000001a17007207 */ /* 0x002fca0006800000 */
[----:B------:R1:W-:Y:S01]  /*1fd30*/  STL [R1+0x94], R0 ;  /* 0x0000940001007387 */ /* 0x0003e20000100800 */
[C---:B------:R-:W-:Y:S02]  /*1fd40*/  SEL R5, R23.reuse, R20, !P5 ;  /* 0x0000001417057207 */ /* 0x040fe40006800000 */
[----:B0-----:R-:W-:-:S03]  /*1fd50*/  SEL R2, R23, R19, !P5 ;  /* 0x0000001317027207 */ /* 0x001fc60006800000 */
[----:B------:R-:W-:Y:S01]  /*1fd60*/  STL [R1+0x90], R5 ;  /* 0x0000900501007387 */ /* 0x000fe20000100800 */
[----:B-1----:R-:W-:-:S03]  /*1fd70*/  SEL R0, R23, R18, !P5 ;  /* 0x0000001217007207 */ /* 0x002fc60006800000 */
[----:B------:R-:W4:Y:S04]  /*1fd80*/  LDL.LU R27, [R1+0x58] ;  /* 0x00005800011b7983 */ /* 0x000f280000300800 */
[----:B------:R0:W-:Y:S04]  /*1fd90*/  STL [R1+0x8c], R2 ;  /* 0x00008c0201007387 */ /* 0x0001e80000100800 */
[----:B------:R3:W-:Y:S04]  /*1fda0*/  STL [R1+0x88], R0 ;  /* 0x0000880001007387 */ /* 0x0007e80000100800 */
[----:B------:R-:W4:Y:S01]  /*1fdb0*/  LDL.LU R25, [R1+0x44] ;  /* 0x0000440001197983 */ /* 0x000f220000300800 */
[----:B0-----:R-:W-:-:S05]  /*1fdc0*/  SEL R2, R23, R17, !P5 ;  /* 0x0000001117027207 */ /* 0x001fca0006800000 */
[----:B------:R2:W-:Y:S04]  /*1fdd0*/  STL [R1+0x84], R2 ;  /* 0x0000840201007387 */ /* 0x0005e80000100800 */
[----:B------:R-:W4:Y:S01]  /*1fde0*/  LDL.LU R24, [R1+0x4c] ;  /* 0x00004c0001187983 */ /* 0x000f220000300800 */
[----:B---3--:R-:W-:-:S05]  /*1fdf0*/  SEL R0, R23, R16, !P5 ;  /* 0x0000001017007207 */ /* 0x008fca0006800000 */
[----:B------:R0:W-:Y:S04]  /*1fe00*/  STL [R1+0x80], R0 ;  /* 0x0000800001007387 */ /* 0x0001e80000100800 */
[----:B------:R-:W3:Y:S01]  /*1fe10*/  LDL.LU R8, [R1+0x48] ;  /* 0x0000480001087983 */ /* 0x000ee20000300800 */
[----:B--2---:R-:W-:-:S05]  /*1fe20*/  SEL R2, R23, R15, !P5 ;  /* 0x0000000f17027207 */ /* 0x004fca0006800000 */
[----:B------:R-:W-:Y:S04]  /*1fe30*/  STL [R1+0x7c], R2 ;  /* 0x00007c0201007387 */ /* 0x000fe80000100800 */
[----:B------:R-:W2:Y:S01]  /*1fe40*/  LDL.LU R9, [R1+0x38] ;  /* 0x0000380001097983 */ /* 0x000ea20000300800 */
[----:B0-----:R-:W-:-:S05]  /*1fe50*/  SEL R0, R23, R14, !P5 ;  /* 0x0000000e17007207 */ /* 0x001fca0006800000 */
[----:B------:R0:W-:Y:S04]  /*1fe60*/  STL [R1+0x6c], R0 ;  /* 0x00006c0001007387 */ /* 0x0001e80000100800 */
[----:B------:R-:W2:Y:S04]  /*1fe70*/  LDL.LU R7, [R1+0x3c] ;  /* 0x00003c0001077983 */ /* 0x000ea80000300800 */
[----:B0-----:R-:W2:Y:S01]  /*1fe80*/  LDL.LU R0, [R1+0x40] ;  /* 0x0000400001007983 */ /* 0x001ea20000300800 */
[----:B----4-:R-:W-:-:S05]  /*1fe90*/  SEL R2, R23, R13, !P5 ;  /* 0x0000000d17027207 */ /* 0x010fca0006800000 */
[----:B------:R0:W-:Y:S04]  /*1fea0*/  STL [R1+0x68], R2 ;  /* 0x0000680201007387 */ /* 0x0001e80000100800 */
[----:B0-----:R-:W4:Y:S04]  /*1feb0*/  LDL.LU R2, [R1+0x228] ;  /* 0x0002280001027983 */ /* 0x001f280000300800 */
[----:B------:R-:W4:Y:S04]  /*1fec0*/  LDL.LU R22, [R1+0x22c] ;  /* 0x00022c0001167983 */ /* 0x000f280000300800 */
        /* <DEDUP_REMOVED lines=20> */
[----:B------:R0:W-:Y:S01]  /*20010*/  STL [R1+0x5c], R27 ;  /* 0x00005c1b01007387 */ /* 0x0001e20000100800 */
[----:B------:R-:W-:-:S03]  /*20020*/  SEL R25, R23, R25, !P5 ;  /* 0x0000001917197207 */ /* 0x000fc60006800000 */
[----:B0-----:R-:W4:Y:S04]  /*20030*/  LDL.LU R27, [R1+0xb4] ;  /* 0x0000b400011b7983 */ /* 0x001f280000300800 */
[----:B------:R0:W-:Y:S04]  /*20040*/  STL [R1+0x58], R25 ;  /* 0x0000581901007387 */ /* 0x0001e80000100800 */
[----:B0-----:R-:W4:Y:S01]  /*20050*/  LDL.LU R25, [R1+0xb0] ;  /* 0x0000b00001197983 */ /* 0x001f220000300800 */
[----:B------:R-:W-:-:S05]  /*20060*/  SEL R24, R23, R24, !P5 ;  /* 0x0000001817187207 */ /* 0x000fca0006800000 */
[----:B------:R0:W-:Y:S04]  /*20070*/  STL [R1+0x54], R24 ;  /* 0x0000541801007387 */ /* 0x0001e80000100800 */
[----:B0-----:R-:W4:Y:S01]  /*20080*/  LDL.LU R24, [R1+0x70] ;  /* 0x0000700001187983 */ /* 0x001f220000300800 */
[----:B---3--:R-:W-:-:S05]  /*20090*/  SEL R8, R23, R8, !P5 ;  /* 0x0000000817087207 */ /* 0x008fca0006800000 */
[----:B------:R0:W-:Y:S04]  /*200a0*/  STL [R1+0x50], R8 ;  /* 0x0000500801007387 */ /* 0x0001e80000100800 */
[----:B0-----:R-:W3:Y:S01]  /*200b0*/  LDL.LU R8, [R1+0x78] ;  /* 0x0000780001087983 */ /* 0x001ee20000300800 */
[----:B--2---:R-:W-:-:S05]  /*200c0*/  SEL R9, R23, R9, !P5 ;  /* 0x0000000917097207 */ /* 0x004fca0006800000 */
[----:B------:R0:W-:Y:S01]  /*200d0*/  STL [R1+0x4c], R9 ;  /* 0x00004c0901007387 */ /* 0x0001e20000100800 */
[----:B------:R-:W-:-:S03]  /*200e0*/  SEL R7, R23, R7, !P5 ;  /* 0x0000000717077207 */ /* 0x000fc60006800000 */
[----:B0-----:R-:W2:Y:S01]  /*200f0*/  LDL.LU R9, [R1+0x74] ;  /* 0x0000740001097983 */ /* 0x001ea20000300800 */
[----:B------:R-:W-:-:S03]  /*20100*/  SEL R0, R23, R0, !P5 ;  /* 0x0000000017007207 */ /* 0x000fc60006800000 */
[----:B------:R0:W-:Y:S04]  /*20110*/  STL [R1+0x48], R7 ;  /* 0x0000480701007387 */ /* 0x0001e80000100800 */
[----:B0-----:R-:W2:Y:S04]  /*20120*/  LDL.LU R7, [R1+0x17d4] ;  /* 0x0017d40001077983 */ /* 0x001ea80000300800 */
[----:B------:R0:W-:Y:S04]  /*20130*/  STL [R1+0x44], R0 ;  /* 0x0000440001007387 */ /* 0x0001e80000100800 */
[----:B0-----:R-:W2:Y:S01]  /*20140*/  LDL.LU R0, [R1+0x17d0] ;  /* 0x0017d00001007983 */ /* 0x001ea20000300800 */
[----:B----4-:R-:W-:-:S02]  /*20150*/  SEL R2, R23, R2, !P5 ;  /* 0x0000000217027207 */ /* 0x010fc40006800000 */
[----:B------:R-:W-:-:S03]  /*20160*/  SEL R22, R23, R22, !P5 ;  /* 0x0000001617167207 */ /* 0x000fc60006800000 */
[----:B------:R0:W-:Y:S01]  /*20170*/  STL [R1+0x40], R2 ;  /* 0x0000400201007387 */ /* 0x0001e20000100800 */
[C---:B------:R-:W-:Y:S02]  /*20180*/  SEL R21, R23.reuse, R21, !P5 ;  /* 0x0000001517157207 */ /* 0x040fe40006800000 */
[C---:B------:R-:W-:Y:S01]  /*20190*/  SEL R26, R23.reuse, R26, !P5 ;  /* 0x0000001a171a7207 */ /* 0x040fe20006800000 */
[----:B0-----:R-:W4:Y:S01]  /*201a0*/  LDL.LU R2, [R1+0x17cc] ;  /* 0x0017cc0001027983 */ /* 0x001f220000300800 */
[----:B------:R-:W-:-:S03]  /*201b0*/  SEL R20, R23, R20, !P5 ;  /* 0x0000001417147207 */ /* 0x000fc60006800000 */
[----:B------:R0:W-:Y:S01]  /*201c0*/  STL [R1+0x3c], R22 ;  /* 0x00003c1601007387 */ /* 0x0001e20000100800 */
[C---:B------:R-:W-:Y:S02]  /*201d0*/  SEL R19, R23.reuse, R19, !P5 ;  /* 0x0000001317137207 */ /* 0x040fe40006800000 */
[C---:B------:R-:W-:Y:S01]  /*201e0*/  SEL R18, R23.reuse, R18, !P5 ;  /* 0x0000001217127207 */ /* 0x040fe20006800000 */
[----:B0-----:R-:W4:Y:S04]  /*201f0*/  LDL.LU R22, [R1+0x17c8] ;  /* 0x0017c80001167983 */ /* 0x001f280000300800 */
[----:B------:R0:W-:Y:S01]  /*20200*/  STL [R1+0x38], R21 ;  /* 0x0000381501007387 */ /* 0x0001e20000100800 */
[C---:B------:R-:W-:Y:S02]  /*20210*/  SEL R17, R23.reuse, R17, !P5 ;  /* 0x0000001117117207 */ /* 0x040fe40006800000 */
[C---:B------:R-:W-:Y:S01]  /*20220*/  SEL R16, R23.reuse, R16, !P5 ;  /* 0x0000001017107207 */ /* 0x040fe20006800000 */
[----:B0-----:R-:W4:Y:S04]  /*20230*/  LDL.LU R21, [R1+0x17c4] ;  /* 0x0017c40001157983 */ /* 0x001f280000300800 */
[----:B------:R0:W-:Y:S01]  /*20240*/  STL [R1+0x34], R26 ;  /* 0x0000341a01007387 */ /* 0x0001e20000100800 */
[----:B------:R-:W-:-:S03]  /*20250*/  SEL R15, R23, R15, !P5 ;  /* 0x0000000f170f7207 */ /* 0x000fc60006800000 */
[----:B0-----:R-:W4:Y:S04]  /*20260*/  LDL.LU R26, [R1+0x17c0] ;  /* 0x0017c000011a7983 */ /* 0x001f280000300800 */
[----:B------:R0:W-:Y:S01]  /*20270*/  STL [R1+0x30], R20 ;  /* 0x0000301401007387 */ /* 0x0001e20000100800 */
[----:B------:R-:W-:-:S03]  /*20280*/  SEL R14, R23, R14, !P5 ;  /* 0x0000000e170e7207 */ /* 0x000fc60006800000 */
[----:B0-----:R-:W4:Y:S04]  /*20290*/  LDL.LU R20, [R1+0x17bc] ;  /* 0x0017bc0001147983 */ /* 0x001f280000300800 */
[----:B------:R0:W-:Y:S01]  /*202a0*/  STL [R1+0x2c], R19 ;  /* 0x00002c1301007387 */ /* 0x0001e20000100800 */
[----:B------:R-:W-:-:S03]  /*202b0*/  SEL R6, R23, R6, !P5 ;  /* 0x0000000617067207 */ /* 0x000fc60006800000 */
[----:B0-----:R-:W4:Y:S04]  /*202c0*/  LDL.LU R19, [R1+0x17b8] ;  /* 0x0017b80001137983 */ /* 0x001f280000300800 */
[----:B------:R0:W-:Y:S04]  /*202d0*/  STL [R1+0x28], R18 ;  /* 0x0000281201007387 */ /* 0x0001e80000100800 */
        /* <DEDUP_REMOVED lines=9> */
[----:B------:R0:W-:Y:S01]  /*20370*/  STL [R1+0x1738], R6 ;  /* 0x0017380601007387 */ /* 0x0001e20000100800 */
[----:B------:R-:W-:-:S03]  /*20380*/  SEL R13, R23, R13, !P5 ;  /* 0x0000000d170d7207 */ /* 0x000fc60006800000 */
[----:B0-----:R-:W4:Y:S01]  /*20390*/  LDL.LU R6, [R1+0xe4] ;  /* 0x0000e40001067983 */ /* 0x001f220000300800 */
[C---:B------:R-:W-:Y:S02]  /*203a0*/  SEL R12, R23.reuse, R12, !P5 ;  /* 0x0000000c170c7207 */ /* 0x040fe40006800000 */
[C---:B------:R-:W-:Y:S01]  /*203b0*/  SEL R11, R23.reuse, R11, !P5 ;  /* 0x0000000b170b7207 */ /* 0x040fe20006800000 */
[----:B------:R0:W-:Y:S04]  /*203c0*/  STL [R1+0x14], R13 ;  /* 0x0000140d01007387 */ /* 0x0001e80000100800 */
[----:B0-----:R-:W4:Y:S04]  /*203d0*/  LDL.LU R13, [R1+0x17a0] ;  /* 0x0017a000010d7983 */ /* 0x001f280000300800 */
[----:B------:R0:W-:Y:S04]  /*203e0*/  STL [R1+0x10], R12 ;  /* 0x0000100c01007387 */ /* 0x0001e80000100800 */
[----:B0-----:R-:W4:Y:S04]  /*203f0*/  LDL.LU R12, [R1+0x179c] ;  /* 0x00179c00010c7983 */ /* 0x001f280000300800 */
[----:B------:R0:W-:Y:S04]  /*20400*/  STL [R1+0xc], R11 ;  /* 0x00000c0b01007387 */ /* 0x0001e80000100800 */
[----:B0-----:R-:W4:Y:S01]  /*20410*/  LDL.LU R11, [R1+0x1798] ;  /* 0x00179800010b7983 */ /* 0x001f220000300800 */
[----:B------:R-:W-:-:S02]  /*20420*/  SEL R5, R23, R5, !P5 ;  /* 0x0000000517057207 */ /* 0x000fc40006800000 */
[C---:B------:R-:W-:Y:S02]  /*20430*/  SEL R27, R23.reuse, R27, !P5 ;  /* 0x0000001b171b7207 */ /* 0x040fe40006800000 */
[C---:B------:R-:W-:Y:S02]  /*20440*/  SEL R25, R23.reuse, R25, !P5 ;  /* 0x0000001917197207 */ /* 0x040fe40006800000 */
[C---:B------:R-:W-:Y:S02]  /*20450*/  SEL R24, R23.reuse, R24, !P5 ;  /* 0x0000001817187207 */ /* 0x040fe40006800000 */
[C---:B---3--:R-:W-:Y:S02]  /*20460*/  SEL R8, R23.reuse, R8, !P5 ;  /* 0x0000000817087207 */ /* 0x048fe40006800000 */
[C---:B--2---:R-:W-:Y:S02]  /*20470*/  SEL R9, R23.reuse, R9, !P5 ;  /* 0x0000000917097207 */ /* 0x044fe40006800000 */
[----:B------:R-:W-:-:S02]  /*20480*/  SEL R0, R23, R0, !P5 ;  /* 0x0000000017007207 */ /* 0x000fc40006800000 */
[C---:B----4-:R-:W-:Y:S02]  /*20490*/  SEL R2, R23.reuse, R2, !P5 ;  /* 0x0000000217027207 */ /* 0x050fe40006800000 */
[C---:B------:R-:W-:Y:S02]  /*204a0*/  SEL R22, R23.reuse, R22, !P5 ;  /* 0x0000001617167207 */ /* 0x040fe40006800000 */
[C---:B------:R-:W-:Y:S02]  /*204b0*/  SEL R21, R23.reuse, R21, !P5 ;  /* 0x0000001517157207 */ /* 0x040fe40006800000 */
[C---:B------:R-:W-:Y:S02]  /*204c0*/  SEL R26, R23.reuse, R26, !P5 ;  /* 0x0000001a171a7207 */ /* 0x040fe40006800000 */
[C---:B------:R-:W-:Y:S02]  /*204d0*/  SEL R20, R23.reuse, R20, !P5 ;  /* 0x0000001417147207 */ /* 0x040fe40006800000 */
[----:B------:R-:W-:-:S02]  /*204e0*/  SEL R19, R23, R19, !P5 ;  /* 0x0000001317137207 */ /* 0x000fc40006800000 */
[C---:B------:R-:W-:Y:S02]  /*204f0*/  SEL R18, R23.reuse, R18, !P5 ;  /* 0x0000001217127207 */ /* 0x040fe40006800000 */
[C---:B------:R-:W-:Y:S02]  /*20500*/  SEL R17, R23.reuse, R17, !P5 ;  /* 0x0000001117117207 */ /* 0x040fe40006800000 */
[C---:B------:R-:W-:Y:S02]  /*20510*/  SEL R16, R23.reuse, R16, !P5 ;  /* 0x0000001017107207 */ /* 0x040fe40006800000 */
[C---:B------:R-:W-:Y:S02]  /*20520*/  SEL R15, R23.reuse, R15, !P5 ;  /* 0x0000000f170f7207 */ /* 0x040fe40006800000 */
[----:B------:R-:W-:-:S05]  /*20530*/  SEL R6, R23, R6, !P5 ;  /* 0x0000000617067207 */ /* 0x000fca0006800000 */
[----:B------:R0:W-:Y:S04]  /*20540*/  STL [R1+0x8], R6 ;  /* 0x0000080601007387 */ /* 0x0001e80000100800 */
[----:B------:R-:W-:Y:S01]  /*20550*/  STL [R1+0x172c], R5 ;  /* 0x00172c0501007387 */ /* 0x000fe20000100800 */
[----:B0-----:R-:W-:-:S05]  /*20560*/  SEL R6, R23, R10, !P5 ;  /* 0x0000000a17067207 */ /* 0x001fca0006800000 */
[----:B------:R-:W-:Y:S04]  /*20570*/  STL [R1+0x4], R6 ;  /* 0x0000040601007387 */ /* 0x000fe80000100800 */
[----:B------:R-:W-:Y:S04]  /*20580*/  STL [R1+0x1730], R27 ;  /* 0x0017301b01007387 */ /* 0x000fe80000100800 */
[----:B------:R0:W-:Y:S04]  /*20590*/  STL [R1+0x1734], R25 ;  /* 0x0017341901007387 */ /* 0x0001e80000100800 */
[----:B------:R-:W-:Y:S04]  /*205a0*/  STL [R1+0x173c], R24 ;  /* 0x00173c1801007387 */ /* 0x000fe80000100800 */
[----:B------:R1:W-:Y:S04]  /*205b0*/  STL [R1+0x1740], R8 ;  /* 0x0017400801007387 */ /* 0x0003e80000100800 */
[----:B0-----:R-:W2:Y:S01]  /*205c0*/  LDL.LU R25, [R1+0x7d4] ;  /* 0x0007d40001197983 */ /* 0x001ea20000300800 */
[----:B------:R-:W-:-:S03]  /*205d0*/  SEL R11, R23, R11, !P5 ;  /* 0x0000000b170b7207 */ /* 0x000fc60006800000 */
[----:B------:R-:W3:Y:S01]  /*205e0*/  LDL.LU R27, [R1+0x7d0] ;  /* 0x0007d000011b7983 */ /* 0x000ee20000300800 */
[----:B------:R-:W-:-:S03]  /*205f0*/  SEL R12, R23, R12, !P5 ;  /* 0x0000000c170c7207 */ /* 0x000fc60006800000 */
[----:B------:R-:W4:Y:S04]  /*20600*/  LDL.LU R5, [R1+0x7cc] ;  /* 0x0007cc0001057983 */ /* 0x000f280000300800 */
[----:B-1----:R-:W2:Y:S01]  /*20610*/  LDL.LU R8, [R1+0x7c4] ;  /* 0x0007c40001087983 */ /* 0x002ea20000300800 */
[----:B------:R-:W-:-:S03]  /*20620*/  SEL R13, R23, R13, !P5 ;  /* 0x0000000d170d7207 */ /* 0x000fc60006800000 */
[----:B------:R-:W2:Y:S04]  /*20630*/  LDL.LU R24, [R1+0x7c0] ;  /* 0x0007c00001187983 */ /* 0x000ea80000300800 */
[----:B------:R-:W2:Y:S01]  /*20640*/  LDL.LU R6, [R1+0x7bc] ;  /* 0x0007bc0001067983 */ /* 0x000ea20000300800 */
[----:B------:R-:W-:-:S03]  /*20650*/  SEL R14, R23, R14, !P5 ;  /* 0x0000000e170e7207 */ /* 0x000fc60006800000 */
[----:B------:R0:W-:Y:S04]  /*20660*/  STL [R1+0x1744], R9 ;  /* 0x0017440901007387 */ /* 0x0001e80000100800 */
[----:B0-----:R-:W2:Y:S04]  /*20670*/  LDL.LU R9, [R1+0x7c8] ;  /* 0x0007c80001097983 */ /* 0x001ea80000300800 */
        /* <DEDUP_REMOVED lines=25> */
[----:B0-----:R0:W3:Y:S04]  /*20810*/  LDL R22, [R1+0x164c] ;  /* 0x00164c0001167983 */ /* 0x0010e80000100800 */
[----:B------:R1:W-:Y:S04]  /*20820*/  STL [R1+0x177c], R2 ;  /* 0x00177c0201007387 */ /* 0x0003e80000100800 */
[----:B-1----:R-:W4:Y:S04]  /*20830*/  LDL R2, [R1+0x1660] ;  /* 0x0016600001027983 */ /* 0x002f280000100800 */
[----:B------:R1:W-:Y:S04]  /*20840*/  STL [R1+0x1780], R0 ;  /* 0x0017800001007387 */ /* 0x0003e80000100800 */
[----:B-1----:R-:W4:Y:S01]  /*20850*/  LDL.LU R0, [R1+0x1b8] ;  /* 0x0001b80001007983 */ /* 0x002f220000300800 */
[----:B------:R-:W-:Y:S01]  /*20860*/  ISETP.NE.AND P1, PT, RZ, c[0x0][0x178], PT ;  /* 0x00005e00ff007a0c */ /* 0x000fe20003f25270 */
[----:B------:R-:W-:-:S02]  /*20870*/  @!P3 IMAD.MOV R4, RZ, RZ, -R4 ;  /* 0x000000ffff04b224 */ /* 0x000fc400078e0a04 */
[----:B------:R-:W-:Y:S01]  /*20880*/  @!P2 IMAD.MOV R3, RZ, RZ, -R3 ;  /* 0x000000ffff03a224 */ /* 0x000fe200078e0a03 */
[C---:B------:R-:W-:Y:S01]  /*20890*/  SEL R7, R23.reuse, R7, !P5 ;  /* 0x0000000717077207 */ /* 0x040fe20006800000 */
[----:B------:R-:W-:Y:S01]  /*208a0*/  @!P0 IMAD.MOV R29, RZ, RZ, -R29 ;  /* 0x000000ffff1d8224 */ /* 0x000fe200078e0a1d */
[C---:B------:R-:W-:Y:S02]  /*208b0*/  SEL R4, R23.reuse, R4, !P5 ;  /* 0x0000000417047207 */ /* 0x040fe40006800000 */
[C---:B------:R-:W-:Y:S01]  /*208c0*/  SEL R3, R23.reuse, R3, !P5 ;  /* 0x0000000317037207 */ /* 0x040fe20006800000 */
[----:B------:R-:W-:Y:S01]  /*208d0*/  STL [R1+0x1784], R7 ;  /* 0x0017840701007387 */ /* 0x000fe20000100800 */
[----:B------:R-:W-:-:S03]  /*208e0*/  SEL R29, R23, R29, !P5 ;  /* 0x0000001d171d7207 */ /* 0x000fc60006800000 */
[----:B------:R-:W-:Y:S04]  /*208f0*/  STL [R1+0x1788], R4 ;  /* 0x0017880401007387 */ /* 0x000fe80000100800 */
[----:B------:R2:W-:Y:S04]  /*20900*/  STL [R1+0x178c], R3 ;  /* 0x00178c0301007387 */ /* 0x0005e80000100800 */
[----:B------:R-:W-:Y:S01]  /*20910*/  STL [R1+0x1790], R29 ;  /* 0x0017901d01007387 */ /* 0x000fe20000100800 */
[----:B--2---:R-:W-:Y:S01]  /*20920*/  IMAD R3, R21, c[0x0][0x190], RZ ;  /* 0x0000640015037a24 */ /* 0x004fe200078e02ff */
[----:B---3--:R-:W-:Y:S01]  /*20930*/  @!P1 LOP3.LUT R22, RZ, c[0x0][0x178], RZ, 0x33, !PT ;  /* 0x00005e00ff169a12 */ /* 0x008fe200078e33ff */
[----:B----4-:R-:W-:-:S02]  /*20940*/  IMAD R28, R28, 0x8, R2 ;  /* 0x000000081c1c7824 */ /* 0x010fc400078e0202 */
[----:B------:R-:W-:Y:S01]  /*20950*/  IMAD R2, R26, c[0x0][0x190], RZ ;  /* 0x000064001a027a24 */ /* 0x000fe200078e02ff */
[----:B------:R-:W-:Y:S01]  /*20960*/  SEL R23, R23, R0, !P5 ;  /* 0x0000000017177207 */ /* 0x000fe20006800000 */
[----:B------:R-:W-:-:S04]  /*20970*/  IMAD R0, R20, c[0x0][0x190], RZ ;  /* 0x0000640014007a24 */ /* 0x000fc800078e02ff */
[----:B------:R-:W-:Y:S04]  /*20980*/  STL [R1+0x1794], R23 ;  /* 0x0017941701007387 */ /* 0x000fe80000100800 */
[----:B------:R-:W-:Y:S04]  /*20990*/  STL [R1+0x16d4], R28 ;  /* 0x0016d41c01007387 */ /* 0x000fe80000100800 */
[----:B------:R-:W-:Y:S04]  /*209a0*/  @!P1 STL [R1+0x164c], R22 ;  /* 0x00164c1601009387 */ /* 0x000fe80000100800 */
[----:B------:R1:W-:Y:S04]  /*209b0*/  STL [R1+0x70], R3 ;  /* 0x0000700301007387 */ /* 0x0003e80000100800 */
[----:B------:R2:W-:Y:S01]  /*209c0*/  STL [R1+0x74], R2 ;  /* 0x0000740201007387 */ /* 0x0005e20000100800 */
[----:B-1----:R-:W-:-:S03]  /*209d0*/  IMAD R3, R19, c[0x0][0x190], RZ ;  /* 0x0000640013037a24 */ /* 0x002fc600078e02ff */
[----:B------:R1:W-:Y:S01]  /*209e0*/  STL [R1+0x78], R0 ;  /* 0x0000780001007387 */ /* 0x0003e20000100800 */
[----:B--2---:R-:W-:-:S03]  /*209f0*/  IMAD R2, R18, c[0x0][0x190], RZ ;  /* 0x0000640012027a24 */ /* 0x004fc600078e02ff */
[----:B------:R2:W-:Y:S04]  /*20a00*/  STL [R1+0xb0], R3 ;  /* 0x0000b00301007387 */ /* 0x0005e80000100800 */
[----:B------:R3:W-:Y:S01]  /*20a10*/  STL [R1+0xb4], R2 ;  /* 0x0000b40201007387 */ /* 0x0007e20000100800 */
[----:B-1----:R-:W-:Y:S02]  /*20a20*/  IMAD R0, R17, c[0x0][0x190], RZ ;  /* 0x0000640011007a24 */ /* 0x002fe400078e02ff */
[----:B--2---:R-:W-:-:S03]  /*20a30*/  IMAD R3, R16, c[0x0][0x190], RZ ;  /* 0x0000640010037a24 */ /* 0x004fc600078e02ff */
[----:B------:R1:W-:Y:S01]  /*20a40*/  STL [R1+0xb8], R0 ;  /* 0x0000b80001007387 */ /* 0x0003e20000100800 */
[----:B---3--:R-:W-:-:S03]  /*20a50*/  IMAD R2, R15, c[0x0][0x190], RZ ;  /* 0x000064000f027a24 */ /* 0x008fc600078e02ff */
        /* <DEDUP_REMOVED lines=13> */
[----:B------:R-:W3:Y:S01]  /*20b30*/  LDL.LU R25, [R1+0x7b8] ;  /* 0x0007b80001197983 */ /* 0x000ee20000300800 */
[----:B-1----:R-:W-:-:S03]  /*20b40*/  IMAD R0, R5, c[0x0][0x190], RZ ;  /* 0x0000640005007a24 */ /* 0x002fc600078e02ff */
[----:B------:R1:W-:Y:S04]  /*20b50*/  STL [R1+0x170], R2 ;  /* 0x0001700201007387 */ /* 0x0003e80000100800 */
[----:B------:R-:W4:Y:S01]  /*20b60*/  LDL.LU R27, [R1+0x7b4] ;  /* 0x0007b400011b7983 */ /* 0x000f220000300800 */
[----:B--2---:R-:W-:-:S03]  /*20b70*/  IMAD R3, R8, c[0x0][0x190], RZ ;  /* 0x0000640008037a24 */ /* 0x004fc600078e02ff */
[----:B------:R2:W-:Y:S04]  /*20b80*/  STL [R1+0x18c], R0 ;  /* 0x00018c0001007387 */ /* 0x0005e80000100800 */
[----:B------:R-:W4:Y:S01]  /*20b90*/  LDL.LU R5, [R1+0x7b0] ;  /* 0x0007b00001057983 */ /* 0x000f220000300800 */
[----:B-1----:R-:W-:Y:S02]  /*20ba0*/  IMAD R2, R24, c[0x0][0x190], RZ ;  /* 0x0000640018027a24 */ /* 0x002fe400078e02ff */
[----:B--2---:R-:W-:-:S05]  /*20bb0*/  IMAD R0, R9, c[0x0][0x190], RZ ;  /* 0x0000640009007a24 */ /* 0x004fca00078e02ff */
[----:B------:R1:W-:Y:S04]  /*20bc0*/  STL [R1+0x190], R0 ;  /* 0x0001900001007387 */ /* 0x0003e80000100800 */
[----:B------:R2:W-:Y:S04]  /*20bd0*/  STL [R1+0x1a0], R3 ;  /* 0x0001a00301007387 */ /* 0x0005e80000100800 */
[----:B------:R-:W4:Y:S01]  /*20be0*/  LDL.LU R28, [R1+0x7ac] ;  /* 0x0007ac00011c7983 */ /* 0x000f220000300800 */
[----:B-1----:R-:W-:-:S03]  /*20bf0*/  IMAD R0, R6, c[0x0][0x190], RZ ;  /* 0x0000640006007a24 */ /* 0x002fc600078e02ff */
[----:B------:R-:W-:Y:S04]  /*20c00*/  STL [R1+0x1b8], R2 ;  /* 0x0001b80201007387 */ /* 0x000fe80000100800 */
[----:B------:R-:W4:Y:S04]  /*20c10*/  LDL.LU R23, [R1+0x7a8] ;  /* 0x0007a80001177983 */ /* 0x000f280000300800 */
[----:B------:R1:W-:Y:S04]  /*20c20*/  STL [R1+0x1f0], R0 ;  /* 0x0001f00001007387 */ /* 0x0003e80000100800 */
[----:B------:R-:W4:Y:S04]  /*20c30*/  LDL.LU R29, [R1+0x7a4] ;  /* 0x0007a400011d7983 */ /* 0x000f280000300800 */
[----:B--2---:R-:W2:Y:S04]  /*20c40*/  LDL.LU R3, [R1+0x7a0] ;  /* 0x0007a00001037983 */ /* 0x004ea80000300800 */
[----:B------:R-:W2:Y:S04]  /*20c50*/  LDL.LU R4, [R1+0x79c] ;  /* 0x00079c0001047983 */ /* 0x000ea80000300800 */
[----:B------:R-:W2:Y:S04]  /*20c60*/  LDL.LU R7, [R1+0x798] ;  /* 0x0007980001077983 */ /* 0x000ea80000300800 */
[----:B-1----:R-:W2:Y:S04]  /*20c70*/  LDL.LU R0, [R1+0x794] ;  /* 0x0007940001007983 */ /* 0x002ea80000300800 */
        /* <DEDUP_REMOVED lines=17> */
[----:B---3--:R-:W-:-:S05]  /*20d90*/  IMAD R9, R25, c[0x0][0x190], RZ ;  /* 0x0000640019097a24 */ /* 0x008fca00078e02ff */
[----:B------:R1:W-:Y:S01]  /*20da0*/  STL [R1+0x1f8], R9 ;  /* 0x0001f80901007387 */ /* 0x0003e20000100800 */
[----:B----4-:R-:W-:-:S03]  /*20db0*/  IMAD R25, R27, c[0x0][0x190], RZ ;  /* 0x000064001b197a24 */ /* 0x010fc600078e02ff */
[----:B-1----:R-:W3:Y:S01]  /*20dc0*/  LDL.LU R9, [R1+0x74c] ;  /* 0x00074c0001097983 */ /* 0x002ee20000300800 */
[----:B------:R-:W-:-:S03]  /*20dd0*/  IMAD R5, R5, c[0x0][0x190], RZ ;  /* 0x0000640005057a24 */ /* 0x000fc600078e02ff */
[----:B------:R1:W-:Y:S04]  /*20de0*/  STL [R1+0x228], R25 ;  /* 0x0002281901007387 */ /* 0x0003e80000100800 */
[----:B-1----:R-:W4:Y:S04]  /*20df0*/  LDL.LU R25, [R1+0x748] ;  /* 0x0007480001197983 */ /* 0x002f280000300800 */
[----:B------:R1:W-:Y:S01]  /*20e00*/  STL [R1+0x22c], R5 ;  /* 0x00022c0501007387 */ /* 0x0003e20000100800 */
[----:B------:R-:W-:-:S03]  /*20e10*/  IMAD R28, R28, c[0x0][0x190], RZ ;  /* 0x000064001c1c7a24 */ /* 0x000fc600078e02ff */
[----:B------:R-:W4:Y:S04]  /*20e20*/  LDL.LU R27, [R1+0x744] ;  /* 0x00074400011b7983 */ /* 0x000f280000300800 */
[----:B-1----:R-:W4:Y:S01]  /*20e30*/  LDL.LU R5, [R1+0x740] ;  /* 0x0007400001057983 */ /* 0x002f220000300800 */
[----:B------:R-:W-:-:S03]  /*20e40*/  IMAD R23, R23, c[0x0][0x190], RZ ;  /* 0x0000640017177a24 */ /* 0x000fc600078e02ff */
[----:B------:R1:W-:Y:S04]  /*20e50*/  STL [R1+0x230], R28 ;  /* 0x0002301c01007387 */ /* 0x0003e80000100800 */
[----:B------:R0:W-:Y:S01]  /*20e60*/  STL [R1+0x234], R23 ;  /* 0x0002341701007387 */ /* 0x0001e20000100800 */
[----:B--2---:R-:W-:Y:S02]  /*20e70*/  IMAD R3, R3, c[0x0][0x190], RZ ;  /* 0x0000640003037a24 */ /* 0x004fe400078e02ff */
[----:B-1----:R-:W-:Y:S02]  /*20e80*/  IMAD R28, R29, c[0x0][0x190], RZ ;  /* 0x000064001d1c7a24 */ /* 0x002fe400078e02ff */
[----:B0-----:R-:W-:-:S03]  /*20e90*/  IMAD R23, R4, c[0x0][0x190], RZ ;  /* 0x0000640004177a24 */ /* 0x001fc600078e02ff */
[----:B------:R-:W-:Y:S01]  /*20ea0*/  STL [R1+0x7a4], R28 ;  /* 0x0007a41c01007387 */ /* 0x000fe20000100800 */
[----:B------:R-:W-:-:S03]  /*20eb0*/  IMAD R4, R7, c[0x0][0x190], RZ ;  /* 0x0000640007047a24 */ /* 0x000fc600078e02ff */
[----:B------:R0:W-:Y:S04]  /*20ec0*/  STL [R1+0x7a0], R3 ;  /* 0x0007a00301007387 */ /* 0x0001e80000100800 */
[----:B------:R-:W-:Y:S01]  /*20ed0*/  STL [R1+0x79c], R23 ;  /* 0x00079c1701007387 */ /* 0x000fe20000100800 */
[----:B------:R-:W-:Y:S02]  /*20ee0*/  IMAD R2, R2, c[0x0][0x190], RZ ;  /* 0x0000640002027a24 */ /* 0x000fe400078e02ff */
[----:B0-----:R-:W-:Y:S01]  /*20ef0*/  IMAD R3, R0, c[0x0][0x190], RZ ;  /* 0x0000640000037a24 */ /* 0x001fe200078e02ff */
[----:B------:R-:W-:Y:S01]  /*20f00*/  STL [R1+0x798], R4 ;  /* 0x0007980401007387 */ /* 0x000fe20000100800 */
[----:B------:R-:W-:-:S03]  /*20f10*/  IMAD R0, R22, c[0x0][0x190], RZ ;  /* 0x0000640016007a24 */ /* 0x000fc600078e02ff */
[----:B------:R0:W-:Y:S04]  /*20f20*/  STL [R1+0x794], R3 ;  /* 0x0007940301007387 */ /* 0x0001e80000100800 */
[----:B------:R1:W-:Y:S01]  /*20f30*/  STL [R1+0x790], R2 ;  /* 0x0007900201007387 */ /* 0x0003e20000100800 */
[----:B0-----:R-:W-:-:S03]  /*20f40*/  IMAD R3, R21, c[0x0][0x190], RZ ;  /* 0x0000640015037a24 */ /* 0x001fc600078e02ff */
[----:B------:R0:W-:Y:S01]  /*20f50*/  STL [R1+0x78c], R0 ;  /* 0x00078c0001007387 */ /* 0x0001e20000100800 */
[----:B-1----:R-:W-:-:S03]  /*20f60*/  IMAD R2, R26, c[0x0][0x190], RZ ;  /* 0x000064001a027a24 */ /* 0x002fc600078e02ff */
[----:B------:R1:W-:Y:S04]  /*20f70*/  STL [R1+0x7a8], R3 ;  /* 0x0007a80301007387 */ /* 0x0003e80000100800 */
[----:B------:R2:W-:Y:S01]  /*20f80*/  STL [R1+0x784], R2 ;  /* 0x0007840201007387 */ /* 0x0005e20000100800 */
[----:B0-----:R-:W-:Y:S02]  /*20f90*/  IMAD R0, R20, c[0x0][0x190], RZ ;  /* 0x0000640014007a24 */ /* 0x001fe400078e02ff */
[----:B-1----:R-:W-:-:S03]  /*20fa0*/  IMAD R3, R19, c[0x0][0x190], RZ ;  /* 0x0000640013037a24 */ /* 0x002fc600078e02ff */
[----:B------:R0:W-:Y:S01]  /*20fb0*/  STL [R1+0x7ac], R0 ;  /* 0x0007ac0001007387 */ /* 0x0001e20000100800 */
[----:B--2---:R-:W-:-:S03]  /*20fc0*/  IMAD R2, R18, c[0x0][0x190], RZ ;  /* 0x0000640012027a24 */ /* 0x004fc600078e02ff */
        /* <DEDUP_REMOVED lines=18> */
[----:B------:R-:W-:Y:S04]  /*210f0*/  STL [R1+0x7f4], R3 ;  /* 0x0007f40301007387 */ /* 0x000fe80000100800 */
[----:B------:R-:W2:Y:S01]  /*21100*/  LDL.LU R8, [R1+0x73c] ;  /* 0x00073c0001087983 */ /* 0x000ea20000300800 */
[----:B0-----:R-:W-:-:S03]  /*21110*/  IMAD R0, R6, c[0x0][0x190], RZ ;  /* 0x0000640006007a24 */ /* 0x001fc600078e02ff */
[----:B------:R-:W-:Y:S04]  /*21120*/  STL [R1+0x7fc], R2 ;  /* 0x0007fc0201007387 */ /* 0x000fe80000100800 */
[----:B------:R-:W2:Y:S04]  /*21130*/  LDL.LU R24, [R1+0x738] ;  /* 0x0007380001187983 */ /* 0x000ea80000300800 */
[----:B------:R3:W-:Y:S04]  /*21140*/  STL [R1+0x804], R0 ;  /* 0x0008040001007387 */ /* 0x0007e80000100800 */
[----:B------:R-:W2:Y:S01]  /*21150*/  LDL.LU R6, [R1+0x734] ;  /* 0x0007340001067983 */ /* 0x000ea20000300800 */
[----:B---3--:R-:W-:-:S05]  /*21160*/  IMAD R0, R9, c[0x0][0x190], RZ ;  /* 0x0000640009007a24 */ /* 0x008fca00078e02ff */
[----:B------:R0:W-:Y:S01]  /*21170*/  STL [R1+0x80c], R0 ;  /* 0x00080c0001007387 */ /* 0x0001e20000100800 */
[----:B----4-:R-:W-:-:S05]  /*21180*/  IMAD R3, R25, c[0x0][0x190], RZ ;  /* 0x0000640019037a24 */ /* 0x010fca00078e02ff */
[----:B------:R1:W-:Y:S01]  /*21190*/  STL [R1+0x814], R3 ;  /* 0x0008140301007387 */ /* 0x0003e20000100800 */
[----:B------:R-:W-:-:S03]  /*211a0*/  IMAD R2, R27, c[0x0][0x190], RZ ;  /* 0x000064001b027a24 */ /* 0x000fc600078e02ff */
[----:B------:R-:W3:Y:S01]  /*211b0*/  LDL.LU R28, [R1+0x730] ;  /* 0x00073000011c7983 */ /* 0x000ee20000300800 */
[----:B0-----:R-:W-:-:S03]  /*211c0*/  IMAD R0, R5, c[0x0][0x190], RZ ;  /* 0x0000640005007a24 */ /* 0x001fc600078e02ff */
[----:B------:R-:W-:Y:S04]  /*211d0*/  STL [R1+0x81c], R2 ;  /* 0x00081c0201007387 */ /* 0x000fe80000100800 */
[----:B------:R-:W4:Y:S04]  /*211e0*/  LDL.LU R23, [R1+0x72c] ;  /* 0x00072c0001177983 */ /* 0x000f280000300800 */
[----:B------:R0:W-:Y:S04]  /*211f0*/  STL [R1+0x824], R0 ;  /* 0x0008240001007387 */ /* 0x0001e80000100800 */
[----:B------:R-:W4:Y:S04]  /*21200*/  LDL.LU R29, [R1+0x728] ;  /* 0x00072800011d7983 */ /* 0x000f280000300800 */
[----:B-1----:R-:W4:Y:S04]  /*21210*/  LDL.LU R3, [R1+0x724] ;  /* 0x0007240001037983 */ /* 0x002f280000300800 */
[----:B------:R-:W4:Y:S04]  /*21220*/  LDL.LU R4, [R1+0x720] ;  /* 0x0007200001047983 */ /* 0x000f280000300800 */
[----:B------:R-:W4:Y:S04]  /*21230*/  LDL.LU R7, [R1+0x71c] ;  /* 0x00071c0001077983 */ /* 0x000f280000300800 */
        /* <DEDUP_REMOVED lines=18> */
[----:B--2---:R-:W-:-:S05]  /*21360*/  IMAD R9, R8, c[0x0][0x190], RZ ;  /* 0x0000640008097a24 */ /* 0x004fca00078e02ff */
[----:B------:R0:W-:Y:S01]  /*21370*/  STL [R1+0x82c], R9 ;  /* 0x00082c0901007387 */ /* 0x0001e20000100800 */
[----:B------:R-:W-:-:S03]  /*21380*/  IMAD R8, R24, c[0x0][0x190], RZ ;  /* 0x0000640018087a24 */ /* 0x000fc600078e02ff */
[----:B0-----:R-:W2:Y:S01]  /*21390*/  LDL.LU R9, [R1+0x6cc] ;  /* 0x0006cc0001097983 */ /* 0x001ea20000300800 */
[----:B------:R-:W-:-:S03]  /*213a0*/  IMAD R6, R6, c[0x0][0x190], RZ ;  /* 0x0000640006067a24 */ /* 0x000fc600078e02ff */
[----:B------:R0:W-:Y:S04]  /*213b0*/  STL [R1+0x834], R8 ;  /* 0x0008340801007387 */ /* 0x0001e80000100800 */
[----:B0-----:R-:W2:Y:S04]  /*213c0*/  LDL.LU R8, [R1+0x6c8] ;  /* 0x0006c80001087983 */ /* 0x001ea80000300800 */
[----:B------:R0:W-:Y:S04]  /*213d0*/  STL [R1+0x83c], R6 ;  /* 0x00083c0601007387 */ /* 0x0001e80000100800 */
[----:B------:R-:W2:Y:S04]  /*213e0*/  LDL.LU R24, [R1+0x6c4] ;  /* 0x0006c40001187983 */ /* 0x000ea80000300800 */
[----:B0-----:R-:W2:Y:S01]  /*213f0*/  LDL.LU R6, [R1+0x6c0] ;  /* 0x0006c00001067983 */ /* 0x001ea20000300800 */
[----:B---3--:R-:W-:-:S05]  /*21400*/  IMAD R28, R28, c[0x0][0x190], RZ ;  /* 0x000064001c1c7a24 */ /* 0x008fca00078e02ff */
[----:B------:R0:W-:Y:S01]  /*21410*/  STL [R1+0x844], R28 ;  /* 0x0008441c01007387 */ /* 0x0001e20000100800 */
[----:B----4-:R-:W-:Y:S02]  /*21420*/  IMAD R23, R23, c[0x0][0x190], RZ ;  /* 0x0000640017177a24 */ /* 0x010fe400078e02ff */
[----:B0-----:R-:W-:-:S03]  /*21430*/  IMAD R28, R29, c[0x0][0x190], RZ ;  /* 0x000064001d1c7a24 */ /* 0x001fc600078e02ff */
[----:B------:R0:W-:Y:S01]  /*21440*/  STL [R1+0x84c], R23 ;  /* 0x00084c1701007387 */ /* 0x0001e20000100800 */
[----:B------:R-:W-:-:S03]  /*21450*/  IMAD R3, R3, c[0x0][0x190], RZ ;  /* 0x0000640003037a24 */ /* 0x000fc600078e02ff */
[----:B------:R-:W-:Y:S04]  /*21460*/  STL [R1+0x854], R28 ;  /* 0x0008541c01007387 */ /* 0x000fe80000100800 */
[----:B------:R1:W-:Y:S01]  /*21470*/  STL [R1+0x85c], R3 ;  /* 0x00085c0301007387 */ /* 0x0003e20000100800 */
[----:B0-----:R-:W-:Y:S02]  /*21480*/  IMAD R23, R4, c[0x0][0x190], RZ ;  /* 0x0000640004177a24 */ /* 0x001fe400078e02ff */
[----:B------:R-:W-:-:S03]  /*21490*/  IMAD R4, R7, c[0x0][0x190], RZ ;  /* 0x0000640007047a24 */ /* 0x000fc600078e02ff */
[----:B------:R-:W-:Y:S01]  /*214a0*/  STL [R1+0x864], R23 ;  /* 0x0008641701007387 */ /* 0x000fe20000100800 */
[----:B-1----:R-:W-:Y:S02]  /*214b0*/  IMAD R3, R0, c[0x0][0x190], RZ ;  /* 0x0000640000037a24 */ /* 0x002fe400078e02ff */
[----:B------:R-:W-:Y:S01]  /*214c0*/  IMAD R2, R2, c[0x0][0x190], RZ ;  /* 0x0000640002027a24 */ /* 0x000fe200078e02ff */
        /* <DEDUP_REMOVED lines=12> */
[----:B---3--:R-:W-:-:S03]  /*21590*/  IMAD R2, R18, c[0x0][0x190], RZ ;  /* 0x0000640012027a24 */ /* 0x008fc600078e02ff */
        /* <DEDUP_REMOVED lines=18> */
[----:B------:R-:W-:Y:S04]  /*216c0*/  STL [R1+0x8ec], R3 ;  /* 0x0008ec0301007387 */ /* 0x000fe80000100800 */
[----:B------:R-:W3:Y:S01]  /*216d0*/  LDL.LU R25, [R1+0x6bc] ;  /* 0x0006bc0001197983 */ /* 0x000ee20000300800 */
[----:B0-----:R-:W-:-:S03]  /*216e0*/  IMAD R0, R5, c[0x0][0x190], RZ ;  /* 0x0000640005007a24 */ /* 0x001fc600078e02ff */
[----:B------:R-:W-:Y:S04]  /*216f0*/  STL [R1+0x8f4], R2 ;  /* 0x0008f40201007387 */ /* 0x000fe80000100800 */
[----:B------:R-:W4:Y:S04]  /*21700*/  LDL.LU R27, [R1+0x6b8] ;  /* 0x0006b800011b7983 */ /* 0x000f280000300800 */
[----:B------:R2:W-:Y:S04]  /*21710*/  STL [R1+0x8fc], R0 ;  /* 0x0008fc0001007387 */ /* 0x0005e80000100800 */
[----:B------:R-:W4:Y:S01]  /*21720*/  LDL.LU R5, [R1+0x6b4] ;  /* 0x0006b40001057983 */ /* 0x000f220000300800 */
[----:B--2---:R-:W-:-:S02]  /*21730*/  IMAD R0, R9, c[0x0][0x190], RZ ;  /* 0x0000640009007a24 */ /* 0x004fc400078e02ff */
[----:B------:R-:W-:-:S03]  /*21740*/  IMAD R3, R8, c[0x0][0x190], RZ ;  /* 0x0000640008037a24 */ /* 0x000fc600078e02ff */
[----:B------:R0:W-:Y:S04]  /*21750*/  STL [R1+0x904], R0 ;  /* 0x0009040001007387 */ /* 0x0001e80000100800 */
[----:B------:R1:W-:Y:S01]  /*21760*/  STL [R1+0x90c], R3 ;  /* 0x00090c0301007387 */ /* 0x0003e20000100800 */
[----:B------:R-:W-:-:S03]  /*21770*/  IMAD R2, R24, c[0x0][0x190], RZ ;  /* 0x0000640018027a24 */ /* 0x000fc600078e02ff */
[----:B------:R-:W2:Y:S01]  /*21780*/  LDL.LU R28, [R1+0x6b0] ;  /* 0x0006b000011c7983 */ /* 0x000ea20000300800 */
[----:B0-----:R-:W-:-:S03]  /*21790*/  IMAD R0, R6, c[0x0][0x190], RZ ;  /* 0x0000640006007a24 */ /* 0x001fc600078e02ff */
[----:B------:R-:W-:Y:S04]  /*217a0*/  STL [R1+0x914], R2 ;  /* 0x0009140201007387 */ /* 0x000fe80000100800 */
[----:B------:R-:W2:Y:S04]  /*217b0*/  LDL.LU R23, [R1+0x6ac] ;  /* 0x0006ac0001177983 */ /* 0x000ea80000300800 */
[----:B------:R0:W-:Y:S04]  /*217c0*/  STL [R1+0x91c], R0 ;  /* 0x00091c0001007387 */ /* 0x0001e80000100800 */
[----:B------:R-:W2:Y:S04]  /*217d0*/  LDL.LU R29, [R1+0x6a8] ;  /* 0x0006a800011d7983 */ /* 0x000ea80000300800 */
[----:B-1----:R-:W2:Y:S04]  /*217e0*/  LDL.LU R3, [R1+0x6a4] ;  /* 0x0006a40001037983 */ /* 0x002ea80000300800 */
[----:B------:R-:W2:Y:S04]  /*217f0*/  LDL.LU R4, [R1+0x6a0] ;  /* 0x0006a00001047983 */ /* 0x000ea80000300800 */
[----:B------:R-:W2:Y:S04]  /*21800*/  LDL.LU R7, [R1+0x69c] ;  /* 0x00069c0001077983 */ /* 0x000ea80000300800 */
        /* <DEDUP_REMOVED lines=21> */
[----:B0-----:R-:W3:Y:S01]  /*21960*/  LDL.LU R9, [R1+0x650] ;  /* 0x0006500001097983 */ /* 0x001ee20000300800 */
[----:B------:R-:W-:-:S03]  /*21970*/  IMAD R5, R5, c[0x0][0x190], RZ ;  /* 0x0000640005057a24 */ /* 0x000fc600078e02ff */
[----:B------:R0:W-:Y:S04]  /*21980*/  STL [R1+0x92c], R25 ;  /* 0x00092c1901007387 */ /* 0x0001e80000100800 */
[----:B0-----:R-:W4:Y:S04]  /*21990*/  LDL.LU R25, [R1+0x64c] ;  /* 0x00064c0001197983 */ /* 0x001f280000300800 */
[----:B------:R0:W-:Y:S04]  /*219a0*/  STL [R1+0x934], R5 ;  /* 0x0009340501007387 */ /* 0x0001e80000100800 */
[----:B------:R-:W4:Y:S01]  /*219b0*/  LDL.LU R27, [R1+0x648] ;  /* 0x00064800011b7983 */ /* 0x000f220000300800 */
[----:B--2---:R-:W-:-:S03]  /*219c0*/  IMAD R28, R28, c[0x0][0x190], RZ ;  /* 0x000064001c1c7a24 */ /* 0x004fc600078e02ff */
[----:B0-----:R-:W4:Y:S01]  /*219d0*/  LDL.LU R5, [R1+0x644] ;  /* 0x0006440001057983 */ /* 0x001f220000300800 */
[----:B------:R-:W-:-:S03]  /*219e0*/  IMAD R23, R23, c[0x0][0x190], RZ ;  /* 0x0000640017177a24 */ /* 0x000fc600078e02ff */
[----:B------:R0:W-:Y:S04]  /*219f0*/  STL [R1+0x93c], R28 ;  /* 0x00093c1c01007387 */ /* 0x0001e80000100800 */
[----:B------:R1:W-:Y:S01]  /*21a00*/  STL [R1+0x944], R23 ;  /* 0x0009441701007387 */ /* 0x0003e20000100800 */
[----:B0-----:R-:W-:Y:S02]  /*21a10*/  IMAD R28, R29, c[0x0][0x190], RZ ;  /* 0x000064001d1c7a24 */ /* 0x001fe400078e02ff */
[----:B------:R-:W-:Y:S02]  /*21a20*/  IMAD R3, R3, c[0x0][0x190], RZ ;  /* 0x0000640003037a24 */ /* 0x000fe400078e02ff */
[----:B-1----:R-:W-:Y:S01]  /*21a30*/  IMAD R23, R4, c[0x0][0x190], RZ ;  /* 0x0000640004177a24 */ /* 0x002fe200078e02ff */
        /* <DEDUP_REMOVED lines=18> */
[----:B------:R-:W-:-:S03]  /*21b60*/  IMAD R2, R18, c[0x0][0x190], RZ ;  /* 0x0000640012027a24 */ /* 0x000fc600078e02ff */
        /* <DEDUP_REMOVED lines=160> */
[----:B0-----:R-:W4:Y:S04]  /*22570*/  LDL.LU R5, [R1+0x54c] ;  /* 0x00054c0001057983 */ /* 0x001f280000300800 */
[----:B------:R0:W-:Y:S01]  /*22580*/  STL [R1+0x5b8], R28 ;  /* 0x0005b81c01007387 */ /* 0x0001e20000100800 */
[----:B------:R-:W-:Y:S02]  /*22590*/  IMAD R23, R23, c[0x0][0x190], RZ ;  /* 0x0000640017177a24 */ /* 0x000fe400078e02ff */
        /* <DEDUP_REMOVED lines=879> */
[----:B------:R-:W3:Y:S01]  /*25c90*/  LDL.LU R25, [R1+0x8c] ;  /* 0x00008c0001197983 */ /* 0x000ee20000300800 */
[----:B0-----:R-:W-:-:S03]  /*25ca0*/  IMAD R0, R5, c[0x0][0x190], RZ ;  /* 0x0000640005007a24 */ /* 0x001fc600078e02ff */
[----:B------:R-:W-:Y:S04]  /*25cb0*/  STL [R1+0xa4], R2 ;  /* 0x0000a40201007387 */ /* 0x000fe80000100800 */
[----:B------:R-:W4:Y:S04]  /*25cc0*/  LDL.LU R27, [R1+0x88] ;  /* 0x00008800011b7983 */ /* 0x000f280000300800 */
[----:B------:R2:W-:Y:S04]  /*25cd0*/  STL [R1+0xa0], R0 ;  /* 0x0000a00001007387 */ /* 0x0005e80000100800 */
[----:B------:R-:W4:Y:S01]  /*25ce0*/  LDL.LU R5, [R1+0x84] ;  /* 0x0000840001057983 */ /* 0x000f220000300800 */
[----:B--2---:R-:W-:-:S05]  /*25cf0*/  IMAD R0, R9, c[0x0][0x190], RZ ;  /* 0x0000640009007a24 */ /* 0x004fca00078e02ff */
[----:B------:R0:W-:Y:S01]  /*25d00*/  STL [R1+0x9c], R0 ;  /* 0x00009c0001007387 */ /* 0x0001e20000100800 */
[----:B------:R-:W-:-:S05]  /*25d10*/  IMAD R3, R8, c[0x0][0x190], RZ ;  /* 0x0000640008037a24 */ /* 0x000fca00078e02ff */
[----:B------:R1:W-:Y:S01]  /*25d20*/  STL [R1+0x98], R3 ;  /* 0x0000980301007387 */ /* 0x0003e20000100800 */
[----:B------:R-:W-:-:S03]  /*25d30*/  IMAD R2, R24, c[0x0][0x190], RZ ;  /* 0x0000640018027a24 */ /* 0x000fc600078e02ff */
[----:B------:R-:W2:Y:S01]  /*25d40*/  LDL.LU R23, [R1+0x80] ;  /* 0x0000800001177983 */ /* 0x000ea20000300800 */
[----:B0-----:R-:W-:-:S03]  /*25d50*/  IMAD R0, R6, c[0x0][0x190], RZ ;  /* 0x0000640006007a24 */ /* 0x001fc600078e02ff */
[----:B------:R-:W-:Y:S04]  /*25d60*/  STL [R1+0x94], R2 ;  /* 0x0000940201007387 */ /* 0x000fe80000100800 */
[----:B------:R-:W2:Y:S04]  /*25d70*/  LDL.LU R29, [R1+0x7c] ;  /* 0x00007c00011d7983 */ /* 0x000ea80000300800 */
[----:B------:R0:W-:Y:S04]  /*25d80*/  STL [R1+0x90], R0 ;  /* 0x0000900001007387 */ /* 0x0001e80000100800 */
        /* <DEDUP_REMOVED lines=29> */
[----:B------:R0:W-:Y:S01]  /*25f60*/  STL [R1+0x84], R5 ;  /* 0x0000840501007387 */ /* 0x0001e20000100800 */
[----:B--2---:R-:W-:-:S03]  /*25f70*/  IMAD R23, R23, c[0x0][0x190], RZ ;  /* 0x0000640017177a24 */ /* 0x004fc600078e02ff */
[----:B0-----:R-:W2:Y:S04]  /*25f80*/  LDL.LU R5, [R1+0xc] ;  /* 0x00000c0001057983 */ /* 0x001ea80000300800 */
[----:B------:R-:W2:Y:S01]  /*25f90*/  LDL.LU R28, [R1+0x4] ;  /* 0x00000400011c7983 */ /* 0x000ea20000300800 */
[----:B------:R-:W-:-:S03]  /*25fa0*/  IMAD R29, R29, c[0x0][0x190], RZ ;  /* 0x000064001d1d7a24 */ /* 0x000fc600078e02ff */
[----:B------:R0:W-:Y:S01]  /*25fb0*/  STL [R1+0x80], R23 ;  /* 0x0000801701007387 */ /* 0x0001e20000100800 */
[----:B------:R-:W-:-:S03]  /*25fc0*/  IMAD R3, R3, c[0x0][0x190], RZ ;  /* 0x0000640003037a24 */ /* 0x000fc600078e02ff */
[----:B0-----:R-:W2:Y:S01]  /*25fd0*/  LDL.LU R23, [R1+0x1794] ;  /* 0x0017940001177983 */ /* 0x001ea20000300800 */
[----:B------:R-:W-:-:S03]  /*25fe0*/  IMAD R4, R4, c[0x0][0x190], RZ ;  /* 0x0000640004047a24 */ /* 0x000fc600078e02ff */
[----:B------:R0:W-:Y:S01]  /*25ff0*/  STL [R1+0x7c], R29 ;  /* 0x00007c1d01007387 */ /* 0x0001e20000100800 */
[----:B------:R-:W-:Y:S02]  /*26000*/  IMAD R7, R7, c[0x0][0x190], RZ ;  /* 0x0000640007077a24 */ /* 0x000fe400078e02ff */
[----:B------:R-:W-:Y:S01]  /*26010*/  IMAD R0, R0, c[0x0][0x190], RZ ;  /* 0x0000640000007a24 */ /* 0x000fe200078e02ff */
[----:B0-----:R-:W2:Y:S01]  /*26020*/  LDL.LU R29, [R1+0x1790] ;  /* 0x00179000011d7983 */ /* 0x001ea20000300800 */
[----:B------:R-:W-:-:S03]  /*26030*/  IMAD R2, R2, c[0x0][0x190], RZ ;  /* 0x0000640002027a24 */ /* 0x000fc600078e02ff */
[----:B------:R0:W-:Y:S01]  /*26040*/  STL [R1+0x6c], R3 ;  /* 0x00006c0301007387 */ /* 0x0001e20000100800 */
[----:B------:R-:W-:Y:S02]  /*26050*/  IMAD R22, R22, c[0x0][0x190], RZ ;  /* 0x0000640016167a24 */ /* 0x000fe400078e02ff */
[----:B------:R-:W-:Y:S01]  /*26060*/  IMAD R21, R21, c[0x0][0x190], RZ ;  /* 0x0000640015157a24 */ /* 0x000fe200078e02ff */
[----:B0-----:R-:W2:Y:S04]  /*26070*/  LDL.LU R3, [R1+0x178c] ;  /* 0x00178c0001037983 */ /* 0x001ea80000300800 */
[----:B------:R0:W-:Y:S01]  /*26080*/  STL [R1+0x68], R4 ;  /* 0x0000680401007387 */ /* 0x0001e20000100800 */
[----:B------:R-:W-:-:S03]  /*26090*/  IMAD R26, R26, c[0x0][0x190], RZ ;  /* 0x000064001a1a7a24 */ /* 0x000fc600078e02ff */
        /* <DEDUP_REMOVED lines=54> */
[----:B0-----:R-:W2:Y:S01]  /*26400*/  LDL.LU R6, [R1+0x1738] ;  /* 0x0017380001067983 */ /* 0x001ea20000300800 */
[----:B---3--:R-:W-:-:S02]  /*26410*/  IMAD R25, R25, c[0x0][0x190], RZ ;  /* 0x0000640019197a24 */ /* 0x008fc400078e02ff */
[----:B----4-:R-:W-:Y:S02]  /*26420*/  IMAD R27, R27, c[0x0][0x190], RZ ;  /* 0x000064001b1b7a24 */ /* 0x010fe400078e02ff */
[----:B--2---:R-:W-:Y:S02]  /*26430*/  IMAD R5, R5, c[0x0][0x190], RZ ;  /* 0x0000640005057a24 */ /* 0x004fe400078e02ff */
[----:B------:R-:W-:-:S05]  /*26440*/  IMAD R6, R6, c[0x0][0x190], RZ ;  /* 0x0000640006067a24 */ /* 0x000fca00078e02ff */
[----:B------:R0:W-:Y:S04]  /*26450*/  STL [R1+0x1704], R6 ;  /* 0x0017040601007387 */ /* 0x0001e80000100800 */
[----:B0-----:R-:W2:Y:S04]  /*26460*/  LDL.LU R6, [R1+0x8] ;  /* 0x0000080001067983 */ /* 0x001ea80000300800 */
[----:B------:R0:W-:Y:S04]  /*26470*/  STL [R1+0x14], R25 ;  /* 0x0000141901007387 */ /* 0x0001e80000100800 */
[----:B0-----:R-:W3:Y:S04]  /*26480*/  LDL.LU R25, [R1+0x1734] ;  /* 0x0017340001197983 */ /* 0x001ee80000300800 */
[----:B------:R0:W-:Y:S04]  /*26490*/  STL [R1+0x10], R27 ;  /* 0x0000101b01007387 */ /* 0x0001e80000100800 */
[----:B0-----:R-:W4:Y:S04]  /*264a0*/  LDL.LU R27, [R1+0x1730] ;  /* 0x00173000011b7983 */ /* 0x001f280000300800 */
[----:B------:R0:W-:Y:S04]  /*264b0*/  STL [R1+0xc], R5 ;  /* 0x00000c0501007387 */ /* 0x0001e80000100800 */
[----:B0-----:R-:W4:Y:S01]  /*264c0*/  LDL.LU R5, [R1+0x172c] ;  /* 0x00172c0001057983 */ /* 0x001f220000300800 */
[----:B------:R-:W-:-:S02]  /*264d0*/  IMAD R24, R24, c[0x0][0x190], RZ ;  /* 0x0000640018187a24 */ /* 0x000fc400078e02ff */
[----:B------:R-:W-:Y:S02]  /*264e0*/  IMAD R8, R8, c[0x0][0x190], RZ ;  /* 0x0000640008087a24 */ /* 0x000fe400078e02ff */
[----:B------:R-:W-:Y:S02]  /*264f0*/  IMAD R9, R9, c[0x0][0x190], RZ ;  /* 0x0000640009097a24 */ /* 0x000fe400078e02ff */
[----:B------:R-:W-:Y:S02]  /*26500*/  IMAD R11, R11, c[0x0][0x190], RZ ;  /* 0x000064000b0b7a24 */ /* 0x000fe400078e02ff */
[----:B------:R-:W-:Y:S02]  /*26510*/  IMAD R12, R12, c[0x0][0x190], RZ ;  /* 0x000064000c0c7a24 */ /* 0x000fe400078e02ff */
[----:B------:R-:W-:Y:S02]  /*26520*/  IMAD R13, R13, c[0x0][0x190], RZ ;  /* 0x000064000d0d7a24 */ /* 0x000fe400078e02ff */
[----:B------:R-:W-:-:S02]  /*26530*/  IMAD R14, R14, c[0x0][0x190], RZ ;  /* 0x000064000e0e7a24 */ /* 0x000fc400078e02ff */
[----:B------:R-:W-:Y:S02]  /*26540*/  IMAD R15, R15, c[0x0][0x190], RZ ;  /* 0x000064000f0f7a24 */ /* 0x000fe400078e02ff */
[----:B------:R-:W-:Y:S02]  /*26550*/  IMAD R16, R16, c[0x0][0x190], RZ ;  /* 0x0000640010107a24 */ /* 0x000fe400078e02ff */
[----:B------:R-:W-:Y:S02]  /*26560*/  IMAD R17, R17, c[0x0][0x190], RZ ;  /* 0x0000640011117a24 */ /* 0x000fe400078e02ff */
[----:B------:R-:W-:Y:S02]  /*26570*/  IMAD R18, R18, c[0x0][0x190], RZ ;  /* 0x0000640012127a24 */ /* 0x000fe400078e02ff */
[----:B------:R-:W-:Y:S02]  /*26580*/  IMAD R19, R19, c[0x0][0x190], RZ ;  /* 0x0000640013137a24 */ /* 0x000fe400078e02ff */
[----:B--2---:R-:W-:-:S05]  /*26590*/  IMAD R6, R6, c[0x0][0x190], RZ ;  /* 0x0000640006067a24 */ /* 0x004fca00078e02ff */
[----:B------:R0:W-:Y:S02]  /*265a0*/  STL [R1+0x8], R6 ;  /* 0x0000080601007387 */ /* 0x0001e40000100800 */
[----:B0-----:R-:W-:Y:S02]  /*265b0*/  IMAD R6, R28, c[0x0][0x190], RZ ;  /* 0x000064001c067a24 */ /* 0x001fe400078e02ff */
[----:B---3--:R-:W-:Y:S02]  /*265c0*/  IMAD R25, R25, c[0x0][0x190], RZ ;  /* 0x0000640019197a24 */ /* 0x008fe400078e02ff */
[----:B----4-:R-:W-:Y:S02]  /*265d0*/  IMAD R27, R27, c[0x0][0x190], RZ ;  /* 0x000064001b1b7a24 */ /* 0x010fe400078e02ff */
[----:B------:R-:W-:Y:S02]  /*265e0*/  IMAD R28, R5, c[0x0][0x190], RZ ;  /* 0x00006400051c7a24 */ /* 0x000fe400078e02ff */
[----:B------:R-:W2:Y:S04]  /*265f0*/  LDL.LU R5, [R1+0x1728] ;  /* 0x0017280001057983 */ /* 0x000ea80000300800 */
[----:B------:R0:W-:Y:S04]  /*26600*/  STL [R1+0x4], R6 ;  /* 0x0000040601007387 */ /* 0x0001e80000100800 */
[----:B0-----:R-:W3:Y:S04]  /*26610*/  LDL.LU R6, [R1+0xe8] ;  /* 0x0000e80001067983 */ /* 0x001ee80000300800 */
[----:B------:R0:W-:Y:S04]  /*26620*/  STL [R1+0x16ec], R28 ;  /* 0x0016ec1c01007387 */ /* 0x0001e80000100800 */
[----:B0-----:R-:W4:Y:S04]  /*26630*/  LDL.LU R28, [R1+0x138] ;  /* 0x00013800011c7983 */ /* 0x001f280000300800 */
[----:B------:R0:W-:Y:S04]  /*26640*/  STL [R1+0x16f0], R27 ;  /* 0x0016f01b01007387 */ /* 0x0001e80000100800 */
[----:B0-----:R-:W2:Y:S04]  /*26650*/  LDL.LU R27, [R1+0xf4] ;  /* 0x0000f400011b7983 */ /* 0x001ea80000300800 */
[----:B------:R0:W-:Y:S04]  /*26660*/  STL [R1+0x16f4], R25 ;  /* 0x0016f41901007387 */ /* 0x0001e80000100800 */
[----:B0-----:R-:W2:Y:S04]  /*26670*/  LDL.LU R25, [R1+0xe4] ;  /* 0x0000e40001197983 */ /* 0x001ea80000300800 */
[----:B------:R0:W-:Y:S04]  /*26680*/  STL [R1+0x16f8], R24 ;  /* 0x0016f81801007387 */ /* 0x0001e80000100800 */
[----:B0-----:R-:W2:Y:S04]  /*26690*/  LDL.LU R24, [R1+0xe0] ;  /* 0x0000e00001187983 */ /* 0x001ea80000300800 */
[----:B------:R-:W-:Y:S04]  /*266a0*/  STL [R1+0x16e8], R8 ;  /* 0x0016e80801007387 */ /* 0x000fe80000100800 */
[----:B------:R-:W-:Y:S04]  /*266b0*/  STL [R1+0x16e4], R9 ;  /* 0x0016e40901007387 */ /* 0x000fe80000100800 */
[----:B------:R0:W-:Y:S04]  /*266c0*/  STL [R1+0x16e0], R11 ;  /* 0x0016e00b01007387 */ /* 0x0001e80000100800 */
[----:B0-----:R-:W2:Y:S04]  /*266d0*/  LDL.LU R11, [R1+0x70] ;  /* 0x00007000010b7983 */ /* 0x001ea80000300800 */
[----:B------:R0:W-:Y:S04]  /*266e0*/  STL [R1+0x16dc], R12 ;  /* 0x0016dc0c01007387 */ /* 0x0001e80000100800 */
[----:B0-----:R-:W3:Y:S04]  /*266f0*/  LDL.LU R12, [R1+0x150] ;  /* 0x00015000010c7983 */ /* 0x001ee80000300800 */
[----:B------:R0:W-:Y:S04]  /*26700*/  STL [R1+0x16fc], R13 ;  /* 0x0016fc0d01007387 */ /* 0x0001e80000100800 */
[----:B0-----:R-:W3:Y:S04]  /*26710*/  LDL.LU R13, [R1+0xb8] ;  /* 0x0000b800010d7983 */ /* 0x001ee80000300800 */
[----:B------:R0:W-:Y:S04]  /*26720*/  STL [R1+0x16d8], R14 ;  /* 0x0016d80e01007387 */ /* 0x0001e80000100800 */
[----:B0-----:R-:W3:Y:S04]  /*26730*/  LDL.LU R14, [R1+0xb4] ;  /* 0x0000b400010e7983 */ /* 0x001ee80000300800 */
[----:B------:R0:W-:Y:S04]  /*26740*/  STL [R1+0x1700], R15 ;  /* 0x0017000f01007387 */ /* 0x0001e80000100800 */
[----:B0-----:R-:W3:Y:S04]  /*26750*/  LDL.LU R15, [R1+0xb0] ;  /* 0x0000b000010f7983 */ /* 0x001ee80000300800 */
[----:B------:R0:W-:Y:S04]  /*26760*/  STL [R1+0x1708], R16 ;  /* 0x0017081001007387 */ /* 0x0001e80000100800 */
[----:B0-----:R-:W4:Y:S04]  /*26770*/  LDL.LU R16, [R1+0x78] ;  /* 0x0000780001107983 */ /* 0x001f280000300800 */
[----:B------:R0:W-:Y:S04]  /*26780*/  STL [R1+0x170c], R17 ;  /* 0x00170c1101007387 */ /* 0x0001e80000100800 */
[----:B0-----:R-:W4:Y:S04]  /*26790*/  LDL.LU R17, [R1+0x74] ;  /* 0x0000740001117983 */ /* 0x001f280000300800 */
[----:B------:R-:W-:Y:S04]  /*267a0*/  STL [R1+0x1710], R18 ;  /* 0x0017101201007387 */ /* 0x000fe80000100800 */
[----:B------:R0:W-:Y:S04]  /*267b0*/  STL [R1+0x1714], R19 ;  /* 0x0017141301007387 */ /* 0x0001e80000100800 */
[----:B0-----:R-:W4:Y:S04]  /*267c0*/  LDL.LU R19, [R1+0xec] ;  /* 0x0000ec0001137983 */ /* 0x001f280000300800 */
[----:B------:R-:W0:Y:S01]  /*267d0*/  S2R R10, SR_TID.X ;  /* 0x00000000000a7919 */ /* 0x000e220000002100 */
[----:B------:R-:W-:-:S02]  /*267e0*/  IMAD R20, R20, c[0x0][0x190], RZ ;  /* 0x0000640014147a24 */ /* 0x000fc400078e02ff */
[----:B------:R-:W-:Y:S02]  /*267f0*/  IMAD R26, R26, c[0x0][0x190], RZ ;  /* 0x000064001a1a7a24 */ /* 0x000fe400078e02ff */
[----:B------:R-:W-:Y:S02]  /*26800*/  IMAD R21, R21, c[0x0][0x190], RZ ;  /* 0x0000640015157a24 */ /* 0x000fe400078e02ff */
[----:B------:R-:W-:Y:S01]  /*26810*/  IMAD R22, R22, c[0x0][0x190], RZ ;  /* 0x0000640016167a24 */ /* 0x000fe200078e02ff */
[----:B------:R-:W-:Y:S04]  /*26820*/  STL [R1+0x1718], R20 ;  /* 0x0017181401007387 */ /* 0x000fe80000100800 */
[----:B------:R-:W-:Y:S04]  /*26830*/  STL [R1+0x171c], R26 ;  /* 0x00171c1a01007387 */ /* 0x000fe80000100800 */
[----:B------:R-:W-:Y:S04]  /*26840*/  STL [R1+0x1720], R21 ;  /* 0x0017201501007387 */ /* 0x000fe80000100800 */
[----:B------:R-:W-:Y:S04]  /*26850*/  STL [R1+0x1724], R22 ;  /* 0x0017241601007387 */ /* 0x000fe80000100800 */
[----:B------:R-:W4:Y:S01]  /*26860*/  LDL.LU R9, [R1+0x170] ;  /* 0x0001700001097983 */ /* 0x000f220000300800 */
[----:B0-----:R-:W-:-:S05]  /*26870*/  LOP3.LUT R10, R10, 0x7f, RZ, 0xc0, !PT ;  /* 0x0000007f0a0a7812 */ /* 0x001fca00078ec0ff */
[----:B------:R-:W-:-:S05]  /*26880*/  IMAD R10, R10, c[0x0][0x18c], RZ ;  /* 0x000063000a0a7a24 */ /* 0x000fca00078e02ff */
[----:B------:R-:W-:Y:S02]  /*26890*/  LEA.HI.X.SX32 R10, R10, c[0x0][0x16c], 0x1, P6 ;  /* 0x00005b000a0a7a11 */ /* 0x000fe400030f0eff */
[----:B--2---:R-:W-:-:S05]  /*268a0*/  LEA R8, P4, R11, R5, 0x1 ;  /* 0x000000050b087211 */ /* 0x004fca00078808ff */
[----:B------:R0:W-:Y:S04]  /*268b0*/  STL [R1+0x670], R8 ;  /* 0x0006700801007387 */ /* 0x0001e80000100800 */
[----:B0-----:R-:W2:Y:S01]  /*268c0*/  LDL.LU R8, [R1+0x18c] ;  /* 0x00018c0001087983 */ /* 0x001ea20000300800 */
[-C--:B---3--:R-:W-:Y:S02]  /*268d0*/  LEA R21, P0, R15, R5.reuse, 0x1 ;  /* 0x000000050f157211 */ /* 0x088fe400078008ff */
[-C--:B----4-:R-:W-:Y:S02]  /*268e0*/  LEA R18, P3, R16, R5.reuse, 0x1 ;  /* 0x0000000510127211 */ /* 0x090fe400078608ff */
[----:B------:R-:W-:-:S05]  /*268f0*/  LEA R20, P5, R17, R5, 0x1 ;  /* 0x0000000511147211 */ /* 0x000fca00078a08ff */
[----:B------:R0:W-:Y:S04]  /*26900*/  STL [R1+0x678], R20 ;  /* 0x0006781401007387 */ /* 0x0001e80000100800 */
[----:B------:R1:W-:Y:S01]  /*26910*/  STL [R1+0x680], R18 ;  /* 0x0006801201007387 */ /* 0x0003e20000100800 */
[----:B0-----:R-:W-:-:S03]  /*26920*/  LEA R20, P2, R14, R5, 0x1 ;  /* 0x000000050e147211 */ /* 0x001fc600078408ff */
[----:B-1----:R-:W3:Y:S04]  /*26930*/  LDL.LU R18, [R1+0x190] ;  /* 0x0001900001127983 */ /* 0x002ee80000300800 */
[----:B------:R0:W-:Y:S04]  /*26940*/  STL [R1+0x688], R21 ;  /* 0x0006881501007387 */ /* 0x0001e80000100800 */
[----:B------:R1:W-:Y:S01]  /*26950*/  STL [R1+0x690], R20 ;  /* 0x0006901401007387 */ /* 0x0003e20000100800 */
[----:B0-----:R-:W-:Y:S02]  /*26960*/  LEA R21, P1, R13, R5, 0x1 ;  /* 0x000000050d157211 */ /* 0x001fe400078208ff */
[----:B-1----:R-:W-:-:S02]  /*26970*/  LEA.HI.X.SX32 R20, R11, R10, 0x1, P4 ;  /* 0x0000000a0b147211 */ /* 0x002fc400020f0eff */
[----:B------:R-:W4:Y:S04]  /*26980*/  LDL.LU R11, [R1+0x1a0] ;  /* 0x0001a000010b7983 */ /* 0x000f280000300800 */
        /* <DEDUP_REMOVED lines=15> */
[----:B------:R-:W-:Y:S04]  /*26a80*/  STL [R1+0x6b0], R21 ;  /* 0x0006b01501007387 */ /* 0x000fe80000100800 */
[----:B------:R0:W-:Y:S02]  /*26a90*/  STL [R1+0x684], R20 ;  /* 0x0006841401007387 */ /* 0x0001e40000100800 */
[----:B0-----:R-:W-:-:S02]  /*26aa0*/  LEA.HI.X.SX32 R20, R14, R10, 0x1, P2 ;  /* 0x0000000a0e147211 */ /* 0x001fc400010f0eff */
[----:B------:R-:W4:Y:S01]  /*26ab0*/  LDL.LU R14, [R1+0x228] ;  /* 0x00022800010e7983 */ /* 0x000f220000300800 */
[----:B------:R-:W-:-:S05]  /*26ac0*/  LEA R21, P0, R19, R5, 0x1 ;  /* 0x0000000513157211 */ /* 0x000fca00078008ff */
[----:B------:R-:W-:Y:S04]  /*26ad0*/  STL [R1+0x6b8], R21 ;  /* 0x0006b81501007387 */ /* 0x000fe80000100800 */
[----:B------:R0:W-:Y:S02]  /*26ae0*/  STL [R1+0x68c], R20 ;  /* 0x00068c1401007387 */ /* 0x0001e40000100800 */
[----:B0-----:R-:W-:Y:S02]  /*26af0*/  LEA.HI.X.SX32 R20, R13, R10, 0x1, P1 ;  /* 0x0000000a0d147211 */ /* 0x001fe400008f0eff */
[----:B------:R-:W4:Y:S01]  /*26b00*/  LDL.LU R13, [R1+0x22c] ;  /* 0x00022c00010d7983 */ /* 0x000f220000300800 */
[----:B------:R-:W-:-:S05]  /*26b10*/  LEA R21, P2, R27, R5, 0x1 ;  /* 0x000000051b157211 */ /* 0x000fca00078408ff */
[----:B------:R-:W-:Y:S04]  /*26b20*/  STL [R1+0x6c0], R21 ;  /* 0x0006c01501007387 */ /* 0x000fe80000100800 */
[----:B------:R0:W-:Y:S02]  /*26b30*/  STL [R1+0x694], R20 ;  /* 0x0006941401007387 */ /* 0x0001e40000100800 */
[----:B0-----:R-:W-:Y:S02]  /*26b40*/  LEA.HI.X.SX32 R20, R24, R10, 0x1, P4 ;  /* 0x0000000a18147211 */ /* 0x001fe400020f0eff */
[----:B------:R-:W4:Y:S01]  /*26b50*/  LDL.LU R24, [R1+0x230] ;  /* 0x0002300001187983 */ /* 0x000f220000300800 */
[----:B------:R-:W-:-:S05]  /*26b60*/  LEA R21, P1, R28, R5, 0x1 ;  /* 0x000000051c157211 */ /* 0x000fca00078208ff */
[----:B------:R0:W-:Y:S04]  /*26b70*/  STL [R1+0x6c8], R21 ;  /* 0x0006c81501007387 */ /* 0x0001e80000100800 */
[----:B------:R1:W-:Y:S01]  /*26b80*/  STL [R1+0x69c], R20 ;  /* 0x00069c1401007387 */ /* 0x0003e20000100800 */
[-C--:B0-----:R-:W-:Y:S02]  /*26b90*/  LEA R21, P4, R12, R5.reuse, 0x1 ;  /* 0x000000050c157211 */ /* 0x081fe400078808ff */
[----:B-1----:R-:W-:Y:S02]  /*26ba0*/  LEA.HI.X.SX32 R20, R25, R10, 0x1, P5 ;  /* 0x0000000a19147211 */ /* 0x002fe400028f0eff */
[----:B------:R-:W4:Y:S04]  /*26bb0*/  LDL.LU R25, [R1+0x234] ;  /* 0x0002340001197983 */ /* 0x000f280000300800 */
[----:B------:R0:W-:Y:S04]  /*26bc0*/  STL [R1+0x6d0], R21 ;  /* 0x0006d01501007387 */ /* 0x0001e80000100800 */
[----:B------:R1:W-:Y:S01]  /*26bd0*/  STL [R1+0x6a4], R20 ;  /* 0x0006a41401007387 */ /* 0x0003e20000100800 */
[----:B0-----:R-:W-:-:S02]  /*26be0*/  LEA R21, P5, R9, R5, 0x1 ;  /* 0x0000000509157211 */ /* 0x001fc400078a08ff */
[-C--:B-1----:R-:W-:Y:S02]  /*26bf0*/  LEA.HI.X.SX32 R20, R6, R10.reuse, 0x1, P3 ;  /* 0x0000000a06147211 */ /* 0x082fe400018f0eff */
[----:B------:R-:W4:Y:S04]  /*26c00*/  LDL.LU R6, [R1+0x7a4] ;  /* 0x0007a40001067983 */ /* 0x000f280000300800 */
[----:B------:R-:W-:Y:S04]  /*26c10*/  STL [R1+0x6d8], R21 ;  /* 0x0006d81501007387 */ /* 0x000fe80000100800 */
[----:B------:R0:W-:Y:S02]  /*26c20*/  STL [R1+0x6ac], R20 ;  /* 0x0006ac1401007387 */ /* 0x0001e40000100800 */
[----:B0-----:R-:W-:-:S02]  /*26c30*/  LEA.HI.X.SX32 R20, R19, R10, 0x1, P0 ;  /* 0x0000000a13147211 */ /* 0x001fc400000f0eff */
[----:B------:R-:W4:Y:S01]  /*26c40*/  LDL.LU R19, [R1+0x7a0] ;  /* 0x0007a00001137983 */ /* 0x000f220000300800 */
[----:B--2---:R-:W-:-:S05]  /*26c50*/  LEA R21, P3, R8, R5, 0x1 ;  /* 0x0000000508157211 */ /* 0x004fca00078608ff */
[----:B------:R-:W-:Y:S04]  /*26c60*/  STL [R1+0x6e0], R21 ;  /* 0x0006e01501007387 */ /* 0x000fe80000100800 */
[----:B------:R0:W-:Y:S02]  /*26c70*/  STL [R1+0x6b4], R20 ;  /* 0x0006b41401007387 */ /* 0x0001e40000100800 */
[----:B0-----:R-:W-:Y:S02]  /*26c80*/  LEA.HI.X.SX32 R20, R27, R10, 0x1, P2 ;  /* 0x0000000a1b147211 */ /* 0x001fe400010f0eff */
[----:B------:R-:W2:Y:S01]  /*26c90*/  LDL.LU R27, [R1+0x79c] ;  /* 0x00079c00011b7983 */ /* 0x000ea20000300800 */
[----:B---3--:R-:W-:-:S05]  /*26ca0*/  LEA R21, P0, R18, R5, 0x1 ;  /* 0x0000000512157211 */ /* 0x008fca00078008ff */
[----:B------:R-:W-:Y:S04]  /*26cb0*/  STL [R1+0x6e8], R21 ;  /* 0x0006e81501007387 */ /* 0x000fe80000100800 */
[----:B------:R0:W-:Y:S02]  /*26cc0*/  STL [R1+0x6bc], R20 ;  /* 0x0006bc1401007387 */ /* 0x0001e40000100800 */
[-C--:B0-----:R-:W-:Y:S02]  /*26cd0*/  LEA.HI.X.SX32 R20, R28, R10.reuse, 0x1, P1 ;  /* 0x0000000a1c147211 */ /* 0x081fe400008f0eff */
[----:B----4-:R-:W-:Y:S01]  /*26ce0*/  LEA R21, P2, R11, R5, 0x1 ;  /* 0x000000050b157211 */ /* 0x010fe200078408ff */
[----:B------:R-:W3:Y:S04]  /*26cf0*/  LDL.LU R28, [R1+0x798] ;  /* 0x00079800011c7983 */ /* 0x000ee80000300800 */
[----:B------:R-:W-:Y:S04]  /*26d00*/  STL [R1+0x6f0], R21 ;  /* 0x0006f01501007387 */ /* 0x000fe80000100800 */
[----:B------:R0:W-:Y:S02]  /*26d10*/  STL [R1+0x6c4], R20 ;  /* 0x0006c41401007387 */ /* 0x0001e40000100800 */
[----:B0-----:R-:W-:-:S02]  /*26d20*/  LEA.HI.X.SX32 R20, R12, R10, 0x1, P4 ;  /* 0x0000000a0c147211 */ /* 0x001fc400020f0eff */
[-C--:B------:R-:W-:Y:S01]  /*26d30*/  LEA R21, P1, R17, R5.reuse, 0x1 ;  /* 0x0000000511157211 */ /* 0x080fe200078208ff */
        /* <DEDUP_REMOVED lines=10> */
[----:B------:R-:W-:-:S05]  /*26de0*/  LEA R21, P5, R15, R5, 0x1 ;  /* 0x000000050f157211 */ /* 0x000fca00078a08ff */
[----:B------:R0:W-:Y:S04]  /*26df0*/  STL [R1+0x708], R21 ;  /* 0x0007081501007387 */ /* 0x0001e80000100800 */
[----:B------:R1:W-:Y:S01]  /*26e00*/  STL [R1+0x6dc], R20 ;  /* 0x0006dc1401007387 */ /* 0x0003e20000100800 */
[----:B0-----:R-:W-:Y:S02]  /*26e10*/  LEA R21, P3, R14, R5, 0x1 ;  /* 0x000000050e157211 */ /* 0x001fe400078608ff */
[-C--:B-1----:R-:W-:Y:S02]  /*26e20*/  LEA.HI.X.SX32 R20, R18, R10.reuse, 0x1, P0 ;  /* 0x0000000a12147211 */ /* 0x082fe400000f0eff */
        /* <DEDUP_REMOVED lines=44> */
[----:B------:R-:W-:Y:S01]  /*270f0*/  LEA R21, P1, R9, R5, 0x1 ;  /* 0x0000000509157211 */ /* 0x000fe200078208ff */
[----:B------:R-:W4:Y:S04]  /*27100*/  LDL.LU R6, [R1+0x7dc] ;  /* 0x0007dc0001067983 */ /* 0x000f280000300800 */
        /* <DEDUP_REMOVED lines=38> */
[----:B-1----:R-:W-:Y:S02]  /*27370*/  LEA.HI.X.SX32 R20, R11, R10, 0x1, P3 ;  /* 0x0000000a0b147211 */ /* 0x002fe400018f0eff */
[----:B------:R-:W4:Y:S04]  /*27380*/  LDL.LU R11, [R1+0x81c] ;  /* 0x00081c00010b7983 */ /* 0x000f280000300800 */
[----:B------:R2:W-:Y:S04]  /*27390*/  STL [R1+0x798], R21 ;  /* 0x0007981501007387 */ /* 0x0005e80000100800 */
[----:B------:R0:W-:Y:S01]  /*273a0*/  STL [R1+0x76c], R20 ;  /* 0x00076c1401007387 */ /* 0x0001e20000100800 */
[----:B--2---:R-:W-:-:S02]  /*273b0*/  LEA R21, P3, R24, R5, 0x1 ;  /* 0x0000000518157211 */ /* 0x004fc400078608ff */
[-C--:B0-----:R-:W-:Y:S02]  /*273c0*/  LEA.HI.X.SX32 R20, R17, R10.reuse, 0x1, P0 ;  /* 0x0000000a11147211 */ /* 0x081fe400000f0eff */
[----:B------:R-:W2:Y:S04]  /*273d0*/  LDL.LU R17, [R1+0x824] ;  /* 0x0008240001117983 */ /* 0x000ea80000300800 */
[----:B------:R-:W-:Y:S04]  /*273e0*/  STL [R1+0x7a0], R21 ;  /* 0x0007a01501007387 */ /* 0x000fe80000100800 */
[----:B------:R0:W-:Y:S02]  /*273f0*/  STL [R1+0x774], R20 ;  /* 0x0007741401007387 */ /* 0x0001e40000100800 */
[----:B0-----:R-:W-:-:S02]  /*27400*/  LEA.HI.X.SX32 R20, R16, R10, 0x1, P2 ;  /* 0x0000000a10147211 */ /* 0x001fc400010f0eff */
        /* <DEDUP_REMOVED lines=24> */
[-C--:B0-----:R-:W-:Y:S02]  /*27590*/  LEA.HI.X.SX32 R20, R25, R10.reuse, 0x1, P0 ;  /* 0x0000000a19147211 */ /* 0x081fe400000f0eff */
        /* <DEDUP_REMOVED lines=24> */
[----:B--2---:R-:W-:-:S02]  /*27720*/  LEA R21, P5, R17, R5, 0x1 ;  /* 0x0000000511157211 */ /* 0x004fc400078a08ff */
[----:B0-----:R-:W-:Y:S02]  /*27730*/  LEA.HI.X.SX32 R20, R12, R10, 0x1, P3 ;  /* 0x0000000a0c147211 */ /* 0x001fe400018f0eff */
[----:B------:R-:W2:Y:S04]  /*27740*/  LDL.LU R12, [R1+0x87c] ;  /* 0x00087c00010c7983 */ /* 0x000ea80000300800 */
[----:B------:R0:W-:Y:S04]  /*27750*/  STL [R1+0x7f8], R21 ;  /* 0x0007f81501007387 */ /* 0x0001e80000100800 */
[----:B------:R1:W-:Y:S01]  /*27760*/  STL [R1+0x7cc], R20 ;  /* 0x0007cc1401007387 */ /* 0x0003e20000100800 */
[----:B0-----:R-:W-:-:S02]  /*27770*/  LEA R21, P3, R16, R5, 0x1 ;  /* 0x0000000510157211 */ /* 0x001fc400078608ff */
[-C--:B-1----:R-:W-:Y:S02]  /*27780*/  LEA.HI.X.SX32 R20, R9, R10.reuse, 0x1, P0 ;  /* 0x0000000a09147211 */ /* 0x082fe400000f0eff */
        /* <DEDUP_REMOVED lines=50> */
[----:B--2---:R-:W-:-:S05]  /*27ab0*/  LEA R21, P4, R12, R5, 0x1 ;  /* 0x000000050c157211 */ /* 0x004fca00078808ff */
[----:B------:R-:W-:Y:S04]  /*27ac0*/  STL [R1+0x850], R21 ;  /* 0x0008501501007387 */ /* 0x000fe80000100800 */
[----:B------:R0:W-:Y:S02]  /*27ad0*/  STL [R1+0x824], R20 ;  /* 0x0008241401007387 */ /* 0x0001e40000100800 */
[----:B0-----:R-:W-:Y:S02]  /*27ae0*/  LEA.HI.X.SX32 R20, R6, R10, 0x1, P3 ;  /* 0x0000000a06147211 */ /* 0x001fe400018f0eff */
[-C--:B------:R-:W-:Y:S01]  /*27af0*/  LEA R21, P5, R9, R5.reuse, 0x1 ;  /* 0x0000000509157211 */ /* 0x080fe200078a08ff */
        /* <DEDUP_REMOVED lines=59> */
[----:B------:R-:W2:Y:S01]  /*27eb0*/  LDL.LU R14, [R1+0x93c] ;  /* 0x00093c00010e7983 */ /* 0x000ea20000300800 */
[----:B------:R-:W-:-:S05]  /*27ec0*/  LEA R21, P5, R19, R5, 0x1 ;  /* 0x0000000513157211 */ /* 0x000fca00078a08ff */
[----:B------:R-:W-:Y:S04]  /*27ed0*/  STL [R1+0x8b8], R21 ;  /* 0x0008b81501007387 */ /* 0x000fe80000100800 */
[----:B------:R0:W-:Y:S02]  /*27ee0*/  STL [R1+0x88c], R20 ;  /* 0x00088c1401007387 */ /* 0x0001e40000100800 */
[-C--:B0-----:R-:W-:Y:S02]  /*27ef0*/  LEA.HI.X.SX32 R20, R13, R10.reuse, 0x1, P0 ;  /* 0x0000000a0d147211 */ /* 0x081fe400000f0eff */
[----:B------:R-:W-:Y:S01]  /*27f00*/  LEA R21, P3, R27, R5, 0x1 ;  /* 0x000000051b157211 */ /* 0x000fe200078608ff */
        /* <DEDUP_REMOVED lines=108> */
[-C--:B0-----:R-:W-:Y:S02]  /*285d0*/  LEA.HI.X.SX32 R20, R28, R10.reuse, 0x1, P5 ;  /* 0x0000000a1c147211 */ /* 0x081fe400028f0eff */
[----:B--2---:R-:W-:Y:S01]  /*285e0*/  LEA R21, P4, R11, R5, 0x1 ;  /* 0x000000050b157211 */ /* 0x004fe200078808ff */
[----:B------:R-:W2:Y:S04]  /*285f0*/  LDL.LU R28, [R1+0x654] ;  /* 0x00065400011c7983 */ /* 0x000ea80000300800 */
[----:B------:R-:W-:Y:S04]  /*28600*/  STL [R1+0x970], R21 ;  /* 0x0009701501007387 */ /* 0x000fe80000100800 */
[----:B------:R0:W-:Y:S02]  /*28610*/  STL [R1+0x944], R20 ;  /* 0x0009441401007387 */ /* 0x0001e40000100800 */
[----:B0-----:R-:W-:-:S02]  /*28620*/  LEA.HI.X.SX32 R20, R12, R10, 0x1, P3 ;  /* 0x0000000a0c147211 */ /* 0x001fc400018f0eff */
        /* <DEDUP_REMOVED lines=1571> */
[----:B------:R-:W-:Y:S02]  /*2e860*/  LEA.HI.X.SX32 R19, R19, R10, 0x1, P5 ;  /* 0x0000000a13137211 */ /* 0x000fe400028f0eff */
        /* <DEDUP_REMOVED lines=11> */
[----:B------:R-:W-:Y:S04]  /*2e920*/  STL [R1+0x1358], R21 ;  /* 0x0013581501007387 */ /* 0x000fe80000100800 */
[----:B------:R0:W-:Y:S04]  /*2e930*/  STL [R1+0x132c], R20 ;  /* 0x00132c1401007387 */ /* 0x0001e80000100800 */
[----:B0-----:R-:W4:Y:S01]  /*2e940*/  LDL.LU R20, [R1+0x11c] ;  /* 0x00011c0001147983 */ /* 0x001f220000300800 */
        /* <DEDUP_REMOVED lines=24> */
[----:B------:R-:W4:Y:S01]  /*2ead0*/  LDL.LU R8, [R1+0x108] ;  /* 0x0001080001087983 */ /* 0x000f220000300800 */
[----:B--2---:R-:W-:Y:S02]  /*2eae0*/  LEA R21, P1, R15, R5, 0x1 ;  /* 0x000000050f157211 */ /* 0x004fe400078208ff */
[----:B------:R-:W-:-:S03]  /*2eaf0*/  LEA.HI.X.SX32 R18, R18, R10, 0x1, P5 ;  /* 0x0000000a12127211 */ /* 0x000fc600028f0eff */
[----:B------:R-:W-:Y:S04]  /*2eb00*/  STL [R1+0x1388], R21 ;  /* 0x0013881501007387 */ /* 0x000fe80000100800 */
[----:B------:R0:W-:Y:S04]  /*2eb10*/  STL [R1+0x135c], R19 ;  /* 0x00135c1301007387 */ /* 0x0001e80000100800 */
[----:B0-----:R-:W2:Y:S01]  /*2eb20*/  LDL.LU R19, [R1+0x104] ;  /* 0x0001040001137983 */ /* 0x001ea20000300800 */
[----:B------:R-:W-:-:S05]  /*2eb30*/  LEA R21, P4, R14, R5, 0x1 ;  /* 0x000000050e157211 */ /* 0x000fca00078808ff */
[----:B------:R-:W-:Y:S04]  /*2eb40*/  STL [R1+0x1390], R21 ;  /* 0x0013901501007387 */ /* 0x000fe80000100800 */
[----:B------:R0:W-:Y:S01]  /*2eb50*/  STL [R1+0x1364], R18 ;  /* 0x0013641201007387 */ /* 0x0001e20000100800 */
[-C--:B------:R-:W-:Y:S02]  /*2eb60*/  LEA.HI.X.SX32 R17, R17, R10.reuse, 0x1, P0 ;  /* 0x0000000a11117211 */ /* 0x080fe400000f0eff */
[----:B0-----:R-:W-:Y:S02]  /*2eb70*/  LEA.HI.X.SX32 R18, R11, R10, 0x1, P3 ;  /* 0x0000000a0b127211 */ /* 0x001fe400018f0eff */
[----:B------:R-:W2:Y:S01]  /*2eb80*/  LDL.LU R11, [R1+0x100] ;  /* 0x00010000010b7983 */ /* 0x000ea20000300800 */
[----:B------:R-:W-:-:S05]  /*2eb90*/  LEA R21, P5, R13, R5, 0x1 ;  /* 0x000000050d157211 */ /* 0x000fca00078a08ff */
[----:B------:R-:W-:Y:S04]  /*2eba0*/  STL [R1+0x1398], R21 ;  /* 0x0013981501007387 */ /* 0x000fe80000100800 */
[----:B------:R0:W-:Y:S01]  /*2ebb0*/  STL [R1+0x136c], R18 ;  /* 0x00136c1201007387 */ /* 0x0001e20000100800 */
[----:B------:R-:W-:-:S03]  /*2ebc0*/  LEA.HI.X.SX32 R16, R16, R10, 0x1, P2 ;  /* 0x0000000a10107211 */ /* 0x000fc600010f0eff */
[----:B0-----:R-:W2:Y:S01]  /*2ebd0*/  LDL.LU R18, [R1+0xfc] ;  /* 0x0000fc0001127983 */ /* 0x001ea20000300800 */
[----:B------:R-:W-:-:S05]  /*2ebe0*/  LEA R21, P3, R24, R5, 0x1 ;  /* 0x0000000518157211 */ /* 0x000fca00078608ff */
[----:B------:R-:W-:Y:S04]  /*2ebf0*/  STL [R1+0x13a0], R21 ;  /* 0x0013a01501007387 */ /* 0x000fe80000100800 */
[----:B------:R0:W-:Y:S01]  /*2ec00*/  STL [R1+0x1374], R17 ;  /* 0x0013741101007387 */ /* 0x0001e20000100800 */
[----:B------:R-:W-:-:S03]  /*2ec10*/  LEA.HI.X.SX32 R15, R15, R10, 0x1, P1 ;  /* 0x0000000a0f0f7211 */ /* 0x000fc600008f0eff */
[----:B0-----:R-:W2:Y:S01]  /*2ec20*/  LDL.LU R17, [R1+0xf8] ;  /* 0x0000f80001117983 */ /* 0x001ea20000300800 */
[-C--:B------:R-:W-:Y:S02]  /*2ec30*/  LEA.HI.X.SX32 R14, R14, R10.reuse, 0x1, P4 ;  /* 0x0000000a0e0e7211 */ /* 0x080fe400020f0eff */
[-C--:B------:R-:W-:Y:S02]  /*2ec40*/  LEA.HI.X.SX32 R13, R13, R10.reuse, 0x1, P5 ;  /* 0x0000000a0d0d7211 */ /* 0x080fe400028f0eff */
[----:B------:R-:W-:Y:S02]  /*2ec50*/  LEA.HI.X.SX32 R22, R24, R10, 0x1, P3 ;  /* 0x0000000a18167211 */ /* 0x000fe400018f0eff */
[----:B---3--:R-:W-:-:S05]  /*2ec60*/  LEA R21, P0, R25, R5, 0x1 ;  /* 0x0000000519157211 */ /* 0x008fca00078008ff */
[----:B------:R-:W-:Y:S04]  /*2ec70*/  STL [R1+0x13a8], R21 ;  /* 0x0013a81501007387 */ /* 0x000fe80000100800 */
[----:B------:R0:W-:Y:S04]  /*2ec80*/  STL [R1+0x137c], R16 ;  /* 0x00137c1001007387 */ /* 0x0001e80000100800 */
[----:B0-----:R-:W3:Y:S01]  /*2ec90*/  LDL.LU R16, [R1+0xf0] ;  /* 0x0000f00001107983 */ /* 0x001ee20000300800 */
[----:B----4-:R-:W-:-:S05]  /*2eca0*/  LEA R21, P2, R6, R5, 0x1 ;  /* 0x0000000506157211 */ /* 0x010fca00078408ff */
[----:B------:R0:W-:Y:S04]  /*2ecb0*/  STL [R1+0x13b0], R21 ;  /* 0x0013b01501007387 */ /* 0x0001e80000100800 */
[----:B------:R1:W-:Y:S01]  /*2ecc0*/  STL [R1+0x1384], R15 ;  /* 0x0013840f01007387 */ /* 0x0003e20000100800 */
[----:B0-----:R-:W-:-:S03]  /*2ecd0*/  LEA R21, P1, R20, R5, 0x1 ;  /* 0x0000000514157211 */ /* 0x001fc600078208ff */
[----:B-1----:R-:W4:Y:S04]  /*2ece0*/  LDL.LU R15, [R1+0xdc] ;  /* 0x0000dc00010f7983 */ /* 0x002f280000300800 */
[----:B------:R-:W-:Y:S04]  /*2ecf0*/  STL [R1+0x13b8], R21 ;  /* 0x0013b81501007387 */ /* 0x000fe80000100800 */
[----:B------:R0:W-:Y:S04]  /*2ed00*/  STL [R1+0x138c], R14 ;  /* 0x00138c0e01007387 */ /* 0x0001e80000100800 */
[----:B0-----:R-:W4:Y:S01]  /*2ed10*/  LDL.LU R14, [R1+0xd8] ;  /* 0x0000d800010e7983 */ /* 0x001f220000300800 */
[----:B------:R-:W-:-:S05]  /*2ed20*/  LEA R21, P4, R27, R5, 0x1 ;  /* 0x000000051b157211 */ /* 0x000fca00078808ff */
[----:B------:R-:W-:Y:S04]  /*2ed30*/  STL [R1+0x13c0], R21 ;  /* 0x0013c01501007387 */ /* 0x000fe80000100800 */
[----:B------:R0:W-:Y:S04]  /*2ed40*/  STL [R1+0x1394], R13 ;  /* 0x0013940d01007387 */ /* 0x0001e80000100800 */
[----:B0-----:R-:W4:Y:S01]  /*2ed50*/  LDL.LU R13, [R1+0xd4] ;  /* 0x0000d400010d7983 */ /* 0x001f220000300800 */
[----:B------:R-:W-:-:S05]  /*2ed60*/  LEA R21, P5, R28, R5, 0x1 ;  /* 0x000000051c157211 */ /* 0x000fca00078a08ff */
[----:B------:R-:W-:Y:S04]  /*2ed70*/  STL [R1+0x13c8], R21 ;  /* 0x0013c81501007387 */ /* 0x000fe80000100800 */
[----:B------:R0:W-:Y:S04]  /*2ed80*/  STL [R1+0x139c], R22 ;  /* 0x00139c1601007387 */ /* 0x0001e80000100800 */
[----:B------:R-:W4:Y:S01]  /*2ed90*/  LDL.LU R24, [R1+0xd0] ;  /* 0x0000d00001187983 */ /* 0x000f220000300800 */
[----:B0-----:R-:W-:Y:S02]  /*2eda0*/  LEA.HI.X.SX32 R22, R25, R10, 0x1, P0 ;  /* 0x0000000a19167211 */ /* 0x001fe400000f0eff */
[----:B------:R-:W-:-:S05]  /*2edb0*/  LEA R21, P3, R12, R5, 0x1 ;  /* 0x000000050c157211 */ /* 0x000fca00078608ff */
[----:B------:R-:W-:Y:S04]  /*2edc0*/  STL [R1+0x13d0], R21 ;  /* 0x0013d01501007387 */ /* 0x000fe80000100800 */
[----:B------:R0:W-:Y:S02]  /*2edd0*/  STL [R1+0x13a4], R22 ;  /* 0x0013a41601007387 */ /* 0x0001e40000100800 */
[----:B0-----:R-:W-:Y:S02]  /*2ede0*/  LEA.HI.X.SX32 R22, R6, R10, 0x1, P2 ;  /* 0x0000000a06167211 */ /* 0x001fe400010f0eff */
[----:B------:R-:W4:Y:S01]  /*2edf0*/  LDL.LU R6, [R1+0xcc] ;  /* 0x0000cc0001067983 */ /* 0x000f220000300800 */
[----:B------:R-:W-:-:S05]  /*2ee00*/  LEA R21, P0, R9, R5, 0x1 ;  /* 0x0000000509157211 */ /* 0x000fca00078008ff */
[----:B------:R-:W-:Y:S04]  /*2ee10*/  STL [R1+0x13d8], R21 ;  /* 0x0013d81501007387 */ /* 0x000fe80000100800 */
[----:B------:R0:W-:Y:S04]  /*2ee20*/  STL [R1+0x13ac], R22 ;  /* 0x0013ac1601007387 */ /* 0x0001e80000100800 */
[----:B------:R-:W4:Y:S01]  /*2ee30*/  LDL.LU R25, [R1+0xc8] ;  /* 0x0000c80001197983 */ /* 0x000f220000300800 */
[----:B0-----:R-:W-:Y:S02]  /*2ee40*/  LEA.HI.X.SX32 R22, R20, R10, 0x1, P1 ;  /* 0x0000000a14167211 */ /* 0x001fe400008f0eff */
[----:B------:R-:W-:-:S02]  /*2ee50*/  LEA R21, P2, R8, R5, 0x1 ;  /* 0x0000000508157211 */ /* 0x000fc400078408ff */
[----:B------:R-:W-:-:S03]  /*2ee60*/  LEA.HI.X.SX32 R20, R27, R10, 0x1, P4 ;  /* 0x0000000a1b147211 */ /* 0x000fc600020f0eff */
[----:B------:R2:W-:Y:S04]  /*2ee70*/  STL [R1+0x13e0], R21 ;  /* 0x0013e01501007387 */ /* 0x0005e80000100800 */
[----:B------:R-:W-:Y:S04]  /*2ee80*/  STL [R1+0x13b4], R22 ;  /* 0x0013b41601007387 */ /* 0x000fe80000100800 */
        /* <DEDUP_REMOVED lines=18> */
[----:B------:R0:W-:Y:S01]  /*2efb0*/  STL [R1+0x13d4], R20 ;  /* 0x0013d41401007387 */ /* 0x0001e20000100800 */
[----:B------:R-:W-:-:S02]  /*2efc0*/  LEA.HI.X.SX32 R19, R19, R10, 0x1, P1 ;  /* 0x0000000a13137211 */ /* 0x000fc400008f0eff */
[-C--:B0-----:R-:W-:Y:S02]  /*2efd0*/  LEA.HI.X.SX32 R20, R8, R10.reuse, 0x1, P2 ;  /* 0x0000000a08147211 */ /* 0x081fe400010f0eff */
[----:B------:R-:W2:Y:S01]  /*2efe0*/  LDL.LU R8, [R1+0xa8] ;  /* 0x0000a80001087983 */ /* 0x000ea20000300800 */
        /* <DEDUP_REMOVED lines=8> */
[-C--:B0-----:R-:W-:Y:S02]  /*2f070*/  LEA R21, P1, R14, R5.reuse, 0x1 ;  /* 0x000000050e157211 */ /* 0x081fe400078208ff */
[----:B-1----:R-:W-:Y:S02]  /*2f080*/  LEA.HI.X.SX32 R19, R11, R10, 0x1, P4 ;  /* 0x0000000a0b137211 */ /* 0x002fe400020f0eff */
[----:B------:R-:W4:Y:S04]  /*2f090*/  LDL.LU R11, [R1+0xa0] ;  /* 0x0000a000010b7983 */ /* 0x000f280000300800 */
[----:B------:R-:W-:Y:S04]  /*2f0a0*/  STL [R1+0x1418], R21 ;  /* 0x0014181501007387 */ /* 0x000fe80000100800 */
[----:B------:R0:W-:Y:S04]  /*2f0b0*/  STL [R1+0x13ec], R19 ;  /* 0x0013ec1301007387 */ /* 0x0001e80000100800 */
[----:B0-----:R-:W4:Y:S01]  /*2f0c0*/  LDL.LU R19, [R1+0x9c] ;  /* 0x00009c0001137983 */ /* 0x001f220000300800 */
[----:B------:R-:W-:-:S05]  /*2f0d0*/  LEA R21, P4, R13, R5, 0x1 ;  /* 0x000000050d157211 */ /* 0x000fca00078808ff */
[----:B------:R-:W-:Y:S04]  /*2f0e0*/  STL [R1+0x1420], R21 ;  /* 0x0014201501007387 */ /* 0x000fe80000100800 */
[----:B------:R0:W-:Y:S04]  /*2f0f0*/  STL [R1+0x13f4], R18 ;  /* 0x0013f41201007387 */ /* 0x0001e80000100800 */
[----:B0-----:R-:W4:Y:S01]  /*2f100*/  LDL.LU R18, [R1+0x98] ;  /* 0x0000980001127983 */ /* 0x001f220000300800 */
[----:B------:R-:W-:Y:S02]  /*2f110*/  LEA R22, P5, R24, R5, 0x1 ;  /* 0x0000000518167211 */ /* 0x000fe400078a08ff */
[----:B------:R-:W-:-:S03]  /*2f120*/  LEA.HI.X.SX32 R21, R17, R10, 0x1, P3 ;  /* 0x0000000a11157211 */ /* 0x000fc600018f0eff */
[----:B------:R-:W-:Y:S04]  /*2f130*/  STL [R1+0x1428], R22 ;  /* 0x0014281601007387 */ /* 0x000fe80000100800 */
[----:B------:R0:W-:Y:S01]  /*2f140*/  STL [R1+0x13fc], R21 ;  /* 0x0013fc1501007387 */ /* 0x0001e20000100800 */
[----:B------:R-:W-:-:S05]  /*2f150*/  LEA R17, P3, R6, R5, 0x1 ;  /* 0x0000000506117211 */ /* 0x000fca00078608ff */
[----:B------:R1:W-:Y:S01]  /*2f160*/  STL [R1+0x1430], R17 ;  /* 0x0014301101007387 */ /* 0x0003e20000100800 */
[----:B0-----:R-:W-:-:S03]  /*2f170*/  LEA.HI.X.SX32 R21, R16, R10, 0x1, P0 ;  /* 0x0000000a10157211 */ /* 0x001fc600000f0eff */
[----:B-1----:R-:W4:Y:S01]  /*2f180*/  LDL.LU R17, [R1+0x94] ;  /* 0x0000940001117983 */ /* 0x002f220000300800 */
[----:B------:R-:W-:-:S03]  /*2f190*/  LEA R16, P0, R25, R5, 0x1 ;  /* 0x0000000519107211 */ /* 0x000fc600078008ff */
[----:B------:R-:W-:Y:S04]  /*2f1a0*/  STL [R1+0x1404], R21 ;  /* 0x0014041501007387 */ /* 0x000fe80000100800 */
[----:B------:R0:W-:Y:S01]  /*2f1b0*/  STL [R1+0x1438], R16 ;  /* 0x0014381001007387 */ /* 0x0001e20000100800 */
[----:B------:R-:W-:-:S03]  /*2f1c0*/  LEA.HI.X.SX32 R15, R15, R10, 0x1, P2 ;  /* 0x0000000a0f0f7211 */ /* 0x000fc600010f0eff */
[----:B0-----:R-:W4:Y:S01]  /*2f1d0*/  LDL.LU R16, [R1+0x90] ;  /* 0x0000900001107983 */ /* 0x001f220000300800 */
[----:B------:R-:W-:Y:S02]  /*2f1e0*/  LEA.HI.X.SX32 R14, R14, R10, 0x1, P1 ;  /* 0x0000000a0e0e7211 */ /* 0x000fe400008f0eff */
[-C--:B------:R-:W-:Y:S01]  /*2f1f0*/  LEA R21, P2, R27, R5.reuse, 0x1 ;  /* 0x000000051b157211 */ /* 0x080fe200078408ff */
[----:B------:R0:W-:Y:S04]  /*2f200*/  STL [R1+0x140c], R15 ;  /* 0x00140c0f01007387 */ /* 0x0001e80000100800 */
[----:B0-----:R-:W4:Y:S04]  /*2f210*/  LDL.LU R15, [R1+0x8c] ;  /* 0x00008c00010f7983 */ /* 0x001f280000300800 */
[----:B------:R-:W-:Y:S04]  /*2f220*/  STL [R1+0x1440], R21 ;  /* 0x0014401501007387 */ /* 0x000fe80000100800 */
[----:B------:R0:W-:Y:S04]  /*2f230*/  STL [R1+0x1414], R14 ;  /* 0x0014140e01007387 */ /* 0x0001e80000100800 */
[----:B0-----:R-:W4:Y:S01]  /*2f240*/  LDL.LU R14, [R1+0x88] ;  /* 0x00008800010e7983 */ /* 0x001f220000300800 */
[----:B--2---:R-:W-:-:S02]  /*2f250*/  LEA R21, P1, R28, R5, 0x1 ;  /* 0x000000051c157211 */ /* 0x004fc400078208ff */
[----:B------:R-:W-:-:S03]  /*2f260*/  LEA.HI.X.SX32 R13, R13, R10, 0x1, P4 ;  /* 0x0000000a0d0d7211 */ /* 0x000fc600020f0eff */
[----:B------:R-:W-:Y:S04]  /*2f270*/  STL [R1+0x1448], R21 ;  /* 0x0014481501007387 */ /* 0x000fe80000100800 */
[----:B------:R0:W-:Y:S01]  /*2f280*/  STL [R1+0x141c], R13 ;  /* 0x00141c0d01007387 */ /* 0x0001e20000100800 */
[----:B------:R-:W-:-:S03]  /*2f290*/  LEA R22, P4, R12, R5, 0x1 ;  /* 0x000000050c167211 */ /* 0x000fc600078808ff */
[----:B0-----:R-:W2:Y:S01]  /*2f2a0*/  LDL.LU R13, [R1+0x84] ;  /* 0x00008400010d7983 */ /* 0x001ea20000300800 */
[----:B------:R-:W-:-:S03]  /*2f2b0*/  LEA.HI.X.SX32 R21, R24, R10, 0x1, P5 ;  /* 0x0000000a18157211 */ /* 0x000fc600028f0eff */
[----:B------:R0:W-:Y:S04]  /*2f2c0*/  STL [R1+0x1450], R22 ;  /* 0x0014501601007387 */ /* 0x0001e80000100800 */
[----:B------:R-:W2:Y:S04]  /*2f2d0*/  LDL.LU R24, [R1+0x80] ;  /* 0x0000800001187983 */ /* 0x000ea80000300800 */
[----:B------:R1:W-:Y:S01]  /*2f2e0*/  STL [R1+0x1424], R21 ;  /* 0x0014241501007387 */ /* 0x0003e20000100800 */
[----:B0-----:R-:W-:Y:S02]  /*2f2f0*/  LEA R22, P5, R9, R5, 0x1 ;  /* 0x0000000509167211 */ /* 0x001fe400078a08ff */
[----:B-1----:R-:W-:-:S03]  /*2f300*/  LEA.HI.X.SX32 R21, R6, R10, 0x1, P3 ;  /* 0x0000000a06157211 */ /* 0x002fc600018f0eff */
[----:B------:R0:W-:Y:S04]  /*2f310*/  STL [R1+0x1458], R22 ;  /* 0x0014581601007387 */ /* 0x0001e80000100800 */
[----:B------:R-:W2:Y:S04]  /*2f320*/  LDL.LU R6, [R1+0x7c] ;  /* 0x00007c0001067983 */ /* 0x000ea80000300800 */
[----:B------:R1:W-:Y:S01]  /*2f330*/  STL [R1+0x142c], R21 ;  /* 0x00142c1501007387 */ /* 0x0003e20000100800 */
[----:B0-----:R-:W-:Y:S02]  /*2f340*/  LEA R22, P3, R8, R5, 0x1 ;  /* 0x0000000508167211 */ /* 0x001fe400078608ff */
[----:B-1----:R-:W-:-:S03]  /*2f350*/  LEA.HI.X.SX32 R21, R25, R10, 0x1, P0 ;  /* 0x0000000a19157211 */ /* 0x002fc600000f0eff */
[----:B------:R-:W-:Y:S04]  /*2f360*/  STL [R1+0x1460], R22 ;  /* 0x0014601601007387 */ /* 0x000fe80000100800 */
[----:B------:R-:W2:Y:S04]  /*2f370*/  LDL.LU R25, [R1+0x6c] ;  /* 0x00006c0001197983 */ /* 0x000ea80000300800 */
[----:B------:R0:W-:Y:S02]  /*2f380*/  STL [R1+0x1434], R21 ;  /* 0x0014341501007387 */ /* 0x0001e40000100800 */
[----:B0-----:R-:W-:-:S02]  /*2f390*/  LEA.HI.X.SX32 R21, R27, R10, 0x1, P2 ;  /* 0x0000000a1b157211 */ /* 0x001fc400010f0eff */
[----:B---3--:R-:W-:-:S05]  /*2f3a0*/  LEA R22, P0, R20, R5, 0x1 ;  /* 0x0000000514167211 */ /* 0x008fca00078008ff */
[----:B------:R4:W-:Y:S04]  /*2f3b0*/  STL [R1+0x1468], R22 ;  /* 0x0014681601007387 */ /* 0x0009e80000100800 */
[----:B------:R-:W3:Y:S04]  /*2f3c0*/  LDL.LU R27, [R1+0x68] ;  /* 0x00006800011b7983 */ /* 0x000ee80000300800 */
[----:B------:R0:W-:Y:S01]  /*2f3d0*/  STL [R1+0x143c], R21 ;  /* 0x00143c1501007387 */ /* 0x0001e20000100800 */
[----:B----4-:R-:W-:Y:S02]  /*2f3e0*/  LEA R22, P2, R11, R5, 0x1 ;  /* 0x000000050b167211 */ /* 0x010fe400078408ff */
[----:B0-----:R-:W-:-:S03]  /*2f3f0*/  LEA.HI.X.SX32 R21, R28, R10, 0x1, P1 ;  /* 0x0000000a1c157211 */ /* 0x001fc600008f0eff */
[----:B------:R0:W-:Y:S04]  /*2f400*/  STL [R1+0x1470], R22 ;  /* 0x0014701601007387 */ /* 0x0001e80000100800 */
[----:B------:R-:W4:Y:S04]  /*2f410*/  LDL.LU R28, [R1+0x64] ;  /* 0x00006400011c7983 */ /* 0x000f280000300800 */
[----:B------:R1:W-:Y:S01]  /*2f420*/  STL [R1+0x1444], R21 ;  /* 0x0014441501007387 */ /* 0x0003e20000100800 */
[----:B0-----:R-:W-:Y:S02]  /*2f430*/  LEA R22, P1, R19, R5, 0x1 ;  /* 0x0000000513167211 */ /* 0x001fe400078208ff */
[----:B-1----:R-:W-:-:S03]  /*2f440*/  LEA.HI.X.SX32 R21, R12, R10, 0x1, P4 ;  /* 0x0000000a0c157211 */ /* 0x002fc600020f0eff */
        /* <DEDUP_REMOVED lines=8> */
[----:B0-----:R-:W-:Y:S02]  /*2f4d0*/  LEA.HI.X.SX32 R22, R8, R10, 0x1, P3 ;  /* 0x0000000a08167211 */ /* 0x001fe400018f0eff */
[----:B------:R-:W-:-:S05]  /*2f4e0*/  LEA R26, P5, R17, R5, 0x1 ;  /* 0x00000005111a7211 */ /* 0x000fca00078a08ff */
[----:B------:R-:W-:Y:S04]  /*2f4f0*/  STL [R1+0x1488], R26 ;  /* 0x0014881a01007387 */ /* 0x000fe80000100800 */
[----:B------:R-:W4:Y:S04]  /*2f500*/  LDL.LU R8, [R1+0x58] ;  /* 0x0000580001087983 */ /* 0x000f280000300800 */
[----:B------:R0:W-:Y:S01]  /*2f510*/  STL [R1+0x145c], R22 ;  /* 0x00145c1601007387 */ /* 0x0001e20000100800 */
[----:B-1----:R-:W-:Y:S02]  /*2f520*/  LEA R21, P3, R16, R5, 0x1 ;  /* 0x0000000510157211 */ /* 0x002fe400078608ff */
[----:B0-----:R-:W-:-:S03]  /*2f530*/  LEA.HI.X.SX32 R22, R20, R10, 0x1, P0 ;  /* 0x0000000a14167211 */ /* 0x001fc600000f0eff */
[----:B------:R0:W-:Y:S01]  /*2f540*/  STL [R1+0x1490], R21 ;  /* 0x0014901501007387 */ /* 0x0001e20000100800 */
[----:B------:R-:W-:-:S03]  /*2f550*/  LEA.HI.X.SX32 R20, R11, R10, 0x1, P2 ;  /* 0x0000000a0b147211 */ /* 0x000fc600010f0eff */
[----:B------:R-:W-:Y:S04]  /*2f560*/  STL [R1+0x1464], R22 ;  /* 0x0014641601007387 */ /* 0x000fe80000100800 */
[----:B------:R-:W4:Y:S01]  /*2f570*/  LDL.LU R11, [R1+0x54] ;  /* 0x00005400010b7983 */ /* 0x000f220000300800 */
[----:B0-----:R-:W-:-:S05]  /*2f580*/  LEA R21, P0, R15, R5, 0x1 ;  /* 0x000000050f157211 */ /* 0x001fca00078008ff */
[----:B------:R0:W-:Y:S04]  /*2f590*/  STL [R1+0x1498], R21 ;  /* 0x0014981501007387 */ /* 0x0001e80000100800 */
[----:B------:R2:W-:Y:S01]  /*2f5a0*/  STL [R1+0x146c], R20 ;  /* 0x00146c1401007387 */ /* 0x0005e20000100800 */
[----:B0-----:R-:W-:-:S05]  /*2f5b0*/  LEA R21, P2, R14, R5, 0x1 ;  /* 0x000000050e157211 */ /* 0x001fca00078408ff */
[----:B------:R-:W-:Y:S04]  /*2f5c0*/  STL [R1+0x14a0], R21 ;  /* 0x0014a01501007387 */ /* 0x000fe80000100800 */
[----:B------:R-:W4:Y:S01]  /*2f5d0*/  LDL.LU R22, [R1+0x50] ;  /* 0x0000500001167983 */ /* 0x000f220000300800 */
[----:B------:R-:W-:-:S05]  /*2f5e0*/  LEA.HI.X.SX32 R19, R19, R10, 0x1, P1 ;  /* 0x0000000a13137211 */ /* 0x000fca00008f0eff */
[----:B------:R0:W-:Y:S01]  /*2f5f0*/  STL [R1+0x1474], R19 ;  /* 0x0014741301007387 */ /* 0x0001e20000100800 */
[----:B--2---:R-:W-:Y:S02]  /*2f600*/  LEA R20, P1, R13, R5, 0x1 ;  /* 0x000000050d147211 */ /* 0x004fe400078208ff */
[----:B0-----:R-:W-:-:S03]  /*2f610*/  LEA.HI.X.SX32 R19, R18, R10, 0x1, P4 ;  /* 0x0000000a12137211 */ /* 0x001fc600020f0eff */
[----:B------:R-:W-:Y:S01]  /*2f620*/  STL [R1+0x14a8], R20 ;  /* 0x0014a81401007387 */ /* 0x000fe20000100800 */
[----:B------:R-:W-:-:S03]  /*2f630*/  LEA.HI.X.SX32 R17, R17, R10, 0x1, P5 ;  /* 0x0000000a11117211 */ /* 0x000fc600028f0eff */
[----:B------:R-:W-:Y:S01]  /*2f640*/  STL [R1+0x147c], R19 ;  /* 0x00147c1301007387 */ /* 0x000fe20000100800 */
[----:B------:R-:W-:-:S03]  /*2f650*/  LEA R18, P4, R24, R5, 0x1 ;  /* 0x0000000518127211 */ /* 0x000fc600078808ff */
[----:B------:R-:W2:Y:S04]  /*2f660*/  LDL.LU R21, [R1+0x4c] ;  /* 0x00004c0001157983 */ /* 0x000ea80000300800 */
[----:B------:R-:W-:Y:S04]  /*2f670*/  STL [R1+0x14b0], R18 ;  /* 0x0014b01201007387 */ /* 0x000fe80000100800 */
[----:B------:R0:W-:Y:S01]  /*2f680*/  STL [R1+0x1484], R17 ;  /* 0x0014841101007387 */ /* 0x0001e20000100800 */
[----:B------:R-:W-:-:S03]  /*2f690*/  LEA.HI.X.SX32 R15, R15, R10, 0x1, P0 ;  /* 0x0000000a0f0f7211 */ /* 0x000fc600000f0eff */
[----:B------:R-:W2:Y:S01]  /*2f6a0*/  LDL.LU R26, [R1+0x48] ;  /* 0x00004800011a7983 */ /* 0x000ea20000300800 */
[----:B0-----:R-:W-:Y:S02]  /*2f6b0*/  LEA.HI.X.SX32 R17, R16, R10, 0x1, P3 ;  /* 0x0000000a10117211 */ /* 0x001fe400018f0eff */
[----:B------:R-:W-:-:S05]  /*2f6c0*/  LEA R18, P5, R6, R5, 0x1 ;  /* 0x0000000506127211 */ /* 0x000fca00078a08ff */
[----:B------:R-:W-:Y:S04]  /*2f6d0*/  STL [R1+0x14b8], R18 ;  /* 0x0014b81201007387 */ /* 0x000fe80000100800 */
[----:B------:R-:W-:Y:S04]  /*2f6e0*/  STL [R1+0x148c], R17 ;  /* 0x00148c1101007387 */ /* 0x000fe80000100800 */
[----:B------:R-:W2:Y:S01]  /*2f6f0*/  LDL.LU R20, [R1+0x44] ;  /* 0x0000440001147983 */ /* 0x000ea20000300800 */
[----:B------:R-:W-:-:S05]  /*2f700*/  LEA R16, P3, R25, R5, 0x1 ;  /* 0x0000000519107211 */ /* 0x000fca00078608ff */
[----:B------:R-:W-:Y:S04]  /*2f710*/  STL [R1+0x14c0], R16 ;  /* 0x0014c01001007387 */ /* 0x000fe80000100800 */
[----:B------:R-:W2:Y:S04]  /*2f720*/  LDL.LU R19, [R1+0x40] ;  /* 0x0000400001137983 */ /* 0x000ea80000300800 */
[----:B------:R0:W-:Y:S01]  /*2f730*/  STL [R1+0x1494], R15 ;  /* 0x0014940f01007387 */ /* 0x0001e20000100800 */
[-C--:B------:R-:W-:Y:S02]  /*2f740*/  LEA.HI.X.SX32 R13, R13, R10.reuse, 0x1, P1 ;  /* 0x0000000a0d0d7211 */ /* 0x080fe400008f0eff */
[----:B0-----:R-:W-:-:S02]  /*2f750*/  LEA.HI.X.SX32 R15, R14, R10, 0x1, P2 ;  /* 0x0000000a0e0f7211 */ /* 0x001fc400010f0eff */
[----:B------:R-:W-:Y:S02]  /*2f760*/  LEA.HI.X.SX32 R6, R6, R10, 0x1, P5 ;  /* 0x0000000a06067211 */ /* 0x000fe400028f0eff */
[----:B---3--:R-:W-:-:S05]  /*2f770*/  LEA R16, P0, R27, R5, 0x1 ;  /* 0x000000051b107211 */ /* 0x008fca00078008ff */
[----:B------:R-:W-:Y:S04]  /*2f780*/  STL [R1+0x14c8], R16 ;  /* 0x0014c81001007387 */ /* 0x000fe80000100800 */
[----:B------:R0:W-:Y:S04]  /*2f790*/  STL [R1+0x149c], R15 ;  /* 0x00149c0f01007387 */ /* 0x0001e80000100800 */
[----:B------:R-:W3:Y:S01]  /*2f7a0*/  LDL.LU R18, [R1+0x3c] ;  /* 0x00003c0001127983 */ /* 0x000ee20000300800 */
[----:B----4-:R-:W-:-:S05]  /*2f7b0*/  LEA R14, P2, R28, R5, 0x1 ;  /* 0x000000051c0e7211 */ /* 0x010fca00078408ff */
[----:B------:R1:W-:Y:S04]  /*2f7c0*/  STL [R1+0x14d0], R14 ;  /* 0x0014d00e01007387 */ /* 0x0003e80000100800 */
[----:B------:R4:W-:Y:S01]  /*2f7d0*/  STL [R1+0x14a4], R13 ;  /* 0x0014a40d01007387 */ /* 0x0009e20000100800 */
[----:B0-----:R-:W-:Y:S02]  /*2f7e0*/  LEA R15, P1, R12, R5, 0x1 ;  /* 0x000000050c0f7211 */ /* 0x001fe400078208ff */
[----:B-1----:R-:W-:-:S03]  /*2f7f0*/  LEA.HI.X.SX32 R14, R24, R10, 0x1, P4 ;  /* 0x0000000a180e7211 */ /* 0x002fc600020f0eff */
[----:B------:R-:W-:Y:S04]  /*2f800*/  STL [R1+0x14d8], R15 ;  /* 0x0014d80f01007387 */ /* 0x000fe80000100800 */
[----:B------:R-:W3:Y:S04]  /*2f810*/  LDL.LU R17, [R1+0x38] ;  /* 0x0000380001117983 */ /* 0x000ee80000300800 */
[----:B------:R-:W-:Y:S01]  /*2f820*/  STL [R1+0x14ac], R14 ;  /* 0x0014ac0e01007387 */ /* 0x000fe20000100800 */
[----:B----4-:R-:W-:-:S05]  /*2f830*/  LEA R13, P4, R9, R5, 0x1 ;  /* 0x00000005090d7211 */ /* 0x010fca00078808ff */
[----:B------:R-:W-:Y:S04]  /*2f840*/  STL [R1+0x14e0], R13 ;  /* 0x0014e00d01007387 */ /* 0x000fe80000100800 */
[----:B------:R-:W4:Y:S04]  /*2f850*/  LDL.LU R16, [R1+0x34] ;  /* 0x0000340001107983 */ /* 0x000f280000300800 */
[----:B------:R0:W-:Y:S04]  /*2f860*/  STL [R1+0x14b4], R6 ;  /* 0x0014b40601007387 */ /* 0x0001e80000100800 */
[----:B0-----:R-:W4:Y:S01]  /*2f870*/  LDL.LU R6, [R1+0x30] ;  /* 0x0000300001067983 */ /* 0x001f220000300800 */
[----:B------:R-:W-:-:S02]  /*2f880*/  LEA.HI.X.SX32 R13, R25, R10, 0x1, P3 ;  /* 0x0000000a190d7211 */ /* 0x000fc400018f0eff */
[----:B------:R-:W-:-:S05]  /*2f890*/  LEA R14, P5, R8, R5, 0x1 ;  /* 0x00000005080e7211 */ /* 0x000fca00078a08ff */
[----:B------:R-:W-:Y:S04]  /*2f8a0*/  STL [R1+0x14e8], R14 ;  /* 0x0014e80e01007387 */ /* 0x000fe80000100800 */
[----:B------:R-:W4:Y:S04]  /*2f8b0*/  LDL.LU R15, [R1+0x2c] ;  /* 0x00002c00010f7983 */ /* 0x000f280000300800 */
[----:B------:R0:W-:Y:S04]  /*2f8c0*/  STL [R1+0x14bc], R13 ;  /* 0x0014bc0d01007387 */ /* 0x0001e80000100800 */
[----:B0-----:R-:W4:Y:S01]  /*2f8d0*/  LDL.LU R13, [R1+0x28] ;  /* 0x00002800010d7983 */ /* 0x001f220000300800 */
[----:B------:R-:W-:-:S02]  /*2f8e0*/  LEA R14, P3, R11, R5, 0x1 ;  /* 0x000000050b0e7211 */ /* 0x000fc400078608ff */
[----:B------:R-:W-:-:S03]  /*2f8f0*/  LEA.HI.X.SX32 R25, R27, R10, 0x1, P0 ;  /* 0x0000000a1b197211 */ /* 0x000fc600000f0eff */
        /* <DEDUP_REMOVED lines=10> */
[----:B--2---:R-:W-:-:S05]  /*2f9a0*/  LEA R14, P2, R21, R5, 0x1 ;  /* 0x00000005150e7211 */ /* 0x004fca00078408ff */
[----:B------:R0:W-:Y:S02]  /*2f9b0*/  STL [R1+0x1500], R14 ;  /* 0x0015000e01007387 */ /* 0x0001e40000100800 */
[----:B0-----:R-:W-:Y:S02]  /*2f9c0*/  LEA.HI.X.SX32 R14, R12, R10, 0x1, P1 ;  /* 0x0000000a0c0e7211 */ /* 0x001fe400008f0eff */
[----:B------:R-:W-:-:S03]  /*2f9d0*/  LEA R12, P1, R26, R5, 0x1 ;  /* 0x000000051a0c7211 */ /* 0x000fc600078208ff */
[----:B------:R0:W-:Y:S04]  /*2f9e0*/  STL [R1+0x14d4], R14 ;  /* 0x0014d40e01007387 */ /* 0x0001e80000100800 */
[----:B------:R1:W-:Y:S01]  /*2f9f0*/  STL [R1+0x1508], R12 ;  /* 0x0015080c01007387 */ /* 0x0003e20000100800 */
[-C--:B0-----:R-:W-:Y:S02]  /*2fa00*/  LEA.HI.X.SX32 R14, R9, R10.reuse, 0x1, P4 ;  /* 0x0000000a090e7211 */ /* 0x081fe400020f0eff */
[----:B------:R-:W-:Y:S02]  /*2fa10*/  LEA.HI.X.SX32 R9, R8, R10, 0x1, P5 ;  /* 0x0000000a08097211 */ /* 0x000fe400028f0eff */
[-C--:B-1----:R-:W-:Y:S01]  /*2fa20*/  LEA R12, P4, R20, R5.reuse, 0x1 ;  /* 0x00000005140c7211 */ /* 0x082fe200078808ff */
[----:B------:R0:W-:Y:S04]  /*2fa30*/  STL [R1+0x14dc], R14 ;  /* 0x0014dc0e01007387 */ /* 0x0001e80000100800 */
[----:B------:R-:W2:Y:S04]  /*2fa40*/  LDL.LU R8, [R1+0x14] ;  /* 0x0000140001087983 */ /* 0x000ea80000300800 */
[----:B------:R1:W-:Y:S01]  /*2fa50*/  STL [R1+0x1510], R12 ;  /* 0x0015100c01007387 */ /* 0x0003e20000100800 */
[----:B0-----:R-:W-:-:S03]  /*2fa60*/  LEA R14, P5, R19, R5, 0x1 ;  /* 0x00000005130e7211 */ /* 0x001fc600078a08ff */
[----:B------:R0:W-:Y:S01]  /*2fa70*/  STL [R1+0x14e4], R9 ;  /* 0x0014e40901007387 */ /* 0x0001e20000100800 */
[-C--:B-1----:R-:W-:Y:S02]  /*2fa80*/  LEA.HI.X.SX32 R12, R11, R10.reuse, 0x1, P3 ;  /* 0x0000000a0b0c7211 */ /* 0x082fe400018f0eff */
[-C--:B------:R-:W-:Y:S01]  /*2fa90*/  LEA.HI.X.SX32 R22, R22, R10.reuse, 0x1, P0 ;  /* 0x0000000a16167211 */ /* 0x080fe200000f0eff */
[----:B0-----:R-:W2:Y:S04]  /*2faa0*/  LDL.LU R9, [R1+0x10] ;  /* 0x0000100001097983 */ /* 0x001ea80000300800 */
[----:B------:R-:W-:Y:S04]  /*2fab0*/  STL [R1+0x1518], R14 ;  /* 0x0015180e01007387 */ /* 0x000fe80000100800 */
[----:B------:R-:W2:Y:S04]  /*2fac0*/  LDL.LU R11, [R1+0xc] ;  /* 0x00000c00010b7983 */ /* 0x000ea80000300800 */
[----:B------:R0:W-:Y:S01]  /*2fad0*/  STL [R1+0x14ec], R12 ;  /* 0x0014ec0c01007387 */ /* 0x0001e20000100800 */
[----:B------:R-:W-:-:S03]  /*2fae0*/  LEA.HI.X.SX32 R21, R21, R10, 0x1, P2 ;  /* 0x0000000a15157211 */ /* 0x000fc600010f0eff */
[----:B0-----:R-:W2:Y:S01]  /*2faf0*/  LDL.LU R12, [R1+0x8] ;  /* 0x00000800010c7983 */ /* 0x001ea20000300800 */
[-C--:B------:R-:W-:Y:S02]  /*2fb00*/  LEA.HI.X.SX32 R26, R26, R10.reuse, 0x1, P1 ;  /* 0x0000000a1a1a7211 */ /* 0x080fe400008f0eff */
[-C--:B------:R-:W-:Y:S02]  /*2fb10*/  LEA.HI.X.SX32 R20, R20, R10.reuse, 0x1, P4 ;  /* 0x0000000a14147211 */ /* 0x080fe400020f0eff */
[----:B------:R-:W-:Y:S02]  /*2fb20*/  LEA.HI.X.SX32 R19, R19, R10, 0x1, P5 ;  /* 0x0000000a13137211 */ /* 0x000fe400028f0eff */
[----:B---3--:R-:W-:-:S05]  /*2fb30*/  LEA R14, P3, R18, R5, 0x1 ;  /* 0x00000005120e7211 */ /* 0x008fca00078608ff */
[----:B------:R0:W-:Y:S04]  /*2fb40*/  STL [R1+0x1520], R14 ;  /* 0x0015200e01007387 */ /* 0x0001e80000100800 */
[----:B0-----:R-:W3:Y:S04]  /*2fb50*/  LDL.LU R14, [R1+0x4] ;  /* 0x00000400010e7983 */ /* 0x001ee80000300800 */
[----:B------:R0:W-:Y:S02]  /*2fb60*/  STL [R1+0x14f4], R22 ;  /* 0x0014f41601007387 */ /* 0x0001e40000100800 */
[----:B0-----:R-:W-:-:S05]  /*2fb70*/  LEA R22, P0, R17, R5, 0x1 ;  /* 0x0000000511167211 */ /* 0x001fca00078008ff */
[----:B------:R0:W-:Y:S04]  /*2fb80*/  STL [R1+0x1528], R22 ;  /* 0x0015281601007387 */ /* 0x0001e80000100800 */
[----:B0-----:R-:W2:Y:S04]  /*2fb90*/  LDL.LU R22, [R1+0x1724] ;  /* 0x0017240001167983 */ /* 0x001ea80000300800 */
[----:B------:R4:W-:Y:S02]  /*2fba0*/  STL [R1+0x14fc], R21 ;  /* 0x0014fc1501007387 */ /* 0x0009e40000100800 */
[----:B----4-:R-:W-:-:S05]  /*2fbb0*/  LEA R21, P2, R16, R5, 0x1 ;  /* 0x0000000510157211 */ /* 0x010fca00078408ff */
[----:B------:R0:W-:Y:S04]  /*2fbc0*/  STL [R1+0x1530], R21 ;  /* 0x0015301501007387 */ /* 0x0001e80000100800 */
[----:B0-----:R-:W4:Y:S04]  /*2fbd0*/  LDL.LU R21, [R1+0x1720] ;  /* 0x0017200001157983 */ /* 0x001f280000300800 */
[----:B------:R0:W-:Y:S02]  /*2fbe0*/  STL [R1+0x1504], R26 ;  /* 0x0015041a01007387 */ /* 0x0001e40000100800 */
[----:B0-----:R-:W-:-:S05]  /*2fbf0*/  LEA R26, P1, R6, R5, 0x1 ;  /* 0x00000005061a7211 */ /* 0x001fca00078208ff */
[----:B------:R0:W-:Y:S04]  /*2fc00*/  STL [R1+0x1538], R26 ;  /* 0x0015381a01007387 */ /* 0x0001e80000100800 */
[----:B0-----:R-:W2:Y:S04]  /*2fc10*/  LDL.LU R26, [R1+0x171c] ;  /* 0x00171c00011a7983 */ /* 0x001ea80000300800 */
[----:B------:R0:W-:Y:S02]  /*2fc20*/  STL [R1+0x150c], R20 ;  /* 0x00150c1401007387 */ /* 0x0001e40000100800 */
[----:B0-----:R-:W-:-:S05]  /*2fc30*/  LEA R20, P4, R15, R5, 0x1 ;  /* 0x000000050f147211 */ /* 0x001fca00078808ff */
[----:B------:R0:W-:Y:S01]  /*2fc40*/  STL [R1+0x1540], R20 ;  /* 0x0015401401007387 */ /* 0x0001e20000100800 */
[----:B------:R-:W-:-:S03]  /*2fc50*/  LEA.HI.X.SX32 R18, R18, R10, 0x1, P3 ;  /* 0x0000000a12127211 */ /* 0x000fc600018f0eff */
        /* <DEDUP_REMOVED lines=18> */
[----:B------:R0:W-:Y:S04]  /*2fd80*/  STL [R1+0x1560], R16 ;  /* 0x0015601001007387 */ /* 0x0001e80000100800 */
[----:B0-----:R-:W2:Y:S04]  /*2fd90*/  LDL.LU R16, [R1+0x1708] ;  /* 0x0017080001107983 */ /* 0x001ea80000300800 */
[----:B------:R0:W-:Y:S02]  /*2fda0*/  STL [R1+0x1534], R6 ;  /* 0x0015340601007387 */ /* 0x0001e40000100800 */
[----:B0-----:R-:W-:-:S05]  /*2fdb0*/  LEA R6, P1, R28, R5, 0x1 ;  /* 0x000000051c067211 */ /* 0x001fca00078208ff */
[----:B------:R0:W-:Y:S04]  /*2fdc0*/  STL [R1+0x1568], R6 ;  /* 0x0015680601007387 */ /* 0x0001e80000100800 */
[----:B0-----:R-:W2:Y:S01]  /*2fdd0*/  LDL.LU R6, [R1+0x1704] ;  /* 0x0017040001067983 */ /* 0x001ea20000300800 */
[-C--:B------:R-:W-:Y:S01]  /*2fde0*/  LEA.HI.X.SX32 R15, R15, R10.reuse, 0x1, P4 ;  /* 0x0000000a0f0f7211 */ /* 0x080fe200020f0eff */
[----:B------:R-:W-:Y:S01]  /*2fdf0*/  IMAD R23, R23, c[0x0][0x190], RZ ;  /* 0x0000640017177a24 */ /* 0x000fe200078e02ff */
[----:B------:R-:W-:-:S03]  /*2fe00*/  LEA.HI.X.SX32 R13, R13, R10, 0x1, P5 ;  /* 0x0000000a0d0d7211 */ /* 0x000fc600028f0eff */
[----:B------:R2:W-:Y:S01]  /*2fe10*/  STL [R1+0x153c], R15 ;  /* 0x00153c0f01007387 */ /* 0x0005e20000100800 */
[-C--:B------:R-:W-:Y:S02]  /*2fe20*/  LEA.HI.X.SX32 R24, R24, R10.reuse, 0x1, P3 ;  /* 0x0000000a18187211 */ /* 0x080fe400018f0eff */
[-C--:B------:R-:W-:Y:S02]  /*2fe30*/  LEA.HI.X.SX32 R25, R25, R10.reuse, 0x1, P0 ;  /* 0x0000000a19197211 */ /* 0x080fe400000f0eff */
[-C--:B------:R-:W-:Y:S02]  /*2fe40*/  LEA.HI.X.SX32 R27, R27, R10.reuse, 0x1, P2 ;  /* 0x0000000a1b1b7211 */ /* 0x080fe400010f0eff */
[----:B------:R-:W-:Y:S02]  /*2fe50*/  LEA.HI.X.SX32 R28, R28, R10, 0x1, P1 ;  /* 0x0000000a1c1c7211 */ /* 0x000fe400008f0eff */
[----:B--2---:R-:W-:-:S05]  /*2fe60*/  LEA R15, P4, R6, R5, 0x1 ;  /* 0x00000005060f7211 */ /* 0x004fca00078808ff */
[----:B------:R0:W-:Y:S04]  /*2fe70*/  STL [R1+0x1648], R15 ;  /* 0x0016480f01007387 */ /* 0x0001e80000100800 */
        /* <DEDUP_REMOVED lines=19> */
[----:B------:R3:W-:Y:S02]  /*2ffb0*/  STL [R1+0x1590], R28 ;  /* 0x0015901c01007387 */ /* 0x0007e40000100800 */
[----:B---3--:R-:W-:-:S05]  /*2ffc0*/  LEA R28, P1, R14, R5, 0x1 ;  /* 0x000000050e1c7211 */ /* 0x008fca00078208ff */
[----:B------:R0:W-:Y:S04]  /*2ffd0*/  STL [R1+0x1598], R28 ;  /* 0x0015981c01007387 */ /* 0x0001e80000100800 */
[----:B0-----:R-:W3:Y:S01]  /*2ffe0*/  LDL.LU R28, [R1+0x16ec] ;  /* 0x0016ec00011c7983 */ /* 0x001ee20000300800 */
[-C--:B------:R-:W-:Y:S02]  /*2fff0*/  LEA.HI.X.SX32 R6, R6, R10.reuse, 0x1, P4 ;  /* 0x0000000a06067211 */ /* 0x080fe400020f0eff */
[----:B------:R-:W-:-:S03]  /*30000*/  LEA.HI.X.SX32 R23, R23, R10, 0x1, P5 ;  /* 0x0000000a17177211 */ /* 0x000fc600028f0eff */
[----:B------:R3:W-:Y:S02]  /*30010*/  STL [R1+0x1644], R6 ;  /* 0x0016440601007387 */ /* 0x0007e40000100800 */
[----:B---3--:R-:W-:-:S05]  /*30020*/  LEA R6, P4, R28, R5, 0x1 ;  /* 0x000000051c067211 */ /* 0x008fca00078808ff */
[----:B------:R-:W-:Y:S04]  /*30030*/  STL [R1+0x15a0], R6 ;  /* 0x0015a00601007387 */ /* 0x000fe80000100800 */
[----:B------:R0:W-:Y:S02]  /*30040*/  STL [R1+0x156c], R23 ;  /* 0x00156c1701007387 */ /* 0x0001e40000100800 */
[----:B0-----:R-:W-:Y:S02]  /*30050*/  LEA.HI.X.SX32 R23, R8, R10, 0x1, P3 ;  /* 0x0000000a08177211 */ /* 0x001fe400018f0eff */
[----:B------:R-:W3:Y:S01]  /*30060*/  LDL.LU R8, [R1+0x16e8] ;  /* 0x0016e80001087983 */ /* 0x000ee20000300800 */
[----:B--2---:R-:W-:-:S05]  /*30070*/  LEA R6, P5, R27, R5, 0x1 ;  /* 0x000000051b067211 */ /* 0x004fca00078a08ff */
[----:B------:R0:W-:Y:S04]  /*30080*/  STL [R1+0x15a8], R6 ;  /* 0x0015a80601007387 */ /* 0x0001e80000100800 */
[----:B------:R1:W-:Y:S01]  /*30090*/  STL [R1+0x1574], R23 ;  /* 0x0015741701007387 */ /* 0x0003e20000100800 */
[-C--:B0-----:R-:W-:Y:S02]  /*300a0*/  LEA R6, P3, R25, R5.reuse, 0x1 ;  /* 0x0000000519067211 */ /* 0x081fe400078608ff */
[----:B-1----:R-:W-:Y:S02]  /*300b0*/  LEA.HI.X.SX32 R23, R9, R10, 0x1, P0 ;  /* 0x0000000a09177211 */ /* 0x002fe400000f0eff */
[----:B------:R-:W2:Y:S04]  /*300c0*/  LDL.LU R9, [R1+0x16e4] ;  /* 0x0016e40001097983 */ /* 0x000ea80000300800 */
        /* <DEDUP_REMOVED lines=17> */
[-C--:B------:R-:W-:Y:S02]  /*301e0*/  LEA.HI.X.SX32 R27, R27, R10.reuse, 0x1, P5 ;  /* 0x0000000a1b1b7211 */ /* 0x080fe400028f0eff */
[-C--:B----4-:R-:W-:Y:S02]  /*301f0*/  LEA R6, P1, R11, R5.reuse, 0x1 ;  /* 0x000000050b067211 */ /* 0x090fe400078208ff */
[----:B0-----:R-:W-:Y:S02]  /*30200*/  LEA.HI.X.SX32 R23, R28, R10, 0x1, P4 ;  /* 0x0000000a1c177211 */ /* 0x001fe400020f0eff */
[----:B------:R-:W2:Y:S04]  /*30210*/  LDL.LU R28, [R1+0x16d4] ;  /* 0x0016d400011c7983 */ /* 0x000ea80000300800 */
[----:B------:R0:W-:Y:S04]  /*30220*/  STL [R1+0x15d0], R6 ;  /* 0x0015d00601007387 */ /* 0x0001e80000100800 */
[----:B------:R1:W-:Y:S01]  /*30230*/  STL [R1+0x159c], R23 ;  /* 0x00159c1701007387 */ /* 0x0003e20000100800 */
[----:B0-----:R-:W-:-:S02]  /*30240*/  LEA R6, P4, R12, R5, 0x1 ;  /* 0x000000050c067211 */ /* 0x001fc400078808ff */
[----:B-1----:R-:W-:-:S03]  /*30250*/  LEA R23, P5, R13, R5, 0x1 ;  /* 0x000000050d177211 */ /* 0x002fc600078a08ff */
[----:B------:R0:W-:Y:S04]  /*30260*/  STL [R1+0x15d8], R6 ;  /* 0x0015d80601007387 */ /* 0x0001e80000100800 */
[----:B------:R-:W-:Y:S01]  /*30270*/  STL [R1+0x15a4], R27 ;  /* 0x0015a41b01007387 */ /* 0x000fe20000100800 */
[----:B0-----:R-:W-:-:S03]  /*30280*/  LEA.HI.X.SX32 R6, R25, R10, 0x1, P3 ;  /* 0x0000000a19067211 */ /* 0x001fc600018f0eff */
[----:B------:R0:W-:Y:S04]  /*30290*/  STL [R1+0x15e0], R23 ;  /* 0x0015e01701007387 */ /* 0x0001e80000100800 */
[----:B------:R1:W-:Y:S01]  /*302a0*/  STL [R1+0x15ac], R6 ;  /* 0x0015ac0601007387 */ /* 0x0003e20000100800 */
[-C--:B------:R-:W-:Y:S02]  /*302b0*/  LEA.HI.X.SX32 R8, R8, R10.reuse, 0x1, P2 ;  /* 0x0000000a08087211 */ /* 0x080fe400010f0eff */
[----:B0-----:R-:W-:Y:S02]  /*302c0*/  LEA.HI.X.SX32 R23, R24, R10, 0x1, P0 ;  /* 0x0000000a18177211 */ /* 0x001fe400000f0eff */
[----:B-1----:R-:W-:Y:S01]  /*302d0*/  LEA R6, P0, R15, R5, 0x1 ;  /* 0x000000050f067211 */ /* 0x002fe200078008ff */
[----:B------:R-:W-:-:S02]  /*302e0*/  IMAD R2, R2, c[0x0][0x190], RZ ;  /* 0x0000640002027a24 */ /* 0x000fc400078e02ff */
[----:B------:R-:W-:Y:S02]  /*302f0*/  IMAD R0, R0, c[0x0][0x190], RZ ;  /* 0x0000640000007a24 */ /* 0x000fe400078e02ff */
[----:B------:R-:W-:Y:S02]  /*30300*/  IMAD R7, R7, c[0x0][0x190], RZ ;  /* 0x0000640007077a24 */ /* 0x000fe400078e02ff */
[----:B------:R-:W-:Y:S02]  /*30310*/  IMAD R4, R4, c[0x0][0x190], RZ ;  /* 0x0000640004047a24 */ /* 0x000fe400078e02ff */
[----:B------:R-:W-:Y:S02]  /*30320*/  IMAD R3, R3, c[0x0][0x190], RZ ;  /* 0x0000640003037a24 */ /* 0x000fe400078e02ff */
[----:B------:R-:W-:Y:S01]  /*30330*/  IMAD R29, R29, c[0x0][0x190], RZ ;  /* 0x000064001d1d7a24 */ /* 0x000fe200078e02ff */
[----:B---3--:R-:W-:-:S05]  /*30340*/  LEA R25, P3, R14, R5, 0x1 ;  /* 0x000000050e197211 */ /* 0x008fca00078608ff */
[----:B------:R-:W-:Y:S04]  /*30350*/  STL [R1+0x15e8], R25 ;  /* 0x0015e81901007387 */ /* 0x000fe80000100800 */
[----:B------:R0:W-:Y:S04]  /*30360*/  STL [R1+0x15b4], R23 ;  /* 0x0015b41701007387 */ /* 0x0001e80000100800 */
[----:B------:R1:W-:Y:S01]  /*30370*/  STL [R1+0x15f0], R6 ;  /* 0x0015f00601007387 */ /* 0x0003e20000100800 */
[----:B0-----:R-:W-:-:S03]  /*30380*/  LEA R23, P2, R16, R5, 0x1 ;  /* 0x0000000510177211 */ /* 0x001fc600078408ff */
[----:B------:R0:W-:Y:S01]  /*30390*/  STL [R1+0x15bc], R8 ;  /* 0x0015bc0801007387 */ /* 0x0001e20000100800 */
[----:B-1----:R-:W-:-:S03]  /*303a0*/  LEA.HI.X.SX32 R6, R9, R10, 0x1, P6 ;  /* 0x0000000a09067211 */ /* 0x002fc600030f0eff */
[----:B------:R-:W-:Y:S01]  /*303b0*/  STL [R1+0x15f8], R23 ;  /* 0x0015f81701007387 */ /* 0x000fe20000100800 */
[----:B------:R-:W-:-:S03]  /*303c0*/  LEA.HI.X.SX32 R9, R11, R10, 0x1, P1 ;  /* 0x0000000a0b097211 */ /* 0x000fc600008f0eff */
[----:B------:R1:W-:Y:S01]  /*303d0*/  STL [R1+0x15c4], R6 ;  /* 0x0015c40601007387 */ /* 0x0003e20000100800 */
[----:B0-----:R-:W-:-:S05]  /*303e0*/  LEA R8, P6, R17, R5, 0x1 ;  /* 0x0000000511087211 */ /* 0x001fca00078c08ff */
[----:B------:R0:W-:Y:S01]  /*303f0*/  STL [R1+0x1600], R8 ;  /* 0x0016000801007387 */ /* 0x0001e20000100800 */
[----:B-1----:R-:W-:-:S03]  /*30400*/  LEA R6, P1, R18, R5, 0x1 ;  /* 0x0000000512067211 */ /* 0x002fc600078208ff */
[----:B------:R1:W-:Y:S04]  /*30410*/  STL [R1+0x15cc], R9 ;  /* 0x0015cc0901007387 */ /* 0x0003e80000100800 */
[----:B------:R3:W-:Y:S01]  /*30420*/  STL [R1+0x1608], R6 ;  /* 0x0016080601007387 */ /* 0x0007e20000100800 */
[----:B0-----:R-:W-:Y:S02]  /*30430*/  LEA.HI.X.SX32 R8, R12, R10, 0x1, P4 ;  /* 0x0000000a0c087211 */ /* 0x001fe400020f0eff */
[----:B-1----:R-:W-:-:S03]  /*30440*/  LEA R9, P4, R19, R5, 0x1 ;  /* 0x0000000513097211 */ /* 0x002fc600078808ff */
[----:B------:R0:W-:Y:S01]  /*30450*/  STL [R1+0x15d4], R8 ;  /* 0x0015d40801007387 */ /* 0x0001e20000100800 */
[----:B---3--:R-:W-:-:S03]  /*30460*/  LEA.HI.X.SX32 R6, R13, R10, 0x1, P5 ;  /* 0x0000000a0d067211 */ /* 0x008fc600028f0eff */
[----:B------:R1:W-:Y:S04]  /*30470*/  STL [R1+0x1610], R9 ;  /* 0x0016100901007387 */ /* 0x0003e80000100800 */
[----:B------:R3:W-:Y:S01]  /*30480*/  STL [R1+0x15dc], R6 ;  /* 0x0015dc0601007387 */ /* 0x0007e20000100800 */
[----:B0-----:R-:W-:Y:S02]  /*30490*/  LEA R8, P5, R20, R5, 0x1 ;  /* 0x0000000514087211 */ /* 0x001fe400078a08ff */
[----:B-1----:R-:W-:-:S03]  /*304a0*/  LEA.HI.X.SX32 R9, R14, R10, 0x1, P3 ;  /* 0x0000000a0e097211 */ /* 0x002fc600018f0eff */
[----:B------:R0:W-:Y:S01]  /*304b0*/  STL [R1+0x1618], R8 ;  /* 0x0016180801007387 */ /* 0x0001e20000100800 */
[----:B---3--:R-:W-:-:S03]  /*304c0*/  LEA R6, P3, R26, R5, 0x1 ;  /* 0x000000051a067211 */ /* 0x008fc600078608ff */
[----:B------:R1:W-:Y:S04]  /*304d0*/  STL [R1+0x15e4], R9 ;  /* 0x0015e40901007387 */ /* 0x0003e80000100800 */
[----:B------:R3:W-:Y:S01]  /*304e0*/  STL [R1+0x1620], R6 ;  /* 0x0016200601007387 */ /* 0x0007e20000100800 */
[----:B0-----:R-:W-:Y:S02]  /*304f0*/  LEA.HI.X.SX32 R8, R15, R10, 0x1, P0 ;  /* 0x0000000a0f087211 */ /* 0x001fe400000f0eff */
[----:B-1----:R-:W-:-:S03]  /*30500*/  LEA R9, P0, R21, R5, 0x1 ;  /* 0x0000000515097211 */ /* 0x002fc600078008ff */
[----:B------:R0:W-:Y:S01]  /*30510*/  STL [R1+0x15ec], R8 ;  /* 0x0015ec0801007387 */ /* 0x0001e20000100800 */
[----:B---3--:R-:W-:-:S03]  /*30520*/  LEA.HI.X.SX32 R6, R16, R10, 0x1, P2 ;  /* 0x0000000a10067211 */ /* 0x008fc600010f0eff */
[----:B------:R-:W-:Y:S04]  /*30530*/  STL [R1+0x1628], R9 ;  /* 0x0016280901007387 */ /* 0x000fe80000100800 */
[----:B------:R-:W3:Y:S01]  /*30540*/  LDL.LU R13, [R1+0x164c] ;  /* 0x00164c00010d7983 */ /* 0x000ee20000300800 */
[----:B0-----:R-:W-:-:S03]  /*30550*/  LEA R8, P2, R22, R5, 0x1 ;  /* 0x0000000516087211 */ /* 0x001fc600078408ff */
[----:B------:R0:W-:Y:S04]  /*30560*/  STL [R1+0x15f4], R6 ;  /* 0x0015f40601007387 */ /* 0x0001e80000100800 */
[----:B------:R1:W-:Y:S01]  /*30570*/  STL [R1+0x162c], R8 ;  /* 0x00162c0801007387 */ /* 0x0003e20000100800 */
[-C--:B0-----:R-:W-:Y:S02]  /*30580*/  LEA.HI.X.SX32 R6, R17, R10.reuse, 0x1, P6 ;  /* 0x0000000a11067211 */ /* 0x081fe400030f0eff */
[-C--:B------:R-:W-:Y:S02]  /*30590*/  LEA R9, P6, R2, R5.reuse, 0x1 ;  /* 0x0000000502097211 */ /* 0x080fe400078c08ff */
[----:B-1----:R-:W-:Y:S01]  /*305a0*/  LEA.HI.X.SX32 R8, R18, R10, 0x1, P1 ;  /* 0x0000000a12087211 */ /* 0x002fe200008f0eff */
[----:B------:R0:W-:Y:S04]  /*305b0*/  STL [R1+0x15fc], R6 ;  /* 0x0015fc0601007387 */ /* 0x0001e80000100800 */
[----:B------:R1:W-:Y:S01]  /*305c0*/  STL [R1+0x1630], R9 ;  /* 0x0016300901007387 */ /* 0x0003e20000100800 */
[----:B0-----:R-:W-:-:S03]  /*305d0*/  LEA R6, P1, R0, R5, 0x1 ;  /* 0x0000000500067211 */ /* 0x001fc600078208ff */
[----:B------:R0:W-:Y:S01]  /*305e0*/  STL [R1+0x1604], R8 ;  /* 0x0016040801007387 */ /* 0x0001e20000100800 */
[----:B-1----:R-:W-:-:S03]  /*305f0*/  LEA.HI.X.SX32 R9, R19, R10, 0x1, P4 ;  /* 0x0000000a13097211 */ /* 0x002fc600020f0eff */
        /* <DEDUP_REMOVED lines=8> */
[----:B------:R1:W-:Y:S04]  /*30680*/  STL [R1+0x163c], R9 ;  /* 0x00163c0901007387 */ /* 0x0003e80000100800 */
[----:B------:R-:W4:Y:S01]  /*30690*/  LDL.LU R11, [R1+0x1664] ;  /* 0x00166400010b7983 */ /* 0x000f220000300800 */
[----:B0-----:R-:W-:-:S03]  /*306a0*/  LEA R6, P3, R3, R5, 0x1 ;  /* 0x0000000503067211 */ /* 0x001fc600078608ff */
[----:B------:R0:W-:Y:S04]  /*306b0*/  STL [R1+0x161c], R8 ;  /* 0x00161c0801007387 */ /* 0x0001e80000100800 */
[----:B------:R2:W-:Y:S04]  /*306c0*/  STL [R1+0x1640], R6 ;  /* 0x0016400601007387 */ /* 0x0005e80000100800 */
[----:B-1----:R-:W4:Y:S01]  /*306d0*/  LDL.LU R9, [R1+0x1674] ;  /* 0x0016740001097983 */ /* 0x002f220000300800 */
[----:B0-----:R-:W-:Y:S02]  /*306e0*/  LEA.HI.X.SX32 R8, R21, R10, 0x1, P0 ;  /* 0x0000000a15087211 */ /* 0x001fe400000f0eff */
[----:B--2---:R-:W-:-:S03]  /*306f0*/  LEA R6, P0, R29, R5, 0x1 ;  /* 0x000000051d067211 */ /* 0x004fc600078008ff */
[----:B------:R-:W-:Y:S01]  /*30700*/  STL [R1+0x1624], R8 ;  /* 0x0016240801007387 */ /* 0x000fe20000100800 */
[----:B------:R-:W-:-:S03]  /*30710*/  LEA.HI.X.SX32 R5, R22, R10, 0x1, P2 ;  /* 0x0000000a16057211 */ /* 0x000fc600010f0eff */
[----:B------:R-:W2:Y:S04]  /*30720*/  LDL.LU R24, [R1+0x1654] ;  /* 0x0016540001187983 */ /* 0x000ea80000300800 */
[----:B------:R0:W-:Y:S01]  /*30730*/  STL [R1+0x668], R6 ;  /* 0x0006680601007387 */ /* 0x0001e20000100800 */
[----:B------:R-:W-:-:S03]  /*30740*/  LEA.HI.X.SX32 R2, R2, R10, 0x1, P6 ;  /* 0x0000000a02027211 */ /* 0x000fc600030f0eff */
[----:B------:R-:W2:Y:S04]  /*30750*/  LDL.LU R25, [R1+0x1658] ;  /* 0x0016580001197983 */ /* 0x000ea80000300800 */
[----:B------:R-:W-:Y:S04]  /*30760*/  STL [R1+0x650], R5 ;  /* 0x0006500501007387 */ /* 0x000fe80000100800 */
[----:B------:R-:W2:Y:S04]  /*30770*/  LDL.LU R27, [R1+0x165c] ;  /* 0x00165c00011b7983 */ /* 0x000ea80000300800 */
[----:B------:R1:W-:Y:S04]  /*30780*/  STL [R1+0x654], R2 ;  /* 0x0006540201007387 */ /* 0x0003e80000100800 */
[----:B------:R-:W2:Y:S04]  /*30790*/  LDL.LU R23, [R1+0x1660] ;  /* 0x0016600001177983 */ /* 0x000ea80000300800 */
[----:B0-----:R-:W0:Y:S01]  /*307a0*/  S2R R6, SR_TID.X ;  /* 0x0000000000067919 */ /* 0x001e220000002100 */
[----:B------:R-:W-:-:S02]  /*307b0*/  LEA.HI.X.SX32 R0, R0, R10, 0x1, P1 ;  /* 0x0000000a00007211 */ /* 0x000fc400008f0eff */
[----:B0-----:R-:W-:-:S04]  /*307c0*/  SHF.R.U32.HI R8, RZ, 0x4, R6 ;  /* 0x00000004ff087819 */ /* 0x001fc80000011606 */
[C---:B------:R-:W-:Y:S02]  /*307d0*/  IADD3 R6, R8.reuse, 0x78, RZ ;  /* 0x0000007808067810 */ /* 0x040fe40007ffe0ff */
[----:B------:R-:W-:Y:S02]  /*307e0*/  IADD3 R12, R8, 0x38, RZ ;  /* 0x00000038080c7810 */ /* 0x000fe40007ffe0ff */
[----:B------:R-:W0:Y:S01]  /*307f0*/  S2R R8, SR_TID.X ;  /* 0x0000000000087919 */ /* 0x000e220000002100 */
[----:B-1----:R-:W-:-:S03]  /*30800*/  LEA.HI.X.SX32 R2, R7, R10, 0x1, P4 ;  /* 0x0000000a07027211 */ /* 0x002fc600020f0eff */
[----:B------:R1:W-:Y:S04]  /*30810*/  STL [R1+0x658], R0 ;  /* 0x0006580001007387 */ /* 0x0003e80000100800 */
[----:B------:R1:W-:Y:S02]  /*30820*/  STL [R1+0x65c], R2 ;  /* 0x00065c0201007387 */ /* 0x0003e40000100800 */
[-C--:B-1----:R-:W-:Y:S01]  /*30830*/  LEA.HI.X.SX32 R0, R4, R10.reuse, 0x1, P5 ;  /* 0x0000000a04007211 */ /* 0x082fe200028f0eff */
[----:B------:R-:W-:Y:S01]  /*30840*/  IMAD R7, R12, c[0x0][0x188], RZ ;  /* 0x000062000c077a24 */ /* 0x000fe200078e02ff */
[----:B------:R-:W-:-:S03]  /*30850*/  LEA.HI.X.SX32 R2, R3, R10, 0x1, P3 ;  /* 0x0000000a03027211 */ /* 0x000fc600018f0eff */
[----:B------:R1:W-:Y:S01]  /*30860*/  STL [R1+0x660], R0 ;  /* 0x0006600001007387 */ /* 0x0003e20000100800 */
[----:B0-----:R-:W-:-:S04]  /*30870*/  SHF.R.U32.HI R14, RZ, 0x4, R8 ;  /* 0x00000004ff0e7819 */ /* 0x001fc80000011608 */
[----:B------:R-:W-:Y:S02]  /*30880*/  SGXT.U32 R14, R14, 0x3 ;  /* 0x000000030e0e781a */ /* 0x000fe40000000000 */
[----:B-1----:R-:W-:Y:S01]  /*30890*/  LEA.HI.X.SX32 R0, R29, R10, 0x1, P0 ;  /* 0x0000000a1d007211 */ /* 0x002fe200000f0eff */
[----:B------:R-:W-:Y:S01]  /*308a0*/  IMAD.MOV R15, RZ, RZ, -c[0x0][0x188] ;  /* 0x80006200ff0f7624 */ /* 0x000fe200078e02ff */
[----:B------:R-:W-:Y:S01]  /*308b0*/  LOP3.LUT R12, R14, 0x70, RZ, 0xfc, !PT ;  /* 0x000000700e0c7812 */ /* 0x000fe200078efcff */
[----:B------:R-:W-:Y:S04]  /*308c0*/  STL [R1+0x664], R2 ;  /* 0x0006640201007387 */ /* 0x000fe80000100800 */
[----:B------:R3:W-:Y:S01]  /*308d0*/  STL [R1+0x5cc], R0 ;  /* 0x0005cc0001007387 */ /* 0x0007e20000100800 */
[----:B------:R-:W-:-:S02]  /*308e0*/  IMAD R3, R15, 0x8, R28 ;  /* 0x000000080f037824 */ /* 0x000fc400078e021c */
[----:B------:R-:W-:Y:S02]  /*308f0*/  IMAD R12, R12, c[0x0][0x188], RZ ;  /* 0x000062000c0c7a24 */ /* 0x000fe400078e02ff */
[----:B------:R-:W-:Y:S02]  /*30900*/  IMAD R8, R14, c[0x0][0x188], RZ ;  /* 0x000062000e087a24 */ /* 0x000fe400078e02ff */
[----:B------:R-:W-:Y:S02]  /*30910*/  IMAD R6, R6, c[0x0][0x188], RZ ;  /* 0x0000620006067a24 */ /* 0x000fe400078e02ff */
[C---:B------:R-:W-:Y:S02]  /*30920*/  IMAD R4, R15.reuse, 0x8, R3 ;  /* 0x000000080f047824 */ /* 0x040fe400078e0203 */
[C---:B------:R-:W-:Y:S02]  /*30930*/  IMAD R12, R15.reuse, 0x8, R12 ;  /* 0x000000080f0c7824 */ /* 0x040fe400078e020c */
[----:B------:R-:W-:-:S02]  /*30940*/  IMAD R5, R15, 0x8, R4 ;  /* 0x000000080f057824 */ /* 0x000fc400078e0204 */
[----:B------:R-:W-:Y:S01]  /*30950*/  IMAD R12, R15, 0x8, R12 ;  /* 0x000000080f0c7824 */ /* 0x000fe200078e020c */
[----:B------:R-:W-:Y:S02]  /*30960*/  USHF.L.U32 UR4, UR7, 0x7, URZ ;  /* 0x0000000707047899 */ /* 0x000fe4000800063f */
[----:B------:R-:W-:Y:S01]  /*30970*/  USHF.L.U32 UR5, UR6, 0x7, URZ ;  /* 0x0000000706057899 */ /* 0x000fe2000800063f */
[----:B---3--:R-:W-:Y:S01]  /*30980*/  IMAD R0, R13, c[0x0][0x184], RZ ;  /* 0x000061000d007a24 */ /* 0x008fe200078e02ff */
[C---:B------:R-:W-:Y:S02]  /*30990*/  LOP3.LUT R13, R14.reuse, 0x70, RZ, 0xfc, !PT ;  /* 0x000000700e0d7812 */ /* 0x040fe400078efcff */
[----:B------:R-:W-:Y:S02]  /*309a0*/  LOP3.LUT R14, R14, 0x70, RZ, 0xfc, !PT ;  /* 0x000000700e0e7812 */ /* 0x000fe400078efcff */
[----:B------:R-:W-:Y:S01]  /*309b0*/  LEA R2, P0, R0, c[0x0][0x160], 0x1 ;  /* 0x0000580000027a11 */ /* 0x000fe200078008ff */
[----:B------:R-:W-:-:S02]  /*309c0*/  IMAD R13, R13, c[0x0][0x188], RZ ;  /* 0x000062000d0d7a24 */ /* 0x000fc400078e02ff */
[----:B------:R-:W-:Y:S01]  /*309d0*/  IMAD R14, R14, c[0x0][0x188], RZ ;  /* 0x000062000e0e7a24 */ /* 0x000fe200078e02ff */
[-C--:B------:R-:W-:Y:S01]  /*309e0*/  LEA R10, P2, R6, R2.reuse, 0x1 ;  /* 0x00000002060a7211 */ /* 0x080fe200078408ff */
[----:B------:R-:W-:Y:S01]  /*309f0*/  IMAD R13, R15, 0x8, R13 ;  /* 0x000000080f0d7824 */ /* 0x000fe200078e020d */
[-C--:B------:R-:W-:Y:S02]  /*30a00*/  LEA R15, P6, R7, R2.reuse, 0x1 ;  /* 0x00000002070f7211 */ /* 0x080fe400078c08ff */
[----:B------:R-:W-:Y:S01]  /*30a10*/  LEA.HI.X.SX32 R0, R0, c[0x0][0x164], 0x1, P0 ;  /* 0x0000590000007a11 */ /* 0x000fe200000f0eff */
[----:B------:R0:W-:Y:S01]  /*30a20*/  STL [R1+0x5d4], R10 ;  /* 0x0005d40a01007387 */ /* 0x0001e20000100800 */
[----:B------:R-:W-:-:S03]  /*30a30*/  LEA R16, P1, R14, R2, 0x1 ;  /* 0x000000020e107211 */ /* 0x000fc600078208ff */
[----:B------:R1:W-:Y:S01]  /*30a40*/  STL [R1+0x614], R15 ;  /* 0x0006140f01007387 */ /* 0x0003e20000100800 */
[----:B0-----:R-:W-:-:S03]  /*30a50*/  LEA R10, P0, R13, R2, 0x1 ;  /* 0x000000020d0a7211 */ /* 0x001fc600078008ff */
[----:B------:R-:W-:Y:S01]  /*30a60*/  STL [R1+0x5dc], R16 ;  /* 0x0005dc1001007387 */ /* 0x000fe20000100800 */
[----:B-1----:R-:W-:-:S03]  /*30a70*/  LEA R15, P5, R12, R2, 0x1 ;  /* 0x000000020c0f7211 */ /* 0x002fc600078a08ff */
[----:B------:R0:W-:Y:S04]  /*30a80*/  STL [R1+0x5e4], R10 ;  /* 0x0005e40a01007387 */ /* 0x0001e80000100800 */
[----:B------:R1:W-:Y:S01]  /*30a90*/  STL [R1+0x5ec], R15 ;  /* 0x0005ec0f01007387 */ /* 0x0003e20000100800 */
[-C--:B0-----:R-:W-:Y:S02]  /*30aa0*/  LEA.HI.X.SX32 R10, R6, R0.reuse, 0x1, P2 ;  /* 0x00000000060a7211 */ /* 0x081fe400010f0eff */
[-C--:B------:R-:W-:Y:S02]  /*30ab0*/  LEA.HI.X.SX32 R6, R7, R0.reuse, 0x1, P6 ;  /* 0x0000000007067211 */ /* 0x080fe400030f0eff */
[----:B------:R-:W-:Y:S02]  /*30ac0*/  LEA.HI.X.SX32 R7, R14, R0, 0x1, P1 ;  /* 0x000000000e077211 */ /* 0x000fe400008f0eff */
[----:B----4-:R-:W-:-:S05]  /*30ad0*/  LEA R16, P4, R11, R2, 0x1 ;  /* 0x000000020b107211 */ /* 0x010fca00078808ff */
[----:B------:R-:W-:Y:S04]  /*30ae0*/  STL [R1+0x5f4], R16 ;  /* 0x0005f41001007387 */ /* 0x000fe80000100800 */
[----:B------:R2:W-:Y:S01]  /*30af0*/  STL [R1+0x5d0], R10 ;  /* 0x0005d00a01007387 */ /* 0x0005e20000100800 */
[----:B-1----:R-:W-:-:S05]  /*30b00*/  LEA R15, P3, R9, R2, 0x1 ;  /* 0x00000002090f7211 */ /* 0x002fca00078608ff */
[----:B------:R-:W-:Y:S04]  /*30b10*/  STL [R1+0x5fc], R15 ;  /* 0x0005fc0f01007387 */ /* 0x000fe80000100800 */
[----:B------:R0:W-:Y:S01]  /*30b20*/  STL [R1+0x610], R6 ;  /* 0x0006100601007387 */ /* 0x0001e20000100800 */
[----:B--2---:R-:W-:-:S05]  /*30b30*/  LEA R10, P2, R24, R2, 0x1 ;  /* 0x00000002180a7211 */ /* 0x004fca00078408ff */
[----:B------:R1:W-:Y:S01]  /*30b40*/  STL [R1+0x604], R10 ;  /* 0x0006040a01007387 */ /* 0x0003e20000100800 */
[----:B0-----:R-:W-:-:S03]  /*30b50*/  LEA R6, P1, R25, R2, 0x1 ;  /* 0x0000000219067211 */ /* 0x001fc600078208ff */
[----:B------:R0:W-:Y:S04]  /*30b60*/  STL [R1+0x5d8], R7 ;  /* 0x0005d80701007387 */ /* 0x0001e80000100800 */
[----:B------:R2:W-:Y:S01]  /*30b70*/  STL [R1+0x60c], R6 ;  /* 0x00060c0601007387 */ /* 0x0005e20000100800 */
[----:B-1----:R-:W-:Y:S02]  /*30b80*/  LEA.HI.X.SX32 R10, R13, R0, 0x1, P0 ;  /* 0x000000000d0a7211 */ /* 0x002fe400000f0eff */
[----:B0-----:R-:W-:-:S03]  /*30b90*/  LEA R7, P0, R27, R2, 0x1 ;  /* 0x000000021b077211 */ /* 0x001fc600078008ff */
[----:B------:R0:W-:Y:S01]  /*30ba0*/  STL [R1+0x5e0], R10 ;  /* 0x0005e00a01007387 */ /* 0x0001e20000100800 */
[----:B--2---:R-:W-:-:S03]  /*30bb0*/  LEA.HI.X.SX32 R6, R12, R0, 0x1, P5 ;  /* 0x000000000c067211 */ /* 0x004fc600028f0eff */
[----:B------:R1:W-:Y:S04]  /*30bc0*/  STL [R1+0x61c], R7 ;  /* 0x00061c0701007387 */ /* 0x0003e80000100800 */
[----:B------:R2:W-:Y:S01]  /*30bd0*/  STL [R1+0x5e8], R6 ;  /* 0x0005e80601007387 */ /* 0x0005e20000100800 */
[----:B0-----:R-:W-:Y:S02]  /*30be0*/  LEA R10, P5, R23, R2, 0x1 ;  /* 0x00000002170a7211 */ /* 0x001fe400078a08ff */
[----:B-1----:R-:W-:-:S03]  /*30bf0*/  LEA.HI.X.SX32 R7, R11, R0, 0x1, P4 ;  /* 0x000000000b077211 */ /* 0x002fc600020f0eff */
[----:B------:R-:W-:Y:S01]  /*30c00*/  STL [R1+0x624], R10 ;  /* 0x0006240a01007387 */ /* 0x000fe20000100800 */
[----:B--2---:R-:W-:-:S03]  /*30c10*/  LEA R6, P4, R28, R2, 0x1 ;  /* 0x000000021c067211 */ /* 0x004fc600078808ff */
[----:B------:R0:W-:Y:S01]  /*30c20*/  STL [R1+0x5f0], R7 ;  /* 0x0005f00701007387 */ /* 0x0001e20000100800 */
[----:B------:R-:W-:-:S03]  /*30c30*/  LEA.HI.X.SX32 R9, R9, R0, 0x1, P3 ;  /* 0x0000000009097211 */ /* 0x000fc600018f0eff */
[----:B------:R1:W-:Y:S01]  /*30c40*/  STL [R1+0x630], R6 ;  /* 0x0006300601007387 */ /* 0x0003e20000100800 */
[----:B0-----:R-:W-:-:S03]  /*30c50*/  LEA R7, P3, R3, R2, 0x1 ;  /* 0x0000000203077211 */ /* 0x001fc600078608ff */
[----:B------:R0:W-:Y:S01]  /*30c60*/  STL [R1+0x5f8], R9 ;  /* 0x0005f80901007387 */ /* 0x0001e20000100800 */
[----:B-1----:R-:W-:-:S03]  /*30c70*/  LEA.HI.X.SX32 R6, R24, R0, 0x1, P2 ;  /* 0x0000000018067211 */ /* 0x002fc600010f0eff */
[----:B------:R1:W-:Y:S04]  /*30c80*/  STL [R1+0x644], R7 ;  /* 0x0006440701007387 */ /* 0x0003e80000100800 */
[----:B------:R2:W-:Y:S01]  /*30c90*/  STL [R1+0x600], R6 ;  /* 0x0006000601007387 */ /* 0x0005e20000100800 */
[----:B0-----:R-:W-:Y:S02]  /*30ca0*/  LEA R9, P2, R4, R2, 0x1 ;  /* 0x0000000204097211 */ /* 0x001fe400078408ff */
[----:B-1----:R-:W-:-:S03]  /*30cb0*/  LEA.HI.X.SX32 R7, R25, R0, 0x1, P1 ;  /* 0x0000000019077211 */ /* 0x002fc600008f0eff */
[----:B------:R0:W-:Y:S01]  /*30cc0*/  STL [R1+0x648], R9 ;  /* 0x0006480901007387 */ /* 0x0001e20000100800 */
[----:B--2---:R-:W-:-:S03]  /*30cd0*/  LEA R6, P1, R5, R2, 0x1 ;  /* 0x0000000205067211 */ /* 0x004fc600078208ff */
[----:B------:R1:W-:Y:S04]  /*30ce0*/  STL [R1+0x608], R7 ;  /* 0x0006080701007387 */ /* 0x0003e80000100800 */
[----:B------:R2:W-:Y:S01]  /*30cf0*/  STL [R1+0x64c], R6 ;  /* 0x00064c0601007387 */ /* 0x0005e20000100800 */
[----:B0-----:R-:W-:Y:S02]  /*30d00*/  LEA.HI.X.SX32 R9, R27, R0, 0x1, P0 ;  /* 0x000000001b097211 */ /* 0x001fe400000f0eff */
[----:B-1----:R-:W-:-:S03]  /*30d10*/  LEA R7, P0, R8, R2, 0x1 ;  /* 0x0000000208077211 */ /* 0x002fc600078008ff */
[----:B------:R-:W-:Y:S01]  /*30d20*/  STL [R1+0x618], R9 ;  /* 0x0006180901007387 */ /* 0x000fe20000100800 */
[-C--:B------:R-:W-:Y:S02]  /*30d30*/  LEA.HI.X.SX32 R2, R28, R0.reuse, 0x1, P4 ;  /* 0x000000001c027211 */ /* 0x080fe400020f0eff */
[-C--:B--2---:R-:W-:Y:S01]  /*30d40*/  LEA.HI.X.SX32 R6, R23, R0.reuse, 0x1, P5 ;  /* 0x0000000017067211 */ /* 0x084fe200028f0eff */
[----:B------:R-:W-:Y:S04]  /*30d50*/  STL [R1+0x640], R7 ;  /* 0x0006400701007387 */ /* 0x000fe80000100800 */
[----:B------:R0:W5:Y:S04]  /*30d60*/  LDL.LU R28, [R1+0x16d0] ;  /* 0x0016d000011c7983 */ /* 0x0001680000300800 */
[----:B------:R1:W-:Y:S04]  /*30d70*/  STL [R1+0x620], R6 ;  /* 0x0006200601007387 */ /* 0x0003e80000100800 */
[----:B------:R2:W-:Y:S01]  /*30d80*/  STL [R1+0x628], R2 ;  /* 0x0006280201007387 */ /* 0x0005e20000100800 */
[----:B-1----:R-:W-:-:S02]  /*30d90*/  LEA.HI.X.SX32 R6, R3, R0, 0x1, P3 ;  /* 0x0000000003067211 */ /* 0x002fc400018f0eff */
[-C--:B------:R-:W-:Y:S02]  /*30da0*/  LEA.HI.X.SX32 R3, R4, R0.reuse, 0x1, P2 ;  /* 0x0000000004037211 */ /* 0x080fe400010f0eff */
[-C--:B--2---:R-:W-:Y:S02]  /*30db0*/  LEA.HI.X.SX32 R2, R5, R0.reuse, 0x1, P1 ;  /* 0x0000000005027211 */ /* 0x084fe400008f0eff */
[----:B------:R-:W-:Y:S01]  /*30dc0*/  LEA.HI.X.SX32 R0, R8, R0, 0x1, P0 ;  /* 0x0000000008007211 */ /* 0x000fe200000f0eff */
[----:B------:R0:W-:Y:S04]  /*30dd0*/  STL [R1+0x634], R6 ;  /* 0x0006340601007387 */ /* 0x0001e80000100800 */
[----:B------:R0:W-:Y:S04]  /*30de0*/  STL [R1+0x638], R3 ;  /* 0x0006380301007387 */ /* 0x0001e80000100800 */
[----:B------:R0:W-:Y:S04]  /*30df0*/  STL [R1+0x63c], R2 ;  /* 0x00063c0201007387 */ /* 0x0001e80000100800 */
[----:B------:R0:W-:Y:S04]  /*30e00*/  STL [R1+0x62c], R0 ;  /* 0x00062c0001007387 */ /* 0x0001e80000100800 */
[----:B------:R0:W-:Y:S04]  /*30e10*/  STL [R1+0x400], RZ ;  /* 0x000400ff01007387 */ /* 0x0001e80000100800 */
[----:B------:R0:W-:Y:S04]  /*30e20*/  STL [R1+0x404], RZ ;  /* 0x000404ff01007387 */ /* 0x0001e80000100800 */
[----:B------:R0:W-:Y:S04]  /*30e30*/  STL [R1+0x408], RZ ;  /* 0x000408ff01007387 */ /* 0x0001e80000100800 */
[----:B------:R0:W-:Y:S04]  /*30e40*/  STL [R1+0x40c], RZ ;  /* 0x00040cff01007387 */ /* 0x0001e80000100800 */
[----:B------:R0:W-:Y:S04]  /*30e50*/  STL [R1+0x3f0], RZ ;  /* 0x0003f0ff01007387 */ /* 0x0001e80000100800 */
[----:B------:R0:W-:Y:S04]  /*30e60*/  STL [R1+0x3f4], RZ ;  /* 0x0003f4ff01007387 */ /* 0x0001e80000100800 */
[----:B------:R0:W-:Y:S01]  /*30e70*/  STL [R1+0x3f8], RZ ;  /* 0x0003f8ff01007387 */ /* 0x0001e20000100800 */
[----:B------:R-:W-:-:S02]  /*30e80*/  USHF.R.S32.HI UR6, URZ, 0x1f, UR5 ;  /* 0x0000001f3f067899 */ /* 0x000fc40008011405 */
[----:B------:R-:W-:Y:S02]  /*30e90*/  USHF.R.S32.HI UR7, URZ, 0x1f, UR4 ;  /* 0x0000001f3f077899 */ /* 0x000fe40008011404 */
[----:B------:R-:W-:Y:S02]  /*30ea0*/  USHF.L.U32 UR12, UR5, 0x1, URZ ;  /* 0x00000001050c7899 */ /* 0x000fe4000800063f */
[----:B------:R-:W-:Y:S01]  /*30eb0*/  IMAD.MOV.U32 R27, RZ, RZ, 0x7f ;  /* 0x0000007fff1b7424 */ /* 0x000fe200078e00ff */
[----:B------:R-:W-:Y:S02]  /*30ec0*/  USHF.L.U32 UR9, UR4, 0x1, URZ ;  /* 0x0000000104097899 */ /* 0x000fe4000800063f */
[----:B------:R-:W-:Y:S02]  /*30ed0*/  USHF.L.U64.HI UR6, UR5, 0x1, UR6 ;  /* 0x0000000105067899 */ /* 0x000fe40008010206 */
[----:B------:R-:W-:-:S04]  /*30ee0*/  IADD3 R27, R27, c[0x0][0x180], RZ ;  /* 0x000060001b1b7a10 */ /* 0x000fc80007ffe0ff */
[----:B------:R-:W-:-:S04]  /*30ef0*/  SHF.R.S32.HI R23, RZ, 0x1f, R27 ;  /* 0x0000001fff177819 */ /* 0x000fc8000001141b */
[----:B------:R-:W-:-:S04]  /*30f00*/  LEA.HI R23, R23, R27, RZ, 0x7 ;  /* 0x0000001b17177211 */ /* 0x000fc800078f38ff */
[----:B0-----:R-:W-:Y:S02]  /*30f10*/  SHF.R.S32.HI R0, RZ, 0x7, R23 ;  /* 0x00000007ff007819 */ /* 0x001fe40000011417 */
[----:B------:R0:W-:Y:S01]  /*30f20*/  STL [R1+0x3fc], RZ ;  /* 0x0003fcff01007387 */ /* 0x0001e20000100800 */
[----:B------:R-:W-:-:S03]  /*30f30*/  USHF.L.U64.HI UR7, UR4, 0x1, UR7 ;  /* 0x0000000104077899 */ /* 0x000fc60008010207 */
[----:B------:R0:W-:Y:S01]  /*30f40*/  STL [R1+0x3e0], RZ ;  /* 0x0003e0ff01007387 */ /* 0x0001e20000100800 */
[----:B------:R-:W-:-:S03]  /*30f50*/  UMOV UR4, URZ ;  /* 0x0000003f00047c82 */ /* 0x000fc60008000000 */
[----:B------:R0:W-:Y:S04]  /*30f60*/  STL [R1+0x3e4], RZ ;  /* 0x0003e4ff01007387 */ /* 0x0001e80000100800 */
        /* <DEDUP_REMOVED lines=38> */
[----:B------:R-:W1:Y:S04]  /*311d0*/  S2R R23, SR_TID.X ;  /* 0x0000000000177919 */ /* 0x000e680000002100 */
[----:B------:R0:W-:Y:S04]  /*311e0*/  STL [R1+0x170], RZ ;  /* 0x000170ff01007387 */ /* 0x0001e80000100800 */
[----:B------:R0:W-:Y:S04]  /*311f0*/  STL [R1+0x174], RZ ;  /* 0x000174ff01007387 */ /* 0x0001e80000100800 */
[----:B------:R0:W-:Y:S04]  /*31200*/  STL [R1+0x178], RZ ;  /* 0x000178ff01007387 */ /* 0x0001e80000100800 */
[----:B------:R0:W-:Y:S04]  /*31210*/  STL [R1+0x17c], RZ ;  /* 0x00017cff01007387 */ /* 0x0001e80000100800 */
[----:B------:R0:W-:Y:S04]  /*31220*/  STL [R1+0x140], RZ ;  /* 0x000140ff01007387 */ /* 0x0001e80000100800 */
[----:B------:R0:W-:Y:S01]  /*31230*/  STL [R1+0x144], RZ ;  /* 0x000144ff01007387 */ /* 0x0001e20000100800 */
[----:B-1----:R-:W-:-:S03]  /*31240*/  LOP3.LUT R23, R23, 0x7f, RZ, 0xc0, !PT ;  /* 0x0000007f17177812 */ /* 0x002fc600078ec0ff */
[----:B------:R0:W-:Y:S02]  /*31250*/  STL [R1+0x148], RZ ;  /* 0x000148ff01007387 */ /* 0x0001e40000100800 */
[----:B------:R-:W-:Y:S02]  /*31260*/  IMAD.SHL.U32 R0, R23, 0x2, RZ ;  /* 0x0000000217007824 */ /* 0x000fe400078e00ff */
[----:B------:R0:W-:Y:S03]  /*31270*/  STL [R1+0x14c], RZ ;  /* 0x00014cff01007387 */ /* 0x0001e60000100800 */
[C---:B------:R-:W-:Y:S01]  /*31280*/  LOP3.LUT R3, R0.reuse, 0x10, RZ, 0x3c, !PT ;  /* 0x0000001000037812 */ /* 0x040fe200078e3cff */
[----:B------:R0:W-:Y:S01]  /*31290*/  STL [R1+0x110], RZ ;  /* 0x000110ff01007387 */ /* 0x0001e20000100800 */
[C---:B------:R-:W-:Y:S02]  /*312a0*/  LOP3.LUT R2, R0.reuse, 0x20, RZ, 0x3c, !PT ;  /* 0x0000002000027812 */ /* 0x040fe400078e3cff */
[C---:B------:R-:W-:Y:S01]  /*312b0*/  LOP3.LUT R4, R0.reuse, 0x30, RZ, 0x3c, !PT ;  /* 0x0000003000047812 */ /* 0x040fe200078e3cff */
[----:B------:R0:W-:Y:S01]  /*312c0*/  STL [R1+0x114], RZ ;  /* 0x000114ff01007387 */ /* 0x0001e20000100800 */
[----:B------:R-:W-:-:S02]  /*312d0*/  LOP3.LUT R3, R0, 0x40, RZ, 0x3c, !PT ;  /* 0x0000004000037812 */ /* 0x000fc400078e3cff */
[C---:B------:R-:W-:Y:S01]  /*312e0*/  LOP3.LUT R2, R0.reuse, 0x50, RZ, 0x3c, !PT ;  /* 0x0000005000027812 */ /* 0x040fe200078e3cff */
[----:B------:R0:W-:Y:S01]  /*312f0*/  STL [R1+0x118], RZ ;  /* 0x000118ff01007387 */ /* 0x0001e20000100800 */
[C---:B------:R-:W-:Y:S02]  /*31300*/  LOP3.LUT R4, R0.reuse, 0x60, RZ, 0x3c, !PT ;  /* 0x0000006000047812 */ /* 0x040fe400078e3cff */
[----:B------:R-:W-:Y:S01]  /*31310*/  LOP3.LUT R3, R0, 0x70, RZ, 0x3c, !PT ;  /* 0x0000007000037812 */ /* 0x000fe200078e3cff */
[----:B------:R0:W-:Y:S01]  /*31320*/  STL [R1+0x11c], RZ ;  /* 0x00011cff01007387 */ /* 0x0001e20000100800 */
[----:B-----5:R-:W-:-:S03]  /*31330*/  LOP3.LUT R2, R28, 0x40, RZ, 0x3c, !PT ;  /* 0x000000401c027812 */ /* 0x020fc600078e3cff */
[----:B------:R0:W-:Y:S04]  /*31340*/  STL [R1+0xe0], RZ ;  /* 0x0000e0ff01007387 */ /* 0x0001e80000100800 */
[----:B------:R0:W-:Y:S04]  /*31350*/  STL [R1+0xe4], RZ ;  /* 0x0000e4ff01007387 */ /* 0x0001e80000100800 */
[----:B------:R0:W-:Y:S04]  /*31360*/  STL [R1+0xe8], RZ ;  /* 0x0000e8ff01007387 */ /* 0x0001e80000100800 */
[----:B------:R0:W-:Y:S02]  /*31370*/  STL [R1+0xec], RZ ;  /* 0x0000ecff01007387 */ /* 0x0001e40000100800 */
.L_x_3:
[----:B-----5:R-:W2:Y:S04]  /*31380*/  LDL R3, [R1+0x62c] ;  /* 0x00062c0001037983 */ /* 0x020ea80000100800 */
[----:B--2---:R1:W-:Y:S04]  /*31390*/  STL [R1+0x2878], R3 ;  /* 0x0028780301007387 */ /* 0x0043e80000100800 */
[----:B------:R-:W2:Y:S01]  /*313a0*/  LDL R2, [R1+0x640] ;  /* 0x0006400001027983 */ /* 0x000ea20000100800 */
[----:B------:R-:W-:-:S02]  /*313b0*/  UMOV UR5, 0xffffff80 ;  /* 0xffffff8000057882 */ /* 0x000fc40000000000 */
[----:B------:R-:W-:Y:S01]  /*313c0*/  ULDC UR8, c[0x0][0x180] ;  /* 0x0000600000087ab9 */ /* 0x000fe20000000800 */
[----:B------:R-:W-:Y:S01]  /*313d0*/  STL [R1+0x2834], R0 ;  /* 0x0028340001007387 */ /* 0x000fe20000100800 */
[----:B------:R-:W-:-:S03]  /*313e0*/  UIMAD UR5, UR4, UR5, UR8 ;  /* 0x00000005040572a4 */ /* 0x000fc6000f8e0208 */
[----:B------:R-:W-:Y:S04]  /*313f0*/  STL [R1+0x2844], R0 ;  /* 0x0028440001007387 */ /* 0x000fe80000100800 */
[----:B------:R-:W-:Y:S04]  /*31400*/  STL [R1+0x2850], R0 ;  /* 0x0028500001007387 */ /* 0x000fe80000100800 */
[----:B------:R3:W-:Y:S04]  /*31410*/  STL [R1+0x2858], R0 ;  /* 0x0028580001007387 */ /* 0x0007e80000100800 */
[----:B------:R-:W-:Y:S04]  /*31420*/  STL [R1+0x2734], R11 ;  /* 0x0027340b01007387 */ /* 0x000fe80000100800 */
        /* <DEDUP_REMOVED lines=288> */
[----:B-1----:R-:W3:Y:S04]  /*32630*/  S2R R3, SR_TID.X ;  /* 0x0000000000037919 */ /* 0x002ee80000002100 */
[----:B------:R-:W-:Y:S04]  /*32640*/  STL [R1+0x2428], R28 ;  /* 0x0024281c01007387 */ /* 0x000fe80000100800 */
[----:B------:R-:W-:Y:S04]  /*32650*/  STL [R1+0x2430], R28 ;  /* 0x0024301c01007387 */ /* 0x000fe80000100800 */
[----:B------:R-:W-:Y:S04]  /*32660*/  STL [R1+0x2438], R28 ;  /* 0x0024381c01007387 */ /* 0x000fe80000100800 */
[----:B------:R-:W-:Y:S04]  /*32670*/  STL [R1+0x2440], R28 ;  /* 0x0024401c01007387 */ /* 0x000fe80000100800 */
[----:B------:R-:W-:Y:S04]  /*32680*/  STL [R1+0x2448], R28 ;  /* 0x0024481c01007387 */ /* 0x000fe80000100800 */
[----:B------:R-:W-:Y:S01]  /*32690*/  STL [R1+0x2450], R28 ;  /* 0x0024501c01007387 */ /* 0x000fe20000100800 */
[----:B---3--:R-:W-:-:S02]  /*326a0*/  SHF.R.U32.HI R0, RZ, 0x4, R3 ;  /* 0x00000004ff007819 */ /* 0x008fc40000011603 */
[----:B------:R-:W-:Y:S01]  /*326b0*/  SHF.R.U32.HI R3, RZ, 0x4, R3 ;  /* 0x00000004ff037819 */ /* 0x000fe20000011603 */
[----:B------:R-:W-:Y:S04]  /*326c0*/  STL [R1+0x2458], R28 ;  /* 0x0024581c01007387 */ /* 0x000fe80000100800 */
[----:B----4-:R-:W1:Y:S01]  /*326d0*/  S2R R12, SR_TID.X ;  /* 0x00000000000c7919 */ /* 0x010e620000002100 */
[----:B------:R-:W-:Y:S02]  /*326e0*/  SGXT.U32 R3, R3, 0x3 ;  /* 0x000000030303781a */ /* 0x000fe40000000000 */
[----:B0-----:R-:W-:Y:S01]  /*326f0*/  PRMT R9, RZ, 0x7610, R9 ;  /* 0x00007610ff097816 */ /* 0x001fe20000000009 */
[----:B------:R-:W-:Y:S01]  /*32700*/  STL [R1+0x2460], R28 ;  /* 0x0024601c01007387 */ /* 0x000fe20000100800 */
[----:B------:R-:W-:-:S02]  /*32710*/  LOP3.LUT R3, R3, 0x8, RZ, 0xfc, !PT ;  /* 0x0000000803037812 */ /* 0x000fc400078efcff */
[----:B------:R-:W-:Y:S01]  /*32720*/  PRMT R10, RZ, 0x7610, R10 ;  /* 0x00007610ff0a7816 */ /* 0x000fe2000000000a */
[----:B------:R-:W-:Y:S01]  /*32730*/  STL [R1+0x2468], R28 ;  /* 0x0024681c01007387 */ /* 0x000fe20000100800 */
[----:B------:R-:W-:Y:S02]  /*32740*/  ISETP.GE.AND P1, PT, R3, UR5, PT ;  /* 0x0000000503007c0c */ /* 0x000fe4000bf26270 */
[----:B------:R-:W-:Y:S01]  /*32750*/  SGXT.U32 R0, R0, 0x3 ;  /* 0x000000030000781a */ /* 0x000fe20000000000 */
[----:B------:R-:W-:Y:S03]  /*32760*/  STL [R1+0x2470], R28 ;  /* 0x0024701c01007387 */ /* 0x000fe60000100800 */
[----:B------:R-:W-:Y:S01]  /*32770*/  LOP3.LUT R13, R0, 0x10, RZ, 0xfc, !PT ;  /* 0x00000010000d7812 */ /* 0x000fe200078efcff */
[----:B------:R-:W-:Y:S04]  /*32780*/  STL [R1+0x2478], R28 ;  /* 0x0024781c01007387 */ /* 0x000fe80000100800 */
[----:B------:R-:W-:Y:S04]  /*32790*/  STL [R1+0x2480], R28 ;  /* 0x0024801c01007387 */ /* 0x000fe80000100800 */
[----:B------:R-:W-:Y:S01]  /*327a0*/  STL [R1+0x2488], R28 ;  /* 0x0024881c01007387 */ /* 0x000fe20000100800 */
[----:B-1----:R-:W-:-:S03]  /*327b0*/  SHF.R.U32.HI R11, RZ, 0x4, R12 ;  /* 0x00000004ff0b7819 */ /* 0x002fc6000001160c */
[----:B------:R-:W-:Y:S01]  /*327c0*/  STL [R1+0x2490], R28 ;  /* 0x0024901c01007387 */ /* 0x000fe20000100800 */
[----:B------:R-:W-:-:S03]  /*327d0*/  SGXT.U32 R11, R11, 0x3 ;  /* 0x000000030b0b781a */ /* 0x000fc60000000000 */
[----:B------:R-:W-:Y:S01]  /*327e0*/  STL [R1+0x2498], R28 ;  /* 0x0024981c01007387 */ /* 0x000fe20000100800 */
[----:B------:R-:W-:-:S03]  /*327f0*/  ISETP.GE.AND P0, PT, R11, UR5, PT ;  /* 0x000000050b007c0c */ /* 0x000fc6000bf06270 */
        /* <DEDUP_REMOVED lines=23> */
[----:B------:R-:W2:Y:S01]  /*32970*/  LDL.LU R3, [R1+0x2878] ;  /* 0x0028780001037983 */ /* 0x000ea20000300800 */
[----:B------:R-:W-:-:S02]  /*32980*/  LOP3.LUT R0, R0, 0x18, RZ, 0xfc, !PT ;  /* 0x0000001800007812 */ /* 0x000fc400078efcff */
[----:B------:R-:W-:Y:S02]  /*32990*/  ISETP.GE.AND P2, PT, R13, UR5, PT ;  /* 0x000000050d007c0c */ /* 0x000fe4000bf46270 */
[----:B------:R-:W-:Y:S02]  /*329a0*/  ISETP.GE.AND P3, PT, R0, UR5, PT ;  /* 0x0000000500007c0c */ /* 0x000fe4000bf66270 */
[----:B------:R-:W0:Y:S04]  /*329b0*/  S2R R0, SR_TID.X ;  /* 0x0000000000007919 */ /* 0x000e280000002100 */
[----:B--2---:R1:W2:Y:S04]  /*329c0*/  @!P0 LDG.E.U16 R9, [R2.64] ;  /* 0x0000000a02098981 */ /* 0x0042a8000c1e1500 */
[----:B-1----:R-:W3:Y:S04]  /*329d0*/  LDL R2, [R1+0x63c] ;  /* 0x00063c0001027983 */ /* 0x002ee80000100800 */
[----:B--2---:R0:W-:Y:S04]  /*329e0*/  STL [R1+0x2fc], R9 ;  /* 0x0002fc0901007387 */ /* 0x0041e80000100800 */
[----:B------:R-:W3:Y:S01]  /*329f0*/  LDL R3, [R1+0x64c] ;  /* 0x00064c0001037983 */ /* 0x000ee20000100800 */
[----:B0-----:R-:W-:-:S03]  /*32a00*/  SHF.R.U32.HI R9, RZ, 0x4, R0 ;  /* 0x00000004ff097819 */ /* 0x001fc60000011600 */
[----:B------:R-:W2:Y:S01]  /*32a10*/  LDL R0, [R1+0x630] ;  /* 0x0006300001007983 */ /* 0x000ea20000100800 */
[----:B------:R-:W-:Y:S02]  /*32a20*/  SGXT.U32 R9, R9, 0x3 ;  /* 0x000000030909781a */ /* 0x000fe40000000000 */
[----:B---3--:R-:W-:-:S04]  /*32a30*/  @!P1 LOP3.LUT R3, R3, R2, RZ, 0x3c, !PT ;  /* 0x0000000203039212 */ /* 0x008fc800078e3cff */
[----:B------:R-:W-:-:S04]  /*32a40*/  @!P1 LOP3.LUT R2, R3, R2, RZ, 0x3c, !PT ;  /* 0x0000000203029212 */ /* 0x000fc800078e3cff */
[----:B------:R-:W-:-:S05]  /*32a50*/  @!P1 LOP3.LUT R3, R3, R2, RZ, 0x3c, !PT ;  /* 0x0000000203039212 */ /* 0x000fca00078e3cff */
[----:B------:R0:W3:Y:S01]  /*32a60*/  @!P1 LDG.E.U16 R10, [R2.64] ;  /* 0x0000000a020a9981 */ /* 0x0000e2000c1e1500 */
[----:B------:R-:W-:-:S04]  /*32a70*/  LOP3.LUT R9, R9, 0x20, RZ, 0xfc, !PT ;  /* 0x0000002009097812 */ /* 0x000fc800078efcff */
[----:B------:R-:W-:Y:S02]  /*32a80*/  ISETP.GE.AND P4, PT, R9, UR5, PT ;  /* 0x0000000509007c0c */ /* 0x000fe4000bf86270 */
[----:B------:R-:W4:Y:S04]  /*32a90*/  LDL.LU R9, [R1+0x2874] ;  /* 0x0028740001097983 */ /* 0x000f280000300800 */
[----:B0-----:R-:W2:Y:S04]  /*32aa0*/  LDL R2, [R1+0x638] ;  /* 0x0006380001027983 */ /* 0x001ea80000100800 */
[----:B---3--:R0:W-:Y:S04]  /*32ab0*/  STL [R1+0x2f8], R10 ;  /* 0x0002f80a01007387 */ /* 0x0081e80000100800 */
[----:B------:R-:W2:Y:S01]  /*32ac0*/  LDL R3, [R1+0x648] ;  /* 0x0006480001037983 */ /* 0x000ea20000100800 */
[----:B------:R-:W-:-:S03]  /*32ad0*/  PRMT R8, RZ, 0x7610, R8 ;  /* 0x00007610ff087816 */ /* 0x000fc60000000008 */
[----:B------:R-:W1:Y:S01]  /*32ae0*/  S2R R13, SR_TID.X ;  /* 0x00000000000d7919 */ /* 0x000e620000002100 */
[----:B--2---:R-:W-:-:S04]  /*32af0*/  @!P2 LOP3.LUT R3, R3, R2, RZ, 0x3c, !PT ;  /* 0x000000020303a212 */ /* 0x004fc800078e3cff */
[----:B------:R-:W-:-:S04]  /*32b00*/  @!P2 LOP3.LUT R2, R3, R2, RZ, 0x3c, !PT ;  /* 0x000000020302a212 */ /* 0x000fc800078e3cff */
[----:B------:R-:W-:-:S05]  /*32b10*/  @!P2 LOP3.LUT R3, R3, R2, RZ, 0x3c, !PT ;  /* 0x000000020303a212 */ /* 0x000fca00078e3cff */
[----:B------:R2:W3:Y:S01]  /*32b20*/  @!P2 LDG.E.U16 R8, [R2.64] ;  /* 0x0000000a0208a981 */ /* 0x0004e2000c1e1500 */
[----:B-1----:R-:W-:-:S04]  /*32b30*/  SHF.R.U32.HI R13, RZ, 0x4, R13 ;  /* 0x00000004ff0d7819 */ /* 0x002fc8000001160d */
[----:B------:R-:W-:-:S04]  /*32b40*/  SGXT.U32 R13, R13, 0x3 ;  /* 0x000000030d0d781a */ /* 0x000fc80000000000 */
[----:B------:R-:W-:-:S04]  /*32b50*/  LOP3.LUT R13, R13, 0x28, RZ, 0xfc, !PT ;  /* 0x000000280d0d7812 */ /* 0x000fc800078efcff */
[----:B------:R-:W-:Y:S02]  /*32b60*/  ISETP.GE.AND P1, PT, R13, UR5, PT ;  /* 0x000000050d007c0c */ /* 0x000fe4000bf26270 */
[----:B------:R-:W4:Y:S04]  /*32b70*/  LDL.LU R13, [R1+0x2870] ;  /* 0x00287000010d7983 */ /* 0x000f280000300800 */
[----:B--2---:R-:W2:Y:S04]  /*32b80*/  LDL R2, [R1+0x634] ;  /* 0x0006340001027983 */ /* 0x004ea80000100800 */
[----:B---3--:R1:W-:Y:S04]  /*32b90*/  STL [R1+0x2f4], R8 ;  /* 0x0002f40801007387 */ /* 0x0083e80000100800 */
[----:B------:R-:W2:Y:S01]  /*32ba0*/  LDL R3, [R1+0x644] ;  /* 0x0006440001037983 */ /* 0x000ea20000100800 */
[----:B----4-:R-:W-:-:S03]  /*32bb0*/  PRMT R13, RZ, 0x7610, R13 ;  /* 0x00007610ff0d7816 */ /* 0x010fc6000000000d */
[----:B0-----:R-:W0:Y:S01]  /*32bc0*/  S2R R10, SR_TID.X ;  /* 0x00000000000a7919 */ /* 0x001e220000002100 */
[----:B--2---:R-:W-:-:S04]  /*32bd0*/  @!P3 LOP3.LUT R3, R3, R2, RZ, 0x3c, !PT ;  /* 0x000000020303b212 */ /* 0x004fc800078e3cff */
[----:B------:R-:W-:-:S04]  /*32be0*/  @!P3 LOP3.LUT R2, R3, R2, RZ, 0x3c, !PT ;  /* 0x000000020302b212 */ /* 0x000fc800078e3cff */
[----:B------:R-:W-:-:S05]  /*32bf0*/  @!P3 LOP3.LUT R3, R3, R2, RZ, 0x3c, !PT ;  /* 0x000000020303b212 */ /* 0x000fca00078e3cff */
[----:B------:R-:W2:Y:S01]  /*32c00*/  @!P3 LDG.E.U16 R13, [R2.64] ;  /* 0x0000000a020db981 */ /* 0x000ea2000c1e1500 */
[----:B0-----:R-:W-:-:S04]  /*32c10*/  SHF.R.U32.HI R10, RZ, 0x4, R10 ;  /* 0x00000004ff0a7819 */ /* 0x001fc8000001160a */
[----:B------:R-:W-:-:S04]  /*32c20*/  SGXT.U32 R10, R10, 0x3 ;  /* 0x000000030a0a781a */ /* 0x000fc80000000000 */
[----:B-1----:R-:W-:-:S04]  /*32c30*/  LOP3.LUT R8, R10, 0x30, RZ, 0xfc, !PT ;  /* 0x000000300a087812 */ /* 0x002fc800078efcff */
[----:B------:R-:W-:Y:S02]  /*32c40*/  ISETP.GE.AND P0, PT, R8, UR5, PT ;  /* 0x0000000508007c0c */ /* 0x000fe4000bf06270 */
[----:B------:R-:W3:Y:S04]  /*32c50*/  LDL.LU R8, [R1+0x286c] ;  /* 0x00286c0001087983 */ /* 0x000ee80000300800 */
[----:B------:R-:W0:Y:S04]  /*32c60*/  S2R R10, SR_TID.X ;  /* 0x00000000000a7919 */ /* 0x000e280000002100 */
[----:B--2---:R1:W-:Y:S04]  /*32c70*/  STL [R1+0x2f0], R13 ;  /* 0x0002f00d01007387 */ /* 0x0043e80000100800 */
[----:B-1----:R-:W2:Y:S04]  /*32c80*/  LDL.LU R13, [R1+0x2868] ;  /* 0x00286800010d7983 */ /* 0x002ea80000300800 */
[----:B------:R-:W4:Y:S01]  /*32c90*/  LDL R3, [R1+0x628] ;  /* 0x0006280001037983 */ /* 0x000f220000100800 */
[----:B0-----:R-:W-:-:S04]  /*32ca0*/  SHF.R.U32.HI R2, RZ, 0x4, R10 ;  /* 0x00000004ff027819 */ /* 0x001fc8000001160a */
[----:B------:R-:W-:Y:S02]  /*32cb0*/  IADD3 R2, R2, 0x38, RZ ;  /* 0x0000003802027810 */ /* 0x000fe40007ffe0ff */
[----:B------:R-:W-:Y:S02]  /*32cc0*/  PRMT R9, RZ, 0x7610, R9 ;  /* 0x00007610ff097816 */ /* 0x000fe40000000009 */
[----:B------:R-:W-:Y:S01]  /*32cd0*/  ISETP.GE.AND P2, PT, R2, UR5, PT ;  /* 0x0000000502007c0c */ /* 0x000fe2000bf46270 */
[----:B------:R-:W-:-:S05]  /*32ce0*/  @!P4 IMAD.MOV.U32 R2, RZ, RZ, R0 ;  /* 0x000000ffff02c224 */ /* 0x000fca00078e0000 */
[----:B----4-:R-:W4:Y:S04]  /*32cf0*/  @!P4 LDG.E.U16 R9, [R2.64] ;  /* 0x0000000a0209c981 */ /* 0x010f28000c1e1500 */
[----:B----4-:R0:W-:Y:S04]  /*32d00*/  STL [R1+0x2ec], R9 ;  /* 0x0002ec0901007387 */ /* 0x0101e80000100800 */
[----:B0-----:R-:W4:Y:S04]  /*32d10*/  LDL.LU R9, [R1+0x2864] ;  /* 0x0028640001097983 */ /* 0x001f280000300800 */
[----:B------:R-:W3:Y:S04]  /*32d20*/  LDL R2, [R1+0x620] ;  /* 0x0006200001027983 */ /* 0x000ee80000100800 */
[----:B------:R-:W3:Y:S01]  /*32d30*/  LDL R3, [R1+0x624] ;  /* 0x0006240001037983 */ /* 0x000ee20000100800 */
[----:B------:R-:W-:-:S04]  /*32d40*/  SHF.R.U32.HI R10, RZ, 0x4, R10 ;  /* 0x00000004ff0a7819 */ /* 0x000fc8000001160a */
[----:B------:R-:W-:Y:S02]  /*32d50*/  SGXT.U32 R10, R10, 0x3 ;  /* 0x000000030a0a781a */ /* 0x000fe40000000000 */
[----:B--2---:R-:W-:Y:S02]  /*32d60*/  PRMT R13, RZ, 0x7610, R13 ;  /* 0x00007610ff0d7816 */ /* 0x004fe4000000000d */
[----:B------:R-:W-:-:S04]  /*32d70*/  LOP3.LUT R10, R10, 0x40, RZ, 0xfc, !PT ;  /* 0x000000400a0a7812 */ /* 0x000fc800078efcff */
[----:B------:R-:W-:Y:S02]  /*32d80*/  ISETP.GE.AND P3, PT, R10, UR5, PT ;  /* 0x000000050a007c0c */ /* 0x000fe4000bf66270 */
[----:B------:R-:W2:Y:S01]  /*32d90*/  LDL.LU R10, [R1+0x2860] ;  /* 0x00286000010a7983 */ /* 0x000ea20000300800 */
[----:B---3--:R-:W-:-:S04]  /*32da0*/  @!P1 LOP3.LUT R3, R3, R2, RZ, 0x3c, !PT ;  /* 0x0000000203039212 */ /* 0x008fc800078e3cff */
[----:B------:R-:W-:-:S04]  /*32db0*/  @!P1 LOP3.LUT R2, R3, R2, RZ, 0x3c, !PT ;  /* 0x0000000203029212 */ /* 0x000fc800078e3cff */
[----:B------:R-:W-:-:S05]  /*32dc0*/  @!P1 LOP3.LUT R3, R3, R2, RZ, 0x3c, !PT ;  /* 0x0000000203039212 */ /* 0x000fca00078e3cff */
[----:B------:R0:W3:Y:S04]  /*32dd0*/  @!P1 LDG.E.U16 R13, [R2.64] ;  /* 0x0000000a020d9981 */ /* 0x0000e8000c1e1500 */
[----:B0-----:R-:W4:Y:S04]  /*32de0*/  LDL R2, [R1+0x618] ;  /* 0x0006180001027983 */ /* 0x001f280000100800 */
[----:B------:R-:W4:Y:S04]  /*32df0*/  LDL R3, [R1+0x61c] ;  /* 0x00061c0001037983 */ /* 0x000f280000100800 */
[----:B------:R-:W0:Y:S01]  /*32e00*/  S2R R0, SR_TID.X ;  /* 0x0000000000007919 */ /* 0x000e220000002100 */
[----:B--2---:R-:W-:-:S02]  /*32e10*/  PRMT R10, RZ, 0x7610, R10 ;  /* 0x00007610ff0a7816 */ /* 0x004fc4000000000a */
[----:B0-----:R-:W-:-:S04]  /*32e20*/  SHF.R.U32.HI R0, RZ, 0x4, R0 ;  /* 0x00000004ff007819 */ /* 0x001fc80000011600 */
[----:B------:R-:W-:Y:S01]  /*32e30*/  SGXT.U32 R0, R0, 0x3 ;  /* 0x000000030000781a */ /* 0x000fe20000000000 */
[----:B---3--:R0:W-:Y:S01]  /*32e40*/  STL [R1+0x2e8], R13 ;  /* 0x0002e80d01007387 */ /* 0x0081e20000100800 */
[-C--:B----4-:R-:W-:Y:S02]  /*32e50*/  @!P0 LOP3.LUT R3, R3, R2.reuse, RZ, 0x3c, !PT ;  /* 0x0000000203038212 */ /* 0x090fe400078e3cff */
[C---:B0-----:R-:W-:Y:S02]  /*32e60*/  LOP3.LUT R13, R0.reuse, 0x48, RZ, 0xfc, !PT ;  /* 0x00000048000d7812 */ /* 0x041fe400078efcff */
[C---:B------:R-:W-:Y:S02]  /*32e70*/  @!P0 LOP3.LUT R2, R3.reuse, R2, RZ, 0x3c, !PT ;  /* 0x0000000203028212 */ /* 0x040fe400078e3cff */
[----:B------:R-:W-:Y:S02]  /*32e80*/  LOP3.LUT R0, R0, 0x50, RZ, 0xfc, !PT ;  /* 0x0000005000007812 */ /* 0x000fe400078efcff */
[----:B------:R-:W-:-:S02]  /*32e90*/  @!P0 LOP3.LUT R3, R3, R2, RZ, 0x3c, !PT ;  /* 0x0000000203038212 */ /* 0x000fc400078e3cff */
[----:B------:R-:W-:Y:S02]  /*32ea0*/  ISETP.GE.AND P4, PT, R13, UR5, PT ;  /* 0x000000050d007c0c */ /* 0x000fe4000bf86270 */
[----:B------:R-:W2:Y:S01]  /*32eb0*/  LDL.LU R13, [R1+0x285c] ;  /* 0x00285c00010d7983 */ /* 0x000ea20000300800 */
[----:B------:R-:W-:-:S03]  /*32ec0*/  ISETP.GE.AND P5, PT, R0, UR5, PT ;  /* 0x0000000500007c0c */ /* 0x000fc6000bfa6270 */
[----:B------:R-:W3:Y:S04]  /*32ed0*/  LDL.LU R0, [R1+0x2858] ;  /* 0x0028580001007983 */ /* 0x000ee80000300800 */
[----:B------:R0:W4:Y:S04]  /*32ee0*/  @!P0 LDG.E.U16 R10, [R2.64] ;  /* 0x0000000a020a8981 */ /* 0x000128000c1e1500 */
[----:B0-----:R-:W2:Y:S04]  /*32ef0*/  LDL R2, [R1+0x610] ;  /* 0x0006100001027983 */ /* 0x001ea80000100800 */
[----:B------:R-:W2:Y:S01]  /*32f00*/  LDL R3, [R1+0x614] ;  /* 0x0006140001037983 */ /* 0x000ea20000100800 */
[----:B------:R-:W-:-:S02]  /*32f10*/  PRMT R9, RZ, 0x7610, R9 ;  /* 0x00007610ff097816 */ /* 0x000fc40000000009 */
[----:B--2---:R-:W-:-:S04]  /*32f20*/  @!P2 LOP3.LUT R3, R3, R2, RZ, 0x3c, !PT ;  /* 0x000000020303a212 */ /* 0x004fc800078e3cff */
[----:B------:R-:W-:-:S04]  /*32f30*/  @!P2 LOP3.LUT R2, R3, R2, RZ, 0x3c, !PT ;  /* 0x000000020302a212 */ /* 0x000fc800078e3cff */
[----:B------:R-:W-:-:S05]  /*32f40*/  @!P2 LOP3.LUT R3, R3, R2, RZ, 0x3c, !PT ;  /* 0x000000020303a212 */ /* 0x000fca00078e3cff */
[----:B------:R-:W2:Y:S04]  /*32f50*/  @!P2 LDG.E.U16 R9, [R2.64] ;  /* 0x0000000a0209a981 */ /* 0x000ea8000c1e1500 */
[----:B----4-:R0:W-:Y:S04]  /*32f60*/  STL [R1+0x2e4], R10 ;  /* 0x0002e40a01007387 */ /* 0x0101e80000100800 */
[----:B--2---:R1:W-:Y:S04]  /*32f70*/  STL [R1+0x2e0], R9 ;  /* 0x0002e00901007387 */ /* 0x0043e80000100800 */
[----:B------:R-:W2:Y:S04]  /*32f80*/  LDL R2, [R1+0x608] ;  /* 0x0006080001027983 */ /* 0x000ea80000100800 */
[----:B------:R-:W2:Y:S01]  /*32f90*/  LDL R3, [R1+0x60c] ;  /* 0x00060c0001037983 */ /* 0x000ea20000100800 */
[----:B---3--:R-:W-:-:S03]  /*32fa0*/  PRMT R0, RZ, 0x7610, R0 ;  /* 0x00007610ff007816 */ /* 0x008fc60000000000 */
[----:B0-----:R-:W1:Y:S01]  /*32fb0*/  S2R R10, SR_TID.X ;  /* 0x00000000000a7919 */ /* 0x001e620000002100 */
[----:B--2---:R-:W-:-:S04]  /*32fc0*/  @!P3 LOP3.LUT R3, R3, R2, RZ, 0x3c, !PT ;  /* 0x000000020303b212 */ /* 0x004fc800078e3cff */
[----:B------:R-:W-:-:S04]  /*32fd0*/  @!P3 LOP3.LUT R2, R3, R2, RZ, 0x3c, !PT ;  /* 0x000000020302b212 */ /* 0x000fc800078e3cff */
[----:B------:R-:W-:-:S05]  /*32fe0*/  @!P3 LOP3.LUT R3, R3, R2, RZ, 0x3c, !PT ;  /* 0x000000020303b212 */ /* 0x000fca00078e3cff */
[----:B------:R-:W2:Y:S01]  /*32ff0*/  @!P3 LDG.E.U16 R0, [R2.64] ;  /* 0x0000000a0200b981 */ /* 0x000ea2000c1e1500 */
[----:B-1----:R-:W-:-:S04]  /*33000*/  SHF.R.U32.HI R9, RZ, 0x4, R10 ;  /* 0x00000004ff097819 */ /* 0x002fc8000001160a */
[----:B------:R-:W-:-:S04]  /*33010*/  SGXT.U32 R9, R9, 0x3 ;  /* 0x000000030909781a */ /* 0x000fc80000000000 */
[----:B------:R-:W-:-:S04]  /*33020*/  LOP3.LUT R9, R9, 0x58, RZ, 0xfc, !PT ;  /* 0x0000005809097812 */ /* 0x000fc800078efcff */
[----:B------:R-:W-:Y:S02]  /*33030*/  ISETP.GE.AND P0, PT, R9, UR5, PT ;  /* 0x0000000509007c0c */ /* 0x000fe4000bf06270 */
[----:B------:R-:W3:Y:S04]  /*33040*/  LDL.LU R9, [R1+0x2854] ;  /* 0x0028540001097983 */ /* 0x000ee80000300800 */
[----:B--2---:R0:W-:Y:S04]  /*33050*/  STL [R1+0x2dc], R0 ;  /* 0x0002dc0001007387 */ /* 0x0041e80000100800 */
[----:B0-----:R-:W2:Y:S04]  /*33060*/  LDL.LU R0, [R1+0x2850] ;  /* 0x0028500001007983 */ /* 0x001ea80000300800 */
[----:B------:R-:W4:Y:S04]  /*33070*/  LDL R2, [R1+0x600] ;  /* 0x0006000001027983 */ /* 0x000f280000100800 */
[----:B------:R-:W4:Y:S01]  /*33080*/  LDL R3, [R1+0x604] ;  /* 0x0006040001037983 */ /* 0x000f220000100800 */
[----:B------:R-:W-:-:S02]  /*33090*/  PRMT R13, RZ, 0x7610, R13 ;  /* 0x00007610ff0d7816 */ /* 0x000fc4000000000d */
[----:B----4-:R-:W-:-:S04]  /*330a0*/  @!P4 LOP3.LUT R3, R3, R2, RZ, 0x3c, !PT ;  /* 0x000000020303c212 */ /* 0x010fc800078e3cff */
[----:B------:R-:W-:-:S04]  /*330b0*/  @!P4 LOP3.LUT R2, R3, R2, RZ, 0x3c, !PT ;  /* 0x000000020302c212 */ /* 0x000fc800078e3cff */
[----:B------:R-:W-:-:S05]  /*330c0*/  @!P4 LOP3.LUT R3, R3, R2, RZ, 0x3c, !PT ;  /* 0x000000020303c212 */ /* 0x000fca00078e3cff */
[----:B------:R-:W4:Y:S01]  /*330d0*/  @!P4 LDG.E.U16 R13, [R2.64] ;  /* 0x0000000a020dc981 */ /* 0x000f22000c1e1500 */
[----:B------:R-:W-:-:S04]  /*330e0*/  SHF.R.U32.HI R10, RZ, 0x4, R10 ;  /* 0x00000004ff0a7819 */ /* 0x000fc8000001160a */
[----:B------:R-:W-:-:S04]  /*330f0*/  SGXT.U32 R10, R10, 0x3 ;  /* 0x000000030a0a781a */ /* 0x000fc80000000000 */
[----:B------:R-:W-:-:S04]  /*33100*/  LOP3.LUT R10, R10, 0x60, RZ, 0xfc, !PT ;  /* 0x000000600a0a7812 */ /* 0x000fc800078efcff */
[----:B------:R-:W-:Y:S02]  /*33110*/  ISETP.GE.AND P1, PT, R10, UR5, PT ;  /* 0x000000050a007c0c */ /* 0x000fe4000bf26270 */
[----:B------:R-:W2:Y:S04]  /*33120*/  LDL.LU R10, [R1+0x284c] ;  /* 0x00284c00010a7983 */ /* 0x000ea80000300800 */
[----:B----4-:R0:W-:Y:S04]  /*33130*/  STL [R1+0x2d8], R13 ;  /* 0x0002d80d01007387 */ /* 0x0101e80000100800 */
[----:B0-----:R-:W4:Y:S04]  /*33140*/  LDL.LU R13, [R1+0x2848] ;  /* 0x00284800010d7983 */ /* 0x001f280000300800 */
[----:B------:R-:W3:Y:S04]  /*33150*/  LDL R2, [R1+0x5f8] ;  /* 0x0005f80001027983 */ /* 0x000ee80000100800 */
[----:B------:R-:W3:Y:S01]  /*33160*/  LDL R3, [R1+0x5fc] ;  /* 0x0005fc0001037983 */ /* 0x000ee20000100800 */
[----:B--2---:R-:W-:-:S02]  /*33170*/  PRMT R0, RZ, 0x7610, R0 ;  /* 0x00007610ff007816 */ /* 0x004fc40000000000 */
[----:B---3--:R-:W-:-:S04]  /*33180*/  @!P5 LOP3.LUT R3, R3, R2, RZ, 0x3c, !PT ;  /* 0x000000020303d212 */ /* 0x008fc800078e3cff */
[----:B------:R-:W-:-:S04]  /*33190*/  @!P5 LOP3.LUT R2, R3, R2, RZ, 0x3c, !PT ;  /* 0x000000020302d212 */ /* 0x000fc800078e3cff */
[----:B------:R-:W-:-:S05]  /*331a0*/  @!P5 LOP3.LUT R3, R3, R2, RZ, 0x3c, !PT ;  /* 0x000000020303d212 */ /* 0x000fca00078e3cff */
[----:B------:R0:W2:Y:S04]  /*331b0*/  @!P5 LDG.E.U16 R0, [R2.64] ;  /* 0x0000000a0200d981 */ /* 0x0000a8000c1e1500 */
[----:B0-----:R-:W3:Y:S04]  /*331c0*/  LDL R2, [R1+0x5f0] ;  /* 0x0005f00001027983 */ /* 0x001ee80000100800 */
[----:B--2---:R0:W-:Y:S04]  /*331d0*/  STL [R1+0x2d4], R0 ;  /* 0x0002d40001007387 */ /* 0x0041e80000100800 */
[----:B------:R-:W3:Y:S01]  /*331e0*/  LDL R3, [R1+0x5f4] ;  /* 0x0005f40001037983 */ /* 0x000ee20000100800 */
[----:B----4-:R-:W-:-:S02]  /*331f0*/  PRMT R13, RZ, 0x7610, R13 ;  /* 0x00007610ff0d7816 */ /* 0x010fc4000000000d */
[----:B---3--:R-:W-:-:S04]  /*33200*/  @!P0 LOP3.LUT R3, R3, R2, RZ, 0x3c, !PT ;  /* 0x0000000203038212 */ /* 0x008fc800078e3cff */
[----:B------:R-:W-:-:S04]  /*33210*/  @!P0 LOP3.LUT R2, R3, R2, RZ, 0x3c, !PT ;  /* 0x0000000203028212 */ /* 0x000fc800078e3cff */
[----:B------:R-:W-:-:S05]  /*33220*/  @!P0 LOP3.LUT R3, R3, R2, RZ, 0x3c, !PT ;  /* 0x0000000203038212 */ /* 0x000fca00078e3cff */
[----:B------:R-:W2:Y:S01]  /*33230*/  @!P0 LDG.E.U16 R13, [R2.64] ;  /* 0x0000000a020d8981 */ /* 0x000ea2000c1e1500 */
[----:B------:R-:W-:Y:S02]  /*33240*/  SHF.R.U32.HI R12, RZ, 0x4, R12 ;  /* 0x00000004ff0c7819 */ /* 0x000fe4000001160c */
[----:B0-----:R-:W-:Y:S02]  /*33250*/  LOP3.LUT R0, R11, 0x68, RZ, 0xfc, !PT ;  /* 0x000000680b007812 */ /* 0x001fe400078efcff */
[----:B------:R-:W-:Y:S02]  /*33260*/  IADD3 R12, R12, 0x78, RZ ;  /* 0x000000780c0c7810 */ /* 0x000fe40007ffe0ff */
[----:B------:R-:W-:Y:S02]  /*33270*/  ISETP.GE.AND P2, PT, R0, UR5, PT ;  /* 0x0000000500007c0c */ /* 0x000fe4000bf46270 */
[----:B------:R-:W3:Y:S01]  /*33280*/  LDL.LU R0, [R1+0x2844] ;  /* 0x0028440001007983 */ /* 0x000ee20000300800 */
[----:B------:R-:W-:-:S03]  /*33290*/  ISETP.GE.AND P4, PT, R12, UR5, PT ;  /* 0x000000050c007c0c */ /* 0x000fc6000bf86270 */
[----:B------:R-:W4:Y:S04]  /*332a0*/  LDL.LU R12, [R1+0x2840] ;  /* 0x00284000010c7983 */ /* 0x000f280000300800 */
[----:B--2---:R0:W-:Y:S04]  /*332b0*/  STL [R1+0x2d0], R13 ;  /* 0x0002d00d01007387 */ /* 0x0041e80000100800 */
[----:B0-----:R-:W2:Y:S04]  /*332c0*/  LDL.LU R13, [R1+0x283c] ;  /* 0x00283c00010d7983 */ /* 0x001ea80000300800 */
[----:B------:R-:W2:Y:S04]  /*332d0*/  LDL R2, [R1+0x5e8] ;  /* 0x0005e80001027983 */ /* 0x000ea80000100800 */
[----:B------:R-:W2:Y:S01]  /*332e0*/  LDL R3, [R1+0x5ec] ;  /* 0x0005ec0001037983 */ /* 0x000ea20000100800 */
[----:B---3--:R-:W-:-:S02]  /*332f0*/  PRMT R0, RZ, 0x7610, R0 ;  /* 0x00007610ff007816 */ /* 0x008fc40000000000 */
[----:B------:R-:W-:-:S04]  /*33300*/  LOP3.LUT R11, R11, 0x70, RZ, 0xfc, !PT ;  /* 0x000000700b0b7812 */ /* 0x000fc800078efcff */
[----:B------:R-:W-:Y:S02]  /*33310*/  ISETP.GE.AND P3, PT, R11, UR5, PT ;  /* 0x000000050b007c0c */ /* 0x000fe4000bf66270 */
[----:B------:R-:W0:Y:S01]  /*33320*/  S2R R11, SR_TID.X ;  /* 0x00000000000b7919 */ /* 0x000e220000002100 */
[----:B--2---:R-:W-:-:S04]  /*33330*/  @!P1 LOP3.LUT R3, R3, R2, RZ, 0x3c, !PT ;  /* 0x0000000203039212 */ /* 0x004fc800078e3cff */
[----:B------:R-:W-:-:S04]  /*33340*/  @!P1 LOP3.LUT R2, R3, R2, RZ, 0x3c, !PT ;  /* 0x0000000203029212 */ /* 0x000fc800078e3cff */
[----:B------:R-:W-:-:S05]  /*33350*/  @!P1 LOP3.LUT R3, R3, R2, RZ, 0x3c, !PT ;  /* 0x0000000203039212 */ /* 0x000fca00078e3cff */
[----:B------:R-:W2:Y:S01]  /*33360*/  @!P1 LDG.E.U16 R0, [R2.64] ;  /* 0x0000000a02009981 */ /* 0x000ea2000c1e1500 */
[----:B0-----:R-:W-:-:S04]  /*33370*/  LOP3.LUT R11, R11, 0x7f, RZ, 0xc0, !PT ;  /* 0x0000007f0b0b7812 */ /* 0x001fc800078ec0ff */
[----:B------:R-:W-:Y:S02]  /*33380*/  ISETP.GE.AND P0, PT, R11, UR5, PT ;  /* 0x000000050b007c0c */ /* 0x000fe4000bf06270 */
[----:B------:R-:W3:Y:S04]  /*33390*/  LDL.LU R11, [R1+0x2838] ;  /* 0x00283800010b7983 */ /* 0x000ee80000300800 */
[----:B--2---:R0:W-:Y:S04]  /*333a0*/  STL [R1+0x2cc], R0 ;  /* 0x0002cc0001007387 */ /* 0x0041e80000100800 */
[----:B0-----:R-:W2:Y:S04]  /*333b0*/  LDL.LU R0, [R1+0x2834] ;  /* 0x0028340001007983 */ /* 0x001ea80000300800 */
[----:B------:R-:W2:Y:S04]  /*333c0*/  LDL R2, [R1+0x5e0] ;  /* 0x0005e00001027983 */ /* 0x000ea80000100800 */
[----:B------:R-:W2:Y:S01]  /*333d0*/  LDL R3, [R1+0x5e4] ;  /* 0x0005e40001037983 */ /* 0x000ea20000100800 */
[----:B------:R-:W-:-:S02]  /*333e0*/  PRMT R13, RZ, 0x7610, R13 ;  /* 0x00007610ff0d7816 */ /* 0x000fc4000000000d */
[----:B--2---:R-:W-:-:S04]  /*333f0*/  @!P2 LOP3.LUT R3, R3, R2, RZ, 0x3c, !PT ;  /* 0x000000020303a212 */ /* 0x004fc800078e3cff */
[----:B------:R-:W-:-:S04]  /*33400*/  @!P2 LOP3.LUT R2, R3, R2, RZ, 0x3c, !PT ;  /* 0x000000020302a212 */ /* 0x000fc800078e3cff */
[----:B------:R-:W-:-:S05]  /*33410*/  @!P2 LOP3.LUT R3, R3, R2, RZ, 0x3c, !PT ;  /* 0x000000020303a212 */ /* 0x000fca00078e3cff */
[----:B------:R-:W2:Y:S04]  /*33420*/  @!P2 LDG.E.U16 R13, [R2.64] ;  /* 0x0000000a020da981 */ /* 0x000ea8000c1e1500 */
[----:B--2---:R0:W-:Y:S04]  /*33430*/  STL [R1+0x2c8], R13 ;  /* 0x0002c80d01007387 */ /* 0x0041e80000100800 */
[----:B0-----:R-:W2:Y:S04]  /*33440*/  LDL.LU R13, [R1+0x2830] ;  /* 0x00283000010d7983 */ /* 0x001ea80000300800 */
[----:B------:R-:W2:Y:S04]  /*33450*/  LDL R2, [R1+0x5d8] ;  /* 0x0005d80001027983 */ /* 0x000ea80000100800 */
[----:B------:R-:W2:Y:S01]  /*33460*/  LDL R3, [R1+0x5dc] ;  /* 0x0005dc0001037983 */ /* 0x000ea20000100800 */
[----:B---3--:R-:W-:-:S02]  /*33470*/  PRMT R11, RZ, 0x7610, R11 ;  /* 0x00007610ff0b7816 */ /* 0x008fc4000000000b */
[----:B--2---:R-:W-:-:S04]  /*33480*/  @!P3 LOP3.LUT R3, R3, R2, RZ, 0x3c, !PT ;  /* 0x000000020303b212 */ /* 0x004fc800078e3cff */
[----:B------:R-:W-:-:S04]  /*33490*/  @!P3 LOP3.LUT R2, R3, R2, RZ, 0x3c, !PT ;  /* 0x000000020302b212 */ /* 0x000fc800078e3cff */
[----:B------:R-:W-:-:S05]  /*334a0*/  @!P3 LOP3.LUT R3, R3, R2, RZ, 0x3c, !PT ;  /* 0x000000020303b212 */ /* 0x000fca00078e3cff */
[----:B------:R-:W2:Y:S04]  /*334b0*/  @!P3 LDG.E.U16 R11, [R2.64] ;  /* 0x0000000a020bb981 */ /* 0x000ea8000c1e1500 */
[----:B--2---:R0:W-:Y:S04]  /*334c0*/  STL [R1+0x2c4], R11 ;  /* 0x0002c40b01007387 */ /* 0x0041e80000100800 */
[----:B0-----:R-:W2:Y:S04]  /*334d0*/  LDL.LU R11, [R1+0x282c] ;  /* 0x00282c00010b7983 */ /* 0x001ea80000300800 */
[----:B------:R-:W3:Y:S04]  /*334e0*/  LDL R2, [R1+0x5d0] ;  /* 0x0005d00001027983 */ /* 0x000ee80000100800 */
[----:B------:R-:W3:Y:S01]  /*334f0*/  LDL R3, [R1+0x5d4] ;  /* 0x0005d40001037983 */ /* 0x000ee20000100800 */
[----:B------:R-:W-:-:S02]  /*33500*/  PRMT R0, RZ, 0x7610, R0 ;  /* 0x00007610ff007816 */ /* 0x000fc40000000000 */
[----:B---3--:R-:W-:-:S04]  /*33510*/  @!P4 LOP3.LUT R3, R3, R2, RZ, 0x3c, !PT ;  /* 0x000000020303c212 */ /* 0x008fc800078e3cff */
[----:B------:R-:W-:-:S04]  /*33520*/  @!P4 LOP3.LUT R2, R3, R2, RZ, 0x3c, !PT ;  /* 0x000000020302c212 */ /* 0x000fc800078e3cff */
[----:B------:R-:W-:-:S05]  /*33530*/  @!P4 LOP3.LUT R3, R3, R2, RZ, 0x3c, !PT ;  /* 0x000000020303c212 */ /* 0x000fca00078e3cff */
[----:B------:R0:W3:Y:S04]  /*33540*/  @!P4 LDG.E.U16 R0, [R2.64] ;  /* 0x0000000a0200c981 */ /* 0x0000e8000c1e1500 */
[----:B0-----:R-:W2:Y:S04]  /*33550*/  LDL R2, [R1+0x1644] ;  /* 0x0016440001027983 */ /* 0x001ea80000100800 */
[----:B------:R-:W2:Y:S01]  /*33560*/  LDL R3, [R1+0x1648] ;  /* 0x0016480001037983 */ /* 0x000ea20000100800 */
[----:B----4-:R-:W-:-:S03]  /*33570*/  PRMT R12, RZ, 0x7610, R12 ;  /* 0x00007610ff0c7816 */ /* 0x010fc6000000000c */
[----:B------:R-:W-:Y:S01]  /*33580*/  BAR.SYNC.DEFER_BLOCKING 0x0 ;  /* 0x0000000000007b1d */ /* 0x000fe20000010000 */
[----:B--2---:R-:W-:-:S04]  /*33590*/  @!P0 LOP3.LUT R3, R3, R2, RZ, 0x3c, !PT ;  /* 0x0000000203038212 */ /* 0x004fc800078e3cff */
[----:B------:R-:W-:-:S04]  /*335a0*/  @!P0 LOP3.LUT R2, R3, R2, RZ, 0x3c, !PT ;  /* 0x0000000203028212 */ /* 0x000fc800078e3cff */
[----:B------:R-:W-:-:S05]  /*335b0*/  @!P0 LOP3.LUT R3, R3, R2, RZ, 0x3c, !PT ;  /* 0x0000000203038212 */ /* 0x000fca00078e3cff */
[----:B------:R-:W2:Y:S04]  /*335c0*/  @!P0 LDG.E.U16 R12, [R2.64] ;  /* 0x0000000a020c8981 */ /* 0x000ea8000c1e1500 */
        /* <DEDUP_REMOVED lines=8> */
[----:B------:R-:W4:Y:S04]  /*33650*/  @!P0 LDG.E.U16 R11, [R2.64] ;  /* 0x0000000a020b8981 */ /* 0x000f28000c1e1500 */
[----:B----4-:R0:W-:Y:S04]  /*33660*/  STL [R1+0x2b8], R11 ;  /* 0x0002b80b01007387 */ /* 0x0101e80000100800 */
[----:B0-----:R-:W4:Y:S04]  /*33670*/  LDL.LU R11, [R1+0x2824] ;  /* 0x00282400010b7983 */ /* 0x001f280000300800 */
        /* <DEDUP_REMOVED lines=11> */
[----:B----4-:R-:W-:-:S02]  /*33730*/  PRMT R11, RZ, 0x7610, R11 ;  /* 0x00007610ff0b7816 */ /* 0x010fc4000000000b */
        /* <DEDUP_REMOVED lines=21> */
[----:B------:R-:W2:Y:S04]  /*33890*/  @!P0 LDG.E.U16 R11, [R2.64] ;  /* 0x0000000a020b8981 */ /* 0x000ea8000c1e1500 */
[----:B--2---:R0:W-:Y:S04]  /*338a0*/  STL [R1+0x2a0], R11 ;  /* 0x0002a00b01007387 */ /* 0x0041e80000100800 */
[----:B0-----:R-:W2:Y:S04]  /*338b0*/  LDL.LU R11, [R1+0x2814] ;  /* 0x00281400010b7983 */ /* 0x001ea80000300800 */
[----:B------:R-:W3:Y:S04]  /*338c0*/  LDL R2, [R1+0x14e4] ;  /* 0x0014e40001027983 */ /* 0x000ee80000100800 */
[----:B------:R-:W3:Y:S01]  /*338d0*/  LDL R3, [R1+0x14e8] ;  /* 0x0014e80001037983 */ /* 0x000ee20000100800 */
[----:B----4-:R-:W-:-:S02]  /*338e0*/  PRMT R13, RZ, 0x7610, R13 ;  /* 0x00007610ff0d7816 */ /* 0x010fc4000000000d */
[----:B---3--:R-:W-:-:S04]  /*338f0*/  @!P0 LOP3.LUT R3, R3, R2, RZ, 0x3c, !PT ;  /* 0x0000000203038212 */ /* 0x008fc800078e3cff */
[----:B------:R-:W-:-:S04]  /*33900*/  @!P0 LOP3.LUT R2, R3, R2, RZ, 0x3c, !PT ;  /* 0x0000000203028212 */ /* 0x000fc800078e3cff */
[----:B------:R-:W-:-:S05]  /*33910*/  @!P0 LOP3.LUT R3, R3, R2, RZ, 0x3c, !PT ;  /* 0x0000000203038212 */ /* 0x000fca00078e3cff */
[----:B------:R-:W3:Y:S04]  /*33920*/  @!P0 LDG.E.U16 R13, [R2.64] ;  /* 0x0000000a020d8981 */ /* 0x000ee8000c1e1500 */
[----:B---3--:R0:W-:Y:S04]  /*33930*/  STL [R1+0x29c], R13 ;  /* 0x00029c0d01007387 */ /* 0x0081e80000100800 */
[----:B0-----:R-:W3:Y:S04]  /*33940*/  LDL.LU R13, [R1+0x2810] ;  /* 0x00281000010d7983 */ /* 0x001ee80000300800 */
[----:B------:R-:W4:Y:S04]  /*33950*/  LDL R2, [R1+0x14a4] ;  /* 0x0014a40001027983 */ /* 0x000f280000100800 */
[----:B------:R-:W4:Y:S01]  /*33960*/  LDL R3, [R1+0x14a8] ;  /* 0x0014a80001037983 */ /* 0x000f220000100800 */
[----:B--2---:R-:W-:-:S02]  /*33970*/  PRMT R11, RZ, 0x7610, R11 ;  /* 0x00007610ff0b7816 */ /* 0x004fc4000000000b */
[----:B----4-:R-:W-:-:S04]  /*33980*/  @!P0 LOP3.LUT R3, R3, R2, RZ, 0x3c, !PT ;  /* 0x0000000203038212 */ /* 0x010fc800078e3cff */
[----:B------:R-:W-:-:S04]  /*33990*/  @!P0 LOP3.LUT R2, R3, R2, RZ, 0x3c, !PT ;  /* 0x0000000203028212 */ /* 0x000fc800078e3cff */
[----:B------:R-:W-:-:S05]  /*339a0*/  @!P0 LOP3.LUT R3, R3, R2, RZ, 0x3c, !PT ;  /* 0x0000000203038212 */ /* 0x000fca00078e3cff */
[----:B------:R-:W2:Y:S04]  /*339b0*/  @!P0 LDG.E.U16 R11, [R2.64] ;  /* 0x0000000a020b8981 */ /* 0x000ea8000c1e1500 */
[----:B--2---:R0:W-:Y:S04]  /*339c0*/  STL [R1+0x298], R11 ;  /* 0x0002980b01007387 */ /* 0x0041e80000100800 */
[----:B0-----:R-:W2:Y:S04]  /*339d0*/  LDL.LU R11, [R1+0x280c] ;  /* 0x00280c00010b7983 */ /* 0x001ea80000300800 */
[----:B------:R-:W4:Y:S04]  /*339e0*/  LDL R2, [R1+0x1464] ;  /* 0x0014640001027983 */ /* 0x000f280000100800 */
[----:B------:R-:W4:Y:S01]  /*339f0*/  LDL R3, [R1+0x1468] ;  /* 0x0014680001037983 */ /* 0x000f220000100800 */
[----:B---3--:R-:W-:-:S02]  /*33a00*/  PRMT R13, RZ, 0x7610, R13 ;  /* 0x00007610ff0d7816 */ /* 0x008fc4000000000d */
[----:B----4-:R-:W-:-:S04]  /*33a10*/  @!P0 LOP3.LUT R3, R3, R2, RZ, 0x3c, !PT ;  /* 0x0000000203038212 */ /* 0x010fc800078e3cff */
        /* <DEDUP_REMOVED lines=497> */
[----:B------:R0:W2:Y:S04]  /*35930*/  @!P0 LDG.E.U16 R11, [R2.64] ;  /* 0x0000000a020b8981 */ /* 0x0000a8000c1e1500 */
[----:B0-----:R-:W4:Y:S04]  /*35940*/  LDL R2, [R1+0x5cc] ;  /* 0x0005cc0001027983 */ /* 0x001f280000100800 */
[----:B------:R-:W4:Y:S01]  /*35950*/  LDL R3, [R1+0x668] ;  /* 0x0006680001037983 */ /* 0x000f220000100800 */
[----:B---3--:R-:W-:Y:S02]  /*35960*/  PRMT R13, RZ, 0x7610, R13 ;  /* 0x00007610ff0d7816 */ /* 0x008fe4000000000d */
[----:B----4-:R-:W-:-:S04]  /*35970*/  @!P0 LOP3.LUT R3, R3, R2, RZ, 0x3c, !PT ;  /* 0x0000000203038212 */ /* 0x010fc800078e3cff */
[----:B------:R-:W-:-:S04]  /*35980*/  @!P0 LOP3.LUT R2, R3, R2, RZ, 0x3c, !PT ;  /* 0x0000000203028212 */ /* 0x000fc800078e3cff */
[----:B------:R-:W-:-:S05]  /*35990*/  @!P0 LOP3.LUT R3, R3, R2, RZ, 0x3c, !PT ;  /* 0x0000000203038212 */ /* 0x000fca00078e3cff */
[----:B------:R-:W3:Y:S04]  /*359a0*/  @!P0 LDG.E.U16 R13, [R2.64] ;  /* 0x0000000a020d8981 */ /* 0x000ee8000c1e1500 */
[----:B--2---:R-:W-:Y:S04]  /*359b0*/  STL [R1+0x25e0], R11 ;  /* 0x0025e00b01007387 */ /* 0x004fe80000100800 */
[----:B---3--:R0:W-:Y:S04]  /*359c0*/  STL [R1+0x1b8], R13 ;  /* 0x0001b80d01007387 */ /* 0x0081e80000100800 */
[----:B0-----:R-:W2:Y:S04]  /*359d0*/  LDL.LU R13, [R1+0x272c] ;  /* 0x00272c00010d7983 */ /* 0x001ea80000300800 */
[----:B------:R-:W3:Y:S04]  /*359e0*/  LDL R2, [R1+0x161c] ;  /* 0x00161c0001027983 */ /* 0x000ee80000100800 */
[----:B------:R-:W3:Y:S01]  /*359f0*/  LDL R3, [R1+0x1620] ;  /* 0x0016200001037983 */ /* 0x000ee20000100800 */
[----:B------:R-:W-:-:S02]  /*35a00*/  PRMT R12, RZ, 0x7610, R12 ;  /* 0x00007610ff0c7816 */ /* 0x000fc4000000000c */
        /* <DEDUP_REMOVED lines=393> */
[----:B------:R-:W-:Y:S02]  /*372a0*/  PRMT R10, RZ, 0x7610, R10 ;  /* 0x00007610ff0a7816 */ /* 0x000fe4000000000a */
[----:B----4-:R-:W-:-:S04]  /*372b0*/  @!P0 LOP3.LUT R3, R3, R2, RZ, 0x3c, !PT ;  /* 0x0000000203038212 */ /* 0x010fc800078e3cff */
[----:B------:R-:W-:-:S04]  /*372c0*/  @!P0 LOP3.LUT R2, R3, R2, RZ, 0x3c, !PT ;  /* 0x0000000203028212 */ /* 0x000fc800078e3cff */
[----:B------:R-:W-:-:S05]  /*372d0*/  @!P0 LOP3.LUT R3, R3, R2, RZ, 0x3c, !PT ;  /* 0x0000000203038212 */ /* 0x000fca00078e3cff */
[----:B------:R-:W4:Y:S04]  /*372e0*/  @!P0 LDG.E.U16 R10, [R2.64] ;  /* 0x0000000a020a8981 */ /* 0x000f28000c1e1500 */
[----:B--2---:R0:W-:Y:S04]  /*372f0*/  STL [R1+0xc8], R13 ;  /* 0x0000c80d01007387 */ /* 0x0041e80000100800 */
[----:B0-----:R-:W2:Y:S04]  /*37300*/  LDL R13, [R1+0x9e0] ;  /* 0x0009e000010d7983 */ /* 0x001ea80000100800 */
[----:B----4-:R0:W-:Y:S04]  /*37310*/  STL [R1+0xc4], R10 ;  /* 0x0000c40a01007387 */ /* 0x0101e80000100800 */
[----:B0-----:R-:W4:Y:S04]  /*37320*/  LDL.LU R10, [R1+0x267c] ;  /* 0x00267c00010a7983 */ /* 0x001f280000300800 */
        /* <DEDUP_REMOVED lines=33> */
[----:B------:R-:W2:Y:S01]  /*37540*/  @!P0 LDG.E.U16 R8, [R2.64] ;  /* 0x0000000a02088981 */ /* 0x000ea2000c1e1500 */
[----:B------:R-:W-:-:S03]  /*37550*/  PRMT R12, RZ, 0x7610, R12 ;  /* 0x00007610ff0c7816 */ /* 0x000fc6000000000c */
[----:B--2---:R0:W-:Y:S04]  /*37560*/  STL [R1+0xb4], R8 ;  /* 0x0000b40801007387 */ /* 0x0041e80000100800 */
[----:B0-----:R-:W2:Y:S04]  /*37570*/  LDL.LU R8, [R1+0x266c] ;  /* 0x00266c0001087983 */ /* 0x001ea80000300800 */
[----:B------:R-:W2:Y:S01]  /*37580*/  LDL R3, [R1+0x9dc] ;  /* 0x0009dc0001037983 */ /* 0x000ea20000100800 */
[----:B------:R-:W-:Y:S01]  /*37590*/  @!P0 IMAD.MOV.U32 R2, RZ, RZ, R13 ;  /* 0x000000ffff028224 */ /* 0x000fe200078e000d */
[----:B------:R-:W-:-:S02]  /*375a0*/  PRMT R7, RZ, 0x7610, R7 ;  /* 0x00007610ff077816 */ /* 0x000fc40000000007 */
[----:B------:R-:W3:Y:S04]  /*375b0*/  LDL R13, [R1+0x85c] ;  /* 0x00085c00010d7983 */ /* 0x000ee80000100800 */
[----:B--2---:R0:W2:Y:S04]  /*375c0*/  @!P0 LDG.E.U16 R12, [R2.64] ;  /* 0x0000000a020c8981 */ /* 0x0040a8000c1e1500 */
[----:B0-----:R-:W2:Y:S04]  /*375d0*/  LDL R2, [R1+0x99c] ;  /* 0x00099c0001027983 */ /* 0x001ea80000100800 */
[----:B------:R-:W2:Y:S02]  /*375e0*/  LDL R3, [R1+0x9a0] ;  /* 0x0009a00001037983 */ /* 0x000ea40000100800 */
[----:B--2---:R-:W-:-:S04]  /*375f0*/  @!P0 LOP3.LUT R3, R3, R2, RZ, 0x3c, !PT ;  /* 0x0000000203038212 */ /* 0x004fc800078e3cff */
[----:B------:R-:W-:-:S04]  /*37600*/  @!P0 LOP3.LUT R2, R3, R2, RZ, 0x3c, !PT ;  /* 0x0000000203028212 */ /* 0x000fc800078e3cff */
[----:B------:R-:W-:-:S05]  /*37610*/  @!P0 LOP3.LUT R3, R3, R2, RZ, 0x3c, !PT ;  /* 0x0000000203038212 */ /* 0x000fca00078e3cff */
[----:B------:R-:W2:Y:S04]  /*37620*/  @!P0 LDG.E.U16 R7, [R2.64] ;  /* 0x0000000a02078981 */ /* 0x000ea8000c1e1500 */
[----:B------:R0:W-:Y:S04]  /*37630*/  STL [R1+0xb0], R12 ;  /* 0x0000b00c01007387 */ /* 0x0001e80000100800 */
[----:B0-----:R-:W3:Y:S04]  /*37640*/  LDL R12, [R1+0x860] ;  /* 0x00086000010c7983 */ /* 0x001ee80000100800 */
        /* <DEDUP_REMOVED lines=35> */
[----:B------:R0:W2:Y:S01]  /*37880*/  @!P0 LDG.E.U16 R10, [R2.64] ;  /* 0x0000000a020a8981 */ /* 0x0000a2000c1e1500 */
[----:B----4-:R-:W-:Y:S01]  /*37890*/  PRMT R9, RZ, 0x7610, R9 ;  /* 0x00007610ff097816 */ /* 0x010fe20000000009 */
[----:B0-----:R-:W-:Y:S02]  /*378a0*/  @!P0 IMAD.MOV.U32 R2, RZ, RZ, R12 ;  /* 0x000000ffff028224 */ /* 0x001fe400078e000c */
[----:B------:R-:W-:-:S05]  /*378b0*/  @!P0 IMAD.MOV.U32 R3, RZ, RZ, R13 ;  /* 0x000000ffff038224 */ /* 0x000fca00078e000d */
[----:B------:R0:W3:Y:S04]  /*378c0*/  @!P0 LDG.E.U16 R9, [R2.64] ;  /* 0x0000000a02098981 */ /* 0x0000e8000c1e1500 */
[----:B--2---:R-:W-:Y:S04]  /*378d0*/  STL [R1+0x25c4], R10 ;  /* 0x0025c40a01007387 */ /* 0x004fe80000100800 */
[----:B0-----:R-:W2:Y:S04]  /*378e0*/  LDL R2, [R1+0x81c] ;  /* 0x00081c0001027983 */ /* 0x001ea80000100800 */
[----:B------:R-:W2:Y:S01]  /*378f0*/  LDL R3, [R1+0x820] ;  /* 0x0008200001037983 */ /* 0x000ea20000100800 */
[----:B------:R-:W-:-:S03]  /*37900*/  PRMT R8, RZ, 0x7610, R8 ;  /* 0x00007610ff087816 */ /* 0x000fc60000000008 */
[----:B------:R-:W4:Y:S04]  /*37910*/  LDL R13, [R1+0x71c] ;  /* 0x00071c00010d7983 */ /* 0x000f280000100800 */
[----:B------:R-:W4:Y:S04]  /*37920*/  LDL R12, [R1+0x720] ;  /* 0x00072000010c7983 */ /* 0x000f280000100800 */
[----:B---3--:R-:W-:Y:S01]  /*37930*/  STL [R1+0x25c8], R9 ;  /* 0x0025c80901007387 */ /* 0x008fe20000100800 */
[----:B--2---:R-:W-:-:S04]  /*37940*/  @!P0 LOP3.LUT R3, R3, R2, RZ, 0x3c, !PT ;  /* 0x0000000203038212 */ /* 0x004fc800078e3cff */
[----:B------:R-:W-:-:S04]  /*37950*/  @!P0 LOP3.LUT R2, R3, R2, RZ, 0x3c, !PT ;  /* 0x0000000203028212 */ /* 0x000fc800078e3cff */
[----:B------:R-:W-:-:S05]  /*37960*/  @!P0 LOP3.LUT R3, R3, R2, RZ, 0x3c, !PT ;  /* 0x0000000203038212 */ /* 0x000fca00078e3cff */
[----:B------:R0:W2:Y:S04]  /*37970*/  @!P0 LDG.E.U16 R8, [R2.64] ;  /* 0x0000000a02088981 */ /* 0x0000a8000c1e1500 */
[----:B0-----:R-:W3:Y:S04]  /*37980*/  LDL R2, [R1+0x7dc] ;  /* 0x0007dc0001027983 */ /* 0x001ee80000100800 */
[----:B------:R-:W3:Y:S01]  /*37990*/  LDL R3, [R1+0x7e0] ;  /* 0x0007e00001037983 */ /* 0x000ee20000100800 */
[----:B------:R-:W-:-:S03]  /*379a0*/  PRMT R7, RZ, 0x7610, R7 ;  /* 0x00007610ff077816 */ /* 0x000fc60000000007 */
[----:B--2---:R-:W-:Y:S01]  /*379b0*/  STL [R1+0x25cc], R8 ;  /* 0x0025cc0801007387 */ /* 0x004fe20000100800 */
[----:B---3--:R-:W-:-:S04]  /*379c0*/  @!P0 LOP3.LUT R3, R3, R2, RZ, 0x3c, !PT ;  /* 0x0000000203038212 */ /* 0x008fc800078e3cff */
        /* <DEDUP_REMOVED lines=13> */
[----:B------:R-:W-:Y:S02]  /*37aa0*/  PRMT R5, RZ, 0x7610, R5 ;  /* 0x00007610ff057816 */ /* 0x000fe40000000005 */
[----:B---3--:R-:W-:-:S04]  /*37ab0*/  @!P0 LOP3.LUT R3, R3, R2, RZ, 0x3c, !PT ;  /* 0x0000000203038212 */ /* 0x008fc800078e3cff */
[----:B------:R-:W-:-:S04]  /*37ac0*/  @!P0 LOP3.LUT R2, R3, R2, RZ, 0x3c, !PT ;  /* 0x0000000203028212 */ /* 0x000fc800078e3cff */
[----:B------:R-:W-:-:S05]  /*37ad0*/  @!P0 LOP3.LUT R3, R3, R2, RZ, 0x3c, !PT ;  /* 0x0000000203038212 */ /* 0x000fca00078e3cff */
[----:B------:R-:W3:Y:S01]  /*37ae0*/  @!P0 LDG.E.U16 R5, [R2.64] ;  /* 0x0000000a02058981 */ /* 0x000ee2000c1e1500 */
[----:B------:R-:W-:-:S03]  /*37af0*/  PRMT R4, RZ, 0x7610, R4 ;  /* 0x00007610ff047816 */ /* 0x000fc60000000004 */
[----:B--2---:R-:W-:Y:S04]  /*37b00*/  STL [R1+0x25d4], R6 ;  /* 0x0025d40601007387 */ /* 0x004fe80000100800 */
[----:B----4-:R0:W2:Y:S04]  /*37b10*/  @!P0 LDG.E.U16 R4, [R12.64] ;  /* 0x0000000a0c048981 */ /* 0x0100a8000c1e1500 */
[----:B---3--:R-:W-:Y:S04]  /*37b20*/  STL [R1+0x25d8], R5 ;  /* 0x0025d80501007387 */ /* 0x008fe80000100800 */
        /* <DEDUP_REMOVED lines=14> */
[----:B------:R0:W3:Y:S04]  /*37c10*/  @!P0 LDG.E.U16 R2, [R12.64] ;  /* 0x0000000a0c028981 */ /* 0x0000e8000c1e1500 */
[----:B0-----:R-:W4:Y:S04]  /*37c20*/  LDL R12, [R1+0x664] ;  /* 0x00066400010c7983 */ /* 0x001f280000100800 */
[----:B------:R-:W4:Y:S01]  /*37c30*/  LDL R13, [R1+0x1640] ;  /* 0x00164000010d7983 */ /* 0x000f220000100800 */
[----:B------:R-:W-:Y:S02]  /*37c40*/  PRMT R15, RZ, 0x7610, R15 ;  /* 0x00007610ff0f7816 */ /* 0x000fe4000000000f */
        /* <DEDUP_REMOVED lines=176> */
[----:B0-----:R-:W2:Y:S01]  /*38750*/  LDL.LU R26, [R1+0x260c] ;  /* 0x00260c00011a7983 */ /* 0x001ea20000300800 */
[----:B------:R-:W2:Y:S02]  /*38760*/  LDL R12, [R1+0x1154] ;  /* 0x00115400010c7983 */ /* 0x000ea40000100800 */
        /* <DEDUP_REMOVED lines=10> */
[----:B---3--:R-:W-:-:S02]  /*38810*/  PRMT R14, RZ, 0x7610, R14 ;  /* 0x00007610ff0e7816 */ /* 0x008fc4000000000e */
[----:B--2---:R-:W-:-:S04]  /*38820*/  @!P0 LOP3.LUT R13, R13, R12, RZ, 0x3c, !PT ;  /* 0x0000000c0d0d8212 */ /* 0x004fc800078e3cff */
        /* <DEDUP_REMOVED lines=9> */
[----:B------:R-:W3:Y:S04]  /*388c0*/  @!P0 LDG.E.U16 R24, [R12.64] ;  /* 0x0000000a0c188981 */ /* 0x000ee8000c1e1500 */
[----:B--2---:R0:W-:Y:S04]  /*388d0*/  STL [R1+0x48], R14 ;  /* 0x0000480e01007387 */ /* 0x0041e80000100800 */
[----:B0-----:R-:W2:Y:S04]  /*388e0*/  LDL R14, [R1+0xf98] ;  /* 0x000f9800010e7983 */ /* 0x001ea80000100800 */
[----:B---3--:R0:W-:Y:S04]  /*388f0*/  STL [R1+0x44], R24 ;  /* 0x0000441801007387 */ /* 0x0081e80000100800 */
[----:B0-----:R-:W3:Y:S01]  /*38900*/  LDL.LU R24, [R1+0x2604] ;  /* 0x0026040001187983 */ /* 0x001ee20000300800 */
        /* <DEDUP_REMOVED lines=36> */
[----:B0-----:R-:W2:Y:S01]  /*38b50*/  LDL.LU R17, [R1+0x25f4] ;  /* 0x0025f40001117983 */ /* 0x001ea20000300800 */
[----:B------:R-:W2:Y:S02]  /*38b60*/  LDL R13, [R1+0xf94] ;  /* 0x000f9400010d7983 */ /* 0x000ea40000100800 */
[----:B------:R-:W-:Y:S02]  /*38b70*/  @!P0 IMAD.MOV.U32 R12, RZ, RZ, R14 ;  /* 0x000000ffff0c8224 */ /* 0x000fe400078e000e */
[----:B------:R-:W3:Y:S04]  /*38b80*/  LDL R14, [R1+0xe58] ;  /* 0x000e5800010e7983 */ /* 0x000ee80000100800 */
[----:B--2---:R-:W2:Y:S04]  /*38b90*/  @!P0 LDG.E.U16 R19, [R12.64] ;  /* 0x0000000a0c138981 */ /* 0x004ea8000c1e1500 */
        /* <DEDUP_REMOVED lines=17> */
[----:B------:R0:W2:Y:S04]  /*38cb0*/  @!P0 LDG.E.U16 R15, [R12.64] ;  /* 0x0000000a0c0f8981 */ /* 0x0000a8000c1e1500 */
[----:B0-----:R-:W2:Y:S04]  /*38cc0*/  LDL R12, [R1+0xed4] ;  /* 0x000ed400010c7983 */ /* 0x001ea80000100800 */
[----:B------:R-:W2:Y:S01]  /*38cd0*/  LDL R13, [R1+0xed8] ;  /* 0x000ed800010d7983 */ /* 0x000ea20000100800 */
[----:B------:R-:W-:Y:S02]  /*38ce0*/  PRMT R6, RZ, 0x7610, R6 ;  /* 0x00007610ff067816 */ /* 0x000fe40000000006 */
[----:B--2---:R-:W-:-:S04]  /*38cf0*/  @!P0 LOP3.LUT R13, R13, R12, RZ, 0x3c, !PT ;  /* 0x0000000c0d0d8212 */ /* 0x004fc800078e3cff */
[----:B------:R-:W-:-:S04]  /*38d00*/  @!P0 LOP3.LUT R12, R13, R12, RZ, 0x3c, !PT ;  /* 0x0000000c0d0c8212 */ /* 0x000fc800078e3cff */
[----:B------:R-:W-:Y:S01]  /*38d10*/  @!P0 LOP3.LUT R13, R13, R12, RZ, 0x3c, !PT ;  /* 0x0000000c0d0d8212 */ /* 0x000fe200078e3cff */
[----:B------:R0:W-:Y:S04]  /*38d20*/  STL [R1+0x28], R15 ;  /* 0x0000280f01007387 */ /* 0x0001e80000100800 */
[----:B------:R1:W2:Y:S01]  /*38d30*/  @!P0 LDG.E.U16 R6, [R12.64] ;  /* 0x0000000a0c068981 */ /* 0x0002a2000c1e1500 */
[----:B------:R-:W-:-:S03]  /*38d40*/  PRMT R22, RZ, 0x7610, R22 ;  /* 0x00007610ff167816 */ /* 0x000fc60000000016 */
[----:B0-----:R-:W2:Y:S04]  /*38d50*/  LDL R15, [R1+0xdd8] ;  /* 0x000dd800010f7983 */ /* 0x001ea80000100800 */
[----:B-1----:R-:W2:Y:S04]  /*38d60*/  LDL R12, [R1+0xe94] ;  /* 0x000e9400010c7983 */ /* 0x002ea80000100800 */
        /* <DEDUP_REMOVED lines=8> */
[----:B0-----:R-:W2:Y:S01]  /*38df0*/  LDL.LU R22, [R1+0x25e8] ;  /* 0x0025e80001167983 */ /* 0x001ea20000300800 */
[----:B------:R-:W2:Y:S01]  /*38e00*/  LDL R13, [R1+0xe54] ;  /* 0x000e5400010d7983 */ /* 0x000ea20000100800 */
[----:B------:R-:W-:Y:S01]  /*38e10*/  PRMT R23, RZ, 0x7610, R23 ;  /* 0x00007610ff177816 */ /* 0x000fe20000000017 */
[----:B---3--:R-:W-:-:S02]  /*38e20*/  @!P0 IMAD.MOV.U32 R12, RZ, RZ, R14 ;  /* 0x000000ffff0c8224 */ /* 0x008fc400078e000e */
        /* <DEDUP_REMOVED lines=11> */
[----:B0-----:R-:W3:Y:S01]  /*38ee0*/  LDL R13, [R1+0xdd4] ;  /* 0x000dd400010d7983 */ /* 0x001ee20000100800 */
[----:B------:R-:W-:Y:S01]  /*38ef0*/  PRMT R8, RZ, 0x7610, R8 ;  /* 0x00007610ff087816 */ /* 0x000fe20000000008 */
[----:B------:R-:W-:Y:S02]  /*38f00*/  @!P0 IMAD.MOV.U32 R12, RZ, RZ, R15 ;  /* 0x000000ffff0c8224 */ /* 0x000fe400078e000f */
[----:B--2---:R0:W-:Y:S01]  /*38f10*/  STL [R1+0x18], R10 ;  /* 0x0000180a01007387 */ /* 0x0041e20000100800 */
[----:B------:R-:W-:Y:S01]  /*38f20*/  PRMT R5, RZ, 0x7610, R5 ;  /* 0x00007610ff057816 */ /* 0x000fe20000000005 */
[----:B------:R-:W2:Y:S02]  /*38f30*/  LDL R15, [R1+0xcd4] ;  /* 0x000cd400010f7983 */ /* 0x000ea40000100800 */
[----:B---3--:R1:W3:Y:S04]  /*38f40*/  @!P0 LDG.E.U16 R8, [R12.64] ;  /* 0x0000000a0c088981 */ /* 0x0082e8000c1e1500 */
[----:B0-----:R-:W2:Y:S04]  /*38f50*/  LDL R10, [R1+0xd18] ;  /* 0x000d1800010a7983 */ /* 0x001ea80000100800 */
[----:B-1----:R-:W2:Y:S01]  /*38f60*/  LDL R13, [R1+0xd94] ;  /* 0x000d9400010d7983 */ /* 0x002ea20000100800 */
[----:B------:R-:W-:-:S03]  /*38f70*/  @!P0 IMAD.MOV.U32 R12, RZ, RZ, R6 ;  /* 0x000000ffff0c8224 */ /* 0x000fc600078e0006 */
[----:B---3--:R0:W-:Y:S01]  /*38f80*/  STL [R1+0x14], R8 ;  /* 0x0000140801007387 */ /* 0x0081e20000100800 */
[----:B------:R-:W-:Y:S01]  /*38f90*/  PRMT R11, RZ, 0x7610, R11 ;  /* 0x00007610ff0b7816 */ /* 0x000fe2000000000b */
[----:B------:R-:W3:Y:S02]  /*38fa0*/  LDL R6, [R1+0xc94] ;  /* 0x000c940001067983 */ /* 0x000ee40000100800 */
[----:B--2---:R1:W2:Y:S04]  /*38fb0*/  @!P0 LDG.E.U16 R5, [R12.64] ;  /* 0x0000000a0c058981 */ /* 0x0042a8000c1e1500 */
[----:B0-----:R-:W3:Y:S04]  /*38fc0*/  LDL R8, [R1+0xcd8] ;  /* 0x000cd80001087983 */ /* 0x001ee80000100800 */
[----:B-1----:R-:W3:Y:S01]  /*38fd0*/  LDL R13, [R1+0xd54] ;  /* 0x000d5400010d7983 */ /* 0x002ee20000100800 */
[----:B------:R-:W-:-:S03]  /*38fe0*/  @!P0 IMAD.MOV.U32 R12, RZ, RZ, R14 ;  /* 0x000000ffff0c8224 */ /* 0x000fc600078e000e */
[----:B--2---:R0:W-:Y:S01]  /*38ff0*/  STL [R1+0x10], R5 ;  /* 0x0000100501007387 */ /* 0x0041e20000100800 */
[----:B------:R-:W-:Y:S01]  /*39000*/  PRMT R9, RZ, 0x7610, R9 ;  /* 0x00007610ff097816 */ /* 0x000fe20000000009 */
[----:B------:R-:W2:Y:S02]  /*39010*/  LDL R14, [R1+0xc54] ;  /* 0x000c5400010e7983 */ /* 0x000ea40000100800 */
[----:B---3--:R1:W3:Y:S04]  /*39020*/  @!P0 LDG.E.U16 R11, [R12.64] ;  /* 0x0000000a0c0b8981 */ /* 0x0082e8000c1e1500 */
[----:B0-----:R-:W2:Y:S04]  /*39030*/  LDL R5, [R1+0xc98] ;  /* 0x000c980001057983 */ /* 0x001ea80000100800 */
[----:B-1----:R-:W2:Y:S01]  /*39040*/  LDL R13, [R1+0xd14] ;  /* 0x000d1400010d7983 */ /* 0x002ea20000100800 */
[----:B------:R-:W-:Y:S01]  /*39050*/  @!P0 IMAD.MOV.U32 R12, RZ, RZ, R10 ;  /* 0x000000ffff0c8224 */ /* 0x000fe200078e000a */
[----:B------:R-:W-:-:S02]  /*39060*/  PRMT R7, RZ, 0x7610, R7 ;  /* 0x00007610ff077816 */ /* 0x000fc40000000007 */
[----:B---3--:R0:W-:Y:S01]  /*39070*/  STL [R1+0xc], R11 ;  /* 0x00000c0b01007387 */ /* 0x0081e20000100800 */
[----:B------:R-:W-:Y:S02]  /*39080*/  PRMT R28, RZ, 0x7610, R28 ;  /* 0x00007610ff1c7816 */ /* 0x000fe4000000001c */
[----:B----4-:R-:W-:Y:S01]  /*39090*/  PRMT R29, RZ, 0x7610, R29 ;  /* 0x00007610ff1d7816 */ /* 0x010fe2000000001d */
[----:B------:R-:W3:Y:S01]  /*390a0*/  LDL R10, [R1+0xc14] ;  /* 0x000c1400010a7983 */ /* 0x000ee20000100800 */
[----:B0-----:R-:W4:Y:S04]  /*390b0*/  LDL R11, [R1+0xc58] ;  /* 0x000c5800010b7983 */ /* 0x001f280000100800 */
[----:B--2---:R0:W2:Y:S02]  /*390c0*/  @!P0 LDG.E.U16 R9, [R12.64] ;  /* 0x0000000a0c098981 */ /* 0x0040a4000c1e1500 */
[----:B0-----:R-:W-:-:S02]  /*390d0*/  @!P0 IMAD.MOV.U32 R12, RZ, RZ, R8 ;  /* 0x000000ffff0c8224 */ /* 0x001fc400078e0008 */
[----:B------:R-:W-:-:S05]  /*390e0*/  @!P0 IMAD.MOV.U32 R13, RZ, RZ, R15 ;  /* 0x000000ffff0d8224 */ /* 0x000fca00078e000f */
[----:B------:R0:W3:Y:S02]  /*390f0*/  @!P0 LDG.E.U16 R7, [R12.64] ;  /* 0x0000000a0c078981 */ /* 0x0000e4000c1e1500 */
[----:B0-----:R-:W-:Y:S02]  /*39100*/  @!P0 IMAD.MOV.U32 R12, RZ, RZ, R5 ;  /* 0x000000ffff0c8224 */ /* 0x001fe400078e0005 */
[----:B------:R-:W-:-:S05]  /*39110*/  @!P0 IMAD.MOV.U32 R13, RZ, RZ, R6 ;  /* 0x000000ffff0d8224 */ /* 0x000fca00078e0006 */
[----:B------:R0:W3:Y:S02]  /*39120*/  @!P0 LDG.E.U16 R28, [R12.64] ;  /* 0x0000000a0c1c8981 */ /* 0x0000e4000c1e1500 */
[----:B0-----:R-:W-:Y:S02]  /*39130*/  @!P0 IMAD.MOV.U32 R13, RZ, RZ, R14 ;  /* 0x000000ffff0d8224 */ /* 0x001fe400078e000e */
[----:B----4-:R-:W-:Y:S01]  /*39140*/  @!P0 IMAD.MOV.U32 R12, RZ, RZ, R11 ;  /* 0x000000ffff0c8224 */ /* 0x010fe200078e000b */
[----:B--2---:R0:W-:Y:S01]  /*39150*/  STL [R1+0x8], R9 ;  /* 0x0000080901007387 */ /* 0x0041e20000100800 */
[----:B------:R-:W2:Y:S03]  /*39160*/  LDL R8, [R1+0xbd4] ;  /* 0x000bd40001087983 */ /* 0x000ea60000100800 */
[----:B------:R1:W4:Y:S04]  /*39170*/  @!P0 LDG.E.U16 R29, [R12.64] ;  /* 0x0000000a0c1d8981 */ /* 0x000328000c1e1500 */
[----:B0-----:R-:W2:Y:S04]  /*39180*/  LDL R9, [R1+0xc18] ;  /* 0x000c180001097983 */ /* 0x001ea80000100800 */
[----:B---3--:R0:W-:Y:S01]  /*39190*/  STL [R1+0x4], R7 ;  /* 0x0000040701007387 */ /* 0x0081e20000100800 */
[----:B------:R-:W3:Y:S02]  /*391a0*/  LDL R6, [R1+0xb94] ;  /* 0x000b940001067983 */ /* 0x000ee40000100800 */
[----:B------:R-:W3:Y:S01]  /*391b0*/  LDL R5, [R1+0xb98] ;  /* 0x000b980001057983 */ /* 0x000ee20000100800 */
[----:B0-----:R-:W3:Y:S01]  /*391c0*/  LDL R7, [R1+0xbd8] ;  /* 0x000bd80001077983 */ /* 0x001ee20000100800 */
[----:B------:R-:W-:Y:S01]  /*391d0*/  PRMT R27, RZ, 0x7610, R27 ;  /* 0x00007610ff1b7816 */ /* 0x000fe2000000001b */
[----:B-1----:R-:W-:-:S02]  /*391e0*/  @!P0 IMAD.MOV.U32 R13, RZ, RZ, R10 ;  /* 0x000000ffff0d8224 */ /* 0x002fc400078e000a */
[----:B------:R-:W-:Y:S01]  /*391f0*/  STL [R1+0x2554], R28 ;  /* 0x0025541c01007387 */ /* 0x000fe20000100800 */
[----:B------:R-:W-:-:S03]  /*39200*/  PRMT R26, RZ, 0x7610, R26 ;  /* 0x00007610ff1a7816 */ /* 0x000fc6000000001a */
[----:B----4-:R-:W-:Y:S01]  /*39210*/  STL [R1+0x2558], R29 ;  /* 0x0025581d01007387 */ /* 0x010fe20000100800 */
[----:B------:R-:W4:Y:S02]  /*39220*/  LDL R10, [R1+0xb54] ;  /* 0x000b5400010a7983 */ /* 0x000f240000100800 */
[----:B--2---:R-:W-:Y:S02]  /*39230*/  @!P0 IMAD.MOV.U32 R12, RZ, RZ, R9 ;  /* 0x000000ffff0c8224 */ /* 0x004fe400078e0009 */
[----:B------:R-:W2:Y:S04]  /*39240*/  LDL R9, [R1+0xb58] ;  /* 0x000b580001097983 */ /* 0x000ea80000100800 */
[----:B------:R0:W2:Y:S02]  /*39250*/  @!P0 LDG.E.U16 R27, [R12.64] ;  /* 0x0000000a0c1b8981 */ /* 0x0000a4000c1e1500 */
[----:B0-----:R-:W-:-:S02]  /*39260*/  @!P0 IMAD.MOV.U32 R13, RZ, RZ, R8 ;  /* 0x000000ffff0d8224 */ /* 0x001fc400078e0008 */
[----:B---3--:R-:W-:-:S05]  /*39270*/  @!P0 IMAD.MOV.U32 R12, RZ, RZ, R7 ;  /* 0x000000ffff0c8224 */ /* 0x008fca00078e0007 */
[----:B------:R0:W3:Y:S01]  /*39280*/  @!P0 LDG.E.U16 R26, [R12.64] ;  /* 0x0000000a0c1a8981 */ /* 0x0000e2000c1e1500 */
[----:B------:R-:W-:Y:S01]  /*39290*/  PRMT R25, RZ, 0x7610, R25 ;  /* 0x00007610ff197816 */ /* 0x000fe20000000019 */
[----:B0-----:R-:W-:Y:S02]  /*392a0*/  @!P0 IMAD.MOV.U32 R12, RZ, RZ, R5 ;  /* 0x000000ffff0c8224 */ /* 0x001fe400078e0005 */
[----:B------:R-:W-:-:S05]  /*392b0*/  @!P0 IMAD.MOV.U32 R13, RZ, RZ, R6 ;  /* 0x000000ffff0d8224 */ /* 0x000fca00078e0006 */
[----:B------:R4:W3:Y:S01]  /*392c0*/  @!P0 LDG.E.U16 R25, [R12.64] ;  /* 0x0000000a0c198981 */ /* 0x0008e2000c1e1500 */
[----:B------:R-:W-:Y:S01]  /*392d0*/  PRMT R24, RZ, 0x7610, R24 ;  /* 0x00007610ff187816 */ /* 0x000fe20000000018 */
[----:B----4-:R-:W-:Y:S02]  /*392e0*/  @!P0 IMAD.MOV.U32 R13, RZ, RZ, R10 ;  /* 0x000000ffff0d8224 */ /* 0x010fe400078e000a */
[----:B--2---:R-:W-:Y:S01]  /*392f0*/  @!P0 IMAD.MOV.U32 R12, RZ, RZ, R9 ;  /* 0x000000ffff0c8224 */ /* 0x004fe200078e0009 */
[----:B------:R-:W-:Y:S01]  /*39300*/  STL [R1+0x255c], R27 ;  /* 0x00255c1b01007387 */ /* 0x000fe20000100800 */
[----:B------:R-:W2:Y:S02]  /*39310*/  LDL R8, [R1+0xb14] ;  /* 0x000b140001087983 */ /* 0x000ea40000100800 */
[----:B------:R-:W4:Y:S01]  /*39320*/  LDL R7, [R1+0xb18] ;  /* 0x000b180001077983 */ /* 0x000f220000100800 */
[----:B------:R2:W4:Y:S04]  /*39330*/  @!P0 LDG.E.U16 R24, [R12.64] ;  /* 0x0000000a0c188981 */ /* 0x000528000c1e1500 */
[----:B---3--:R-:W-:Y:S01]  /*39340*/  STL [R1+0x2560], R26 ;  /* 0x0025601a01007387 */ /* 0x008fe20000100800 */
[----:B------:R-:W3:Y:S02]  /*39350*/  LDL R14, [R1+0xad4] ;  /* 0x000ad400010e7983 */ /* 0x000ee40000100800 */
[----:B------:R-:W3:Y:S02]  /*39360*/  LDL R11, [R1+0xad8] ;  /* 0x000ad800010b7983 */ /* 0x000ee40000100800 */
[----:B------:R-:W3:Y:S01]  /*39370*/  LDL R6, [R1+0xa94] ;  /* 0x000a940001067983 */ /* 0x000ee20000100800 */
[----:B------:R-:W3:Y:S04]  /*39380*/  LDL R5, [R1+0xa98] ;  /* 0x000a980001057983 */ /* 0x000ee80000100800 */
[----:B------:R-:W-:Y:S01]  /*39390*/  STL [R1+0x2564], R25 ;  /* 0x0025641901007387 */ /* 0x000fe20000100800 */
[----:B------:R-:W3:Y:S02]  /*393a0*/  LDL R10, [R1+0xa54] ;  /* 0x000a5400010a7983 */ /* 0x000ee40000100800 */
[----:B------:R-:W3:Y:S01]  /*393b0*/  LDL R9, [R1+0xa58] ;  /* 0x000a580001097983 */ /* 0x000ee20000100800 */
[----:B------:R-:W-:-:S02]  /*393c0*/  PRMT R20, RZ, 0x7610, R20 ;  /* 0x00007610ff147816 */ /* 0x000fc40000000014 */
[----:B------:R-:W-:Y:S01]  /*393d0*/  PRMT R18, RZ, 0x7610, R18 ;  /* 0x00007610ff127816 */ /* 0x000fe20000000012 */
[----:B--2---:R-:W-:Y:S02]  /*393e0*/  @!P0 IMAD.MOV.U32 R13, RZ, RZ, R8 ;  /* 0x000000ffff0d8224 */ /* 0x004fe400078e0008 */
[----:B----4-:R-:W-:Y:S01]  /*393f0*/  @!P0 IMAD.MOV.U32 R12, RZ, RZ, R7 ;  /* 0x000000ffff0c8224 */ /* 0x010fe200078e0007 */
[----:B------:R-:W-:Y:S01]  /*39400*/  STL [R1+0x2568], R24 ;  /* 0x0025681801007387 */ /* 0x000fe20000100800 */
[----:B------:R-:W2:Y:S02]  /*39410*/  LDL R8, [R1+0xa14] ;  /* 0x000a140001087983 */ /* 0x000ea40000100800 */
[----:B------:R-:W4:Y:S01]  /*39420*/  LDL R7, [R1+0xa18] ;  /* 0x000a180001077983 */ /* 0x000f220000100800 */
[----:B------:R3:W4:Y:S02]  /*39430*/  @!P0 LDG.E.U16 R20, [R12.64] ;  /* 0x0000000a0c148981 */ /* 0x000724000c1e1500 */
[----:B---3--:R-:W-:-:S02]  /*39440*/  @!P0 IMAD.MOV.U32 R13, RZ, RZ, R14 ;  /* 0x000000ffff0d8224 */ /* 0x008fc400078e000e */
[----:B------:R-:W-:-:S05]  /*39450*/  @!P0 IMAD.MOV.U32 R12, RZ, RZ, R11 ;  /* 0x000000ffff0c8224 */ /* 0x000fca00078e000b */
[----:B------:R0:W3:Y:S01]  /*39460*/  @!P0 LDG.E.U16 R18, [R12.64] ;  /* 0x0000000a0c128981 */ /* 0x0000e2000c1e1500 */
[----:B------:R-:W-:Y:S01]  /*39470*/  PRMT R16, RZ, 0x7610, R16 ;  /* 0x00007610ff107816 */ /* 0x000fe20000000010 */
[----:B------:R-:W-:Y:S02]  /*39480*/  @!P0 IMAD.MOV.U32 R14, RZ, RZ, R5 ;  /* 0x000000ffff0e8224 */ /* 0x000fe400078e0005 */
[----:B------:R-:W-:-:S05]  /*39490*/  @!P0 IMAD.MOV.U32 R15, RZ, RZ, R6 ;  /* 0x000000ffff0f8224 */ /* 0x000fca00078e0006 */
[----:B------:R1:W3:Y:S01]  /*394a0*/  @!P0 LDG.E.U16 R16, [R14.64] ;  /* 0x0000000a0e108981 */ /* 0x0002e2000c1e1500 */
[----:B0-----:R-:W-:Y:S01]  /*394b0*/  PRMT R12, RZ, 0x7610, R12 ;  /* 0x00007610ff0c7816 */ /* 0x001fe2000000000c */
[----:B-1----:R-:W-:Y:S02]  /*394c0*/  @!P0 IMAD.MOV.U32 R14, RZ, RZ, R9 ;  /* 0x000000ffff0e8224 */ /* 0x002fe400078e0009 */
[----:B------:R-:W-:-:S05]  /*394d0*/  @!P0 IMAD.MOV.U32 R15, RZ, RZ, R10 ;  /* 0x000000ffff0f8224 */ /* 0x000fca00078e000a */
[----:B------:R2:W3:Y:S01]  /*394e0*/  @!P0 LDG.E.U16 R12, [R14.64] ;  /* 0x0000000a0e0c8981 */ /* 0x0004e2000c1e1500 */
[----:B------:R-:W-:Y:S01]  /*394f0*/  PRMT R13, RZ, 0x7610, R13 ;  /* 0x00007610ff0d7816 */ /* 0x000fe2000000000d */
[----:B--2---:R-:W-:Y:S02]  /*39500*/  @!P0 IMAD.MOV.U32 R15, RZ, RZ, R8 ;  /* 0x000000ffff0f8224 */ /* 0x004fe400078e0008 */
[----:B----4-:R-:W-:-:S05]  /*39510*/  @!P0 IMAD.MOV.U32 R14, RZ, RZ, R7 ;  /* 0x000000ffff0e8224 */ /* 0x010fca00078e0007 */
[----:B------:R-:W2:Y:S04]  /*39520*/  @!P0 LDG.E.U16 R13, [R14.64] ;  /* 0x0000000a0e0d8981 */ /* 0x000ea8000c1e1500 */
[----:B------:R-:W-:Y:S04]  /*39530*/  STL [R1+0x256c], R20 ;  /* 0x00256c1401007387 */ /* 0x000fe80000100800 */
[----:B---3--:R0:W-:Y:S01]  /*39540*/  STL [R1+0x2570], R18 ;  /* 0x0025701201007387 */ /* 0x0081e20000100800 */
[----:B------:R-:W3:Y:S02]  /*39550*/  LDL R6, [R1+0x9d4] ;  /* 0x0009d40001067983 */ /* 0x000ee40000100800 */
[----:B------:R-:W4:Y:S01]  /*39560*/  LDL R5, [R1+0x9d8] ;  /* 0x0009d80001057983 */ /* 0x000f220000100800 */
[----:B------:R1:W-:Y:S04]  /*39570*/  STL [R1+0x2574], R16 ;  /* 0x0025741001007387 */ /* 0x0003e80000100800 */
[----:B0-----:R-:W4:Y:S04]  /*39580*/  LDL R18, [R1+0x994] ;  /* 0x0009940001127983 */ /* 0x001f280000100800 */
[----:B-1----:R-:W4:Y:S04]  /*39590*/  LDL R16, [R1+0x998] ;  /* 0x0009980001107983 */ /* 0x002f280000100800 */
[----:B------:R0:W-:Y:S01]  /*395a0*/  STL [R1+0x2578], R12 ;  /* 0x0025780c01007387 */ /* 0x0001e20000100800 */
[----:B------:R-:W4:Y:S02]  /*395b0*/  LDL R11, [R1+0x958] ;  /* 0x00095800010b7983 */ /* 0x000f240000100800 */
[----:B------:R-:W4:Y:S02]  /*395c0*/  LDL R10, [R1+0x914] ;  /* 0x00091400010a7983 */ /* 0x000f240000100800 */
[----:B------:R-:W4:Y:S01]  /*395d0*/  LDL R9, [R1+0x918] ;  /* 0x0009180001097983 */ /* 0x000f220000100800 */
[----:B0-----:R-:W4:Y:S04]  /*395e0*/  LDL R12, [R1+0x954] ;  /* 0x00095400010c7983 */ /* 0x001f280000100800 */
[----:B--2---:R-:W-:Y:S01]  /*395f0*/  STL [R1+0x257c], R13 ;  /* 0x00257c0d01007387 */ /* 0x004fe20000100800 */
[----:B------:R-:W2:Y:S02]  /*39600*/  LDL R8, [R1+0x8d4] ;  /* 0x0008d40001087983 */ /* 0x000ea40000100800 */
[----:B------:R-:W2:Y:S02]  /*39610*/  LDL R7, [R1+0x8d8] ;  /* 0x0008d80001077983 */ /* 0x000ea40000100800 */
[----:B---3--:R-:W-:-:S02]  /*39620*/  @!P0 IMAD.MOV.U32 R15, RZ, RZ, R6 ;  /* 0x000000ffff0f8224 */ /* 0x008fc400078e0006 */
[----:B----4-:R-:W-:Y:S01]  /*39630*/  @!P0 IMAD.MOV.U32 R14, RZ, RZ, R5 ;  /* 0x000000ffff0e8224 */ /* 0x010fe200078e0005 */
[----:B------:R-:W3:Y:S04]  /*39640*/  LDL R6, [R1+0x66c] ;  /* 0x00066c0001067983 */ /* 0x000ee80000100800 */
[----:B------:R-:W4:Y:S01]  /*39650*/  LDL R5, [R1+0x670] ;  /* 0x0006700001057983 */ /* 0x000f220000100800 */
[----:B------:R-:W-:Y:S02]  /*39660*/  PRMT R17, RZ, 0x7610, R17 ;  /* 0x00007610ff117816 */ /* 0x000fe40000000011 */
[----:B------:R-:W-:-:S04]  /*39670*/  PRMT R19, RZ, 0x7610, R19 ;  /* 0x00007610ff137816 */ /* 0x000fc80000000013 */
[----:B------:R0:W4:Y:S01]  /*39680*/  @!P0 LDG.E.U16 R17, [R14.64] ;  /* 0x0000000a0e118981 */ /* 0x000122000c1e1500 */
[----:B------:R-:W-:Y:S01]  /*39690*/  PRMT R21, RZ, 0x7610, R21 ;  /* 0x00007610ff157816 */ /* 0x000fe20000000015 */
[----:B0-----:R-:W-:Y:S02]  /*396a0*/  @!P0 IMAD.MOV.U32 R14, RZ, RZ, R16 ;  /* 0x000000ffff0e8224 */ /* 0x001fe400078e0010 */
[----:B------:R-:W-:-:S05]  /*396b0*/  @!P0 IMAD.MOV.U32 R15, RZ, RZ, R18 ;  /* 0x000000ffff0f8224 */ /* 0x000fca00078e0012 */
        /* <DEDUP_REMOVED lines=10> */
[----:B--2---:R-:W-:Y:S02]  /*39760*/  @!P0 IMAD.MOV.U32 R15, RZ, RZ, R8 ;  /* 0x000000ffff0f8224 */ /* 0x004fe400078e0008 */
[----:B------:R-:W-:-:S05]  /*39770*/  @!P0 IMAD.MOV.U32 R14, RZ, RZ, R7 ;  /* 0x000000ffff0e8224 */ /* 0x000fca00078e0007 */
[----:B------:R3:W2:Y:S02]  /*39780*/  @!P0 LDG.E.U16 R23, [R14.64] ;  /* 0x0000000a0e178981 */ /* 0x0006a4000c1e1500 */
[----:B---3--:R-:W-:Y:S02]  /*39790*/  @!P0 IMAD.MOV.U32 R15, RZ, RZ, R6 ;  /* 0x000000ffff0f8224 */ /* 0x008fe400078e0006 */
[----:B----4-:R-:W-:-:S05]  /*397a0*/  @!P0 IMAD.MOV.U32 R14, RZ, RZ, R5 ;  /* 0x000000ffff0e8224 */ /* 0x010fca00078e0005 */
[----:B------:R-:W3:Y:S04]  /*397b0*/  @!P0 LDG.E.U16 R4, [R14.64] ;  /* 0x0000000a0e048981 */ /* 0x000ee8000c1e1500 */
[----:B------:R-:W-:Y:S04]  /*397c0*/  STL [R1+0x2580], R17 ;  /* 0x0025801101007387 */ /* 0x000fe80000100800 */
[----:B------:R-:W-:Y:S04]  /*397d0*/  STL [R1+0x2584], R19 ;  /* 0x0025841301007387 */ /* 0x000fe80000100800 */
[----:B------:R-:W-:Y:S04]  /*397e0*/  STL [R1+0x2588], R21 ;  /* 0x0025881501007387 */ /* 0x000fe80000100800 */
[----:B------:R-:W-:Y:S04]  /*397f0*/  STL [R1+0x258c], R22 ;  /* 0x00258c1601007387 */ /* 0x000fe80000100800 */
[----:B--2---:R-:W-:Y:S01]  /*39800*/  STL [R1+0x2590], R23 ;  /* 0x0025901701007387 */ /* 0x004fe20000100800 */
[----:B------:R-:W2:Y:S02]  /*39810*/  LDL.LU R20, [R1+0x2fc] ;  /* 0x0002fc0001147983 */ /* 0x000ea40000300800 */
[----:B------:R-:W4:Y:S02]  /*39820*/  LDL.LU R24, [R1+0x2f8] ;  /* 0x0002f80001187983 */ /* 0x000f240000300800 */
[----:B------:R-:W4:Y:S01]  /*39830*/  LDL.LU R28, [R1+0x2f4] ;  /* 0x0002f400011c7983 */ /* 0x000f220000300800 */
[----:B------:R-:W4:Y:S01]  /*39840*/  LDL.LU R10, [R1+0x2f0] ;  /* 0x0002f000010a7983 */ /* 0x000f220000300800 */
[----:B------:R-:W4:Y:S02]  /*39850*/  LDL.LU R25, [R1+0x2ec] ;  /* 0x0002ec0001197983 */ /* 0x000f240000300800 */
[----:B------:R-:W4:Y:S02]  /*39860*/  LDL.LU R8, [R1+0x2e8] ;  /* 0x0002e80001087983 */ /* 0x000f240000300800 */
[----:B------:R-:W4:Y:S01]  /*39870*/  LDL.LU R26, [R1+0x2e4] ;  /* 0x0002e400011a7983 */ /* 0x000f220000300800 */
[----:B------:R-:W4:Y:S01]  /*39880*/  LDL.LU R11, [R1+0x2e0] ;  /* 0x0002e000010b7983 */ /* 0x000f220000300800 */
[----:B------:R-:W4:Y:S02]  /*39890*/  LDL.LU R27, [R1+0x2dc] ;  /* 0x0002dc00011b7983 */ /* 0x000f240000300800 */
[----:B------:R-:W4:Y:S01]  /*398a0*/  LDL.LU R29, [R1+0x2d8] ;  /* 0x0002d800011d7983 */ /* 0x000f220000300800 */
[----:B---3--:R0:W-:Y:S04]  /*398b0*/  STL [R1+0x5c8], R4 ;  /* 0x0005c80401007387 */ /* 0x0081e80000100800 */
[----:B0-----:R-:W3:Y:S01]  /*398c0*/  LDL.LU R4, [R1+0x2d4] ;  /* 0x0002d40001047983 */ /* 0x001ee20000300800 */
[----:B------:R-:W3:Y:S02]  /*398d0*/  LDL.LU R5, [R1+0x2d0] ;  /* 0x0002d00001057983 */ /* 0x000ee40000300800 */
[----:B------:R-:W3:Y:S02]  /*398e0*/  LDL.LU R9, [R1+0x2cc] ;  /* 0x0002cc0001097983 */ /* 0x000ee40000300800 */
[----:B------:R-:W-:Y:S01]  /*398f0*/  STL [R1+0x218c], R14 ;  /* 0x00218c0e01007387 */ /* 0x000fe20000100800 */
[----:B------:R-:W-:Y:S01]  /*39900*/  STL [R1+0x2194], R14 ;  /* 0x0021940e01007387 */ /* 0x000fe20000100800 */
[----:B------:R-:W-:Y:S02]  /*39910*/  STL [R1+0x219c], R14 ;  /* 0x00219c0e01007387 */ /* 0x000fe40000100800 */
[----:B------:R-:W-:Y:S02]  /*39920*/  STL [R1+0x21a4], R14 ;  /* 0x0021a40e01007387 */ /* 0x000fe40000100800 */
        /* <DEDUP_REMOVED lines=74> */
[----:B------:R-:W-:Y:S03]  /*39dd0*/  STL [R1+0x23fc], R14 ;  /* 0x0023fc0e01007387 */ /* 0x000fe60000100800 */
[----:B------:R-:W0:Y:S01]  /*39de0*/  S2R R6, SR_TID.X ;  /* 0x0000000000067919 */ /* 0x000e220000002100 */
        /* <DEDUP_REMOVED lines=24> */
[----:B0-----:R-:W-:-:S02]  /*39f70*/  IMAD.SHL.U32 R7, R6, 0x2, RZ ;  /* 0x0000000206077824 */ /* 0x001fc400078e00ff */
[----:B------:R-:W-:Y:S01]  /*39f80*/  STL [R1+0x24c4], R14 ;  /* 0x0024c40e01007387 */ /* 0x000fe20000100800 */
[----:B------:R-:W-:Y:S01]  /*39f90*/  SHF.R.S32.HI R6, RZ, 0x6, R6 ;  /* 0x00000006ff067819 */ /* 0x000fe20000011406 */
[----:B------:R-:W-:Y:S01]  /*39fa0*/  STL [R1+0x24cc], R14 ;  /* 0x0024cc0e01007387 */ /* 0x000fe20000100800 */
[----:B------:R-:W-:Y:S02]  /*39fb0*/  STL [R1+0x24d4], R14 ;  /* 0x0024d40e01007387 */ /* 0x000fe40000100800 */
[----:B------:R-:W-:Y:S02]  /*39fc0*/  STL [R1+0x24dc], R14 ;  /* 0x0024dc0e01007387 */ /* 0x000fe40000100800 */
[----:B------:R-:W-:Y:S01]  /*39fd0*/  STL [R1+0x24e4], R14 ;  /* 0x0024e40e01007387 */ /* 0x000fe20000100800 */
[----:B------:R-:W-:Y:S01]  /*39fe0*/  SGXT R6, R6, 0x1 ;  /* 0x000000010606781a */ /* 0x000fe20000000200 */
[----:B------:R-:W-:Y:S01]  /*39ff0*/  STL [R1+0x24ec], R14 ;  /* 0x0024ec0e01007387 */ /* 0x000fe20000100800 */
[----:B------:R-:W-:Y:S02]  /*3a000*/  STL [R1+0x24f4], R14 ;  /* 0x0024f40e01007387 */ /* 0x000fe40000100800 */
[----:B------:R-:W-:Y:S02]  /*3a010*/  STL [R1+0x24fc], R14 ;  /* 0x0024fc0e01007387 */ /* 0x000fe40000100800 */
[----:B------:R-:W-:Y:S01]  /*3a020*/  STL [R1+0x2504], R14 ;  /* 0x0025040e01007387 */ /* 0x000fe20000100800 */
[----:B------:R-:W-:Y:S01]  /*3a030*/  LOP3.LUT R6, R6, 0x90, RZ, 0xc0, !PT ;  /* 0x0000009006067812 */ /* 0x000fe200078ec0ff */
[----:B------:R-:W-:Y:S01]  /*3a040*/  STL [R1+0x250c], R14 ;  /* 0x00250c0e01007387 */ /* 0x000fe20000100800 */
[----:B------:R-:W-:Y:S02]  /*3a050*/  STL [R1+0x2514], R14 ;  /* 0x0025140e01007387 */ /* 0x000fe40000100800 */
[----:B------:R-:W-:Y:S02]  /*3a060*/  STL [R1+0x251c], R14 ;  /* 0x00251c0e01007387 */ /* 0x000fe40000100800 */
[----:B------:R-:W-:Y:S01]  /*3a070*/  STL [R1+0x2524], R14 ;  /* 0x0025240e01007387 */ /* 0x000fe20000100800 */
[----:B------:R-:W-:Y:S01]  /*3a080*/  LOP3.LUT R6, R6, 0x7e, R7, 0x78, !PT ;  /* 0x0000007e06067812 */ /* 0x000fe200078e7807 */
[----:B------:R-:W-:Y:S01]  /*3a090*/  STL [R1+0x252c], R14 ;  /* 0x00252c0e01007387 */ /* 0x000fe20000100800 */
[----:B------:R-:W-:Y:S02]  /*3a0a0*/  STL [R1+0x2534], R14 ;  /* 0x0025340e01007387 */ /* 0x000fe40000100800 */
[----:B------:R-:W-:Y:S02]  /*3a0b0*/  STL [R1+0x253c], R14 ;  /* 0x00253c0e01007387 */ /* 0x000fe40000100800 */
[----:B------:R-:W-:Y:S01]  /*3a0c0*/  STL [R1+0x2544], R14 ;  /* 0x0025440e01007387 */ /* 0x000fe20000100800 */
[----:B------:R-:W-:Y:S01]  /*3a0d0*/  STL [R1+0x254c], R14 ;  /* 0x00254c0e01007387 */ /* 0x000fe20000100800 */
[----:B------:R-:W-:Y:S02]  /*3a0e0*/  STL [R1+0x2184], R15 ;  /* 0x0021840f01007387 */ /* 0x000fe40000100800 */
[----:B------:R-:W-:Y:S01]  /*3a0f0*/  STL [R1+0x2594], R15 ;  /* 0x0025940f01007387 */ /* 0x000fe20000100800 */
[----:B--2---:R-:W-:Y:S01]  /*3a100*/  STS.U16 [R6+0x20000], R20 ;  /* 0x0200001406007388 */ /* 0x004fe20000000400 */
[----:B----4-:R-:W-:Y:S03]  /*3a110*/  STS.U16 [R6+0x20100], R24 ;  /* 0x0201001806007388 */ /* 0x010fe60000000400 */
[----:B------:R0:W-:Y:S01]  /*3a120*/  STS.U16 [R6+0x20200], R28 ;  /* 0x0202001c06007388 */ /* 0x0001e20000000400 */
[----:B------:R1:W-:Y:S03]  /*3a130*/  STS.U16 [R6+0x20300], R10 ;  /* 0x0203000a06007388 */ /* 0x0003e60000000400 */
[----:B0-----:R-:W2:Y:S01]  /*3a140*/  LDL.LU R28, [R1+0x2c8] ;  /* 0x0002c800011c7983 */ /* 0x001ea20000300800 */
[----:B-1----:R-:W4:Y:S03]  /*3a150*/  LDL.LU R10, [R1+0x2c4] ;  /* 0x0002c400010a7983 */ /* 0x002f260000300800 */
[----:B------:R-:W-:Y:S01]  /*3a160*/  STS.U16 [R6+0x20400], R25 ;  /* 0x0204001906007388 */ /* 0x000fe20000000400 */
[----:B------:R0:W-:Y:S02]  /*3a170*/  STS.U16 [R6+0x20500], R8 ;  /* 0x0205000806007388 */ /* 0x0001e40000000400 */
[----:B------:R-:W-:Y:S02]  /*3a180*/  STS.U16 [R6+0x20600], R26 ;  /* 0x0206001a06007388 */ /* 0x000fe40000000400 */
[----:B------:R1:W-:Y:S01]  /*3a190*/  STS.U16 [R6+0x20700], R11 ;  /* 0x0207000b06007388 */ /* 0x0003e20000000400 */
[----:B0-----:R-:W4:Y:S01]  /*3a1a0*/  LDL.LU R8, [R1+0x2bc] ;  /* 0x0002bc0001087983 */ /* 0x001f220000300800 */
[----:B-1----:R-:W4:Y:S02]  /*3a1b0*/  LDL.LU R11, [R1+0x2b8] ;  /* 0x0002b800010b7983 */ /* 0x002f240000300800 */
        /* <DEDUP_REMOVED lines=8> */
[----:B------:R-:W4:Y:S02]  /*3a240*/  LDL.LU R12, [R1+0x28c] ;  /* 0x00028c00010c7983 */ /* 0x000f240000300800 */
[----:B------:R-:W4:Y:S01]  /*3a250*/  LDL.LU R16, [R1+0x288] ;  /* 0x0002880001107983 */ /* 0x000f220000300800 */
[----:B------:R-:W4:Y:S01]  /*3a260*/  LDL.LU R18, [R1+0x284] ;  /* 0x0002840001127983 */ /* 0x000f220000300800 */
[----:B------:R-:W4:Y:S03]  /*3a270*/  LDL.LU R20, [R1+0x280] ;  /* 0x0002800001147983 */ /* 0x000f260000300800 */
[----:B------:R-:W-:Y:S01]  /*3a280*/  STS.U16 [R6+0x20800], R27 ;  /* 0x0208001b06007388 */ /* 0x000fe20000000400 */
[----:B------:R-:W4:Y:S02]  /*3a290*/  LDL.LU R24, [R1+0x27c] ;  /* 0x00027c0001187983 */ /* 0x000f240000300800 */
[----:B------:R-:W-:Y:S02]  /*3a2a0*/  STS.U16 [R6+0x20900], R29 ;  /* 0x0209001d06007388 */ /* 0x000fe40000000400 */
[----:B------:R-:W4:Y:S01]  /*3a2b0*/  LDL.LU R25, [R1+0x278] ;  /* 0x0002780001197983 */ /* 0x000f220000300800 */
[----:B---3--:R0:W-:Y:S04]  /*3a2c0*/  STS.U16 [R6+0x20a00], R4 ;  /* 0x020a000406007388 */ /* 0x0081e80000000400 */
[----:B------:R-:W3:Y:S01]  /*3a2d0*/  LDL.LU R26, [R1+0x274] ;  /* 0x00027400011a7983 */ /* 0x000ee20000300800 */
[----:B------:R1:W-:Y:S02]  /*3a2e0*/  STS.U16 [R6+0x20b00], R5 ;  /* 0x020b000506007388 */ /* 0x0003e40000000400 */
[----:B------:R1:W-:Y:S01]  /*3a2f0*/  STS.U16 [R6+0x20c00], R9 ;  /* 0x020c000906007388 */ /* 0x0003e20000000400 */
[----:B0-----:R-:W3:Y:S01]  /*3a300*/  LDL.LU R4, [R1+0x270] ;  /* 0x0002700001047983 */ /* 0x001ee20000300800 */
[----:B-1----:R-:W3:Y:S02]  /*3a310*/  LDL.LU R5, [R1+0x26c] ;  /* 0x00026c0001057983 */ /* 0x002ee40000300800 */
[----:B------:R-:W3:Y:S01]  /*3a320*/  LDL.LU R9, [R1+0x268] ;  /* 0x0002680001097983 */ /* 0x000ee20000300800 */
[----:B--2---:R-:W-:Y:S01]  /*3a330*/  STS.U16 [R6+0x20d00], R28 ;  /* 0x020d001c06007388 */ /* 0x004fe20000000400 */
[----:B----4-:R0:W-:Y:S03]  /*3a340*/  STS.U16 [R6+0x20e00], R10 ;  /* 0x020e000a06007388 */ /* 0x0101e60000000400 */
[----:B0-----:R-:W2:Y:S01]  /*3a350*/  LDL.LU R10, [R1+0x264] ;  /* 0x00026400010a7983 */ /* 0x001ea20000300800 */
[----:B------:R0:W-:Y:S02]  /*3a360*/  STS.U16 [R6+0x20f00], R0 ;  /* 0x020f000006007388 */ /* 0x0001e40000000400 */
[----:B------:R-:W4:Y:S01]  /*3a370*/  LDL.LU R27, [R1+0x260] ;  /* 0x00026000011b7983 */ /* 0x000f220000300800 */
[----:B0-----:R-:W0:Y:S04]  /*3a380*/  S2R R0, SR_TID.X ;  /* 0x0000000000007919 */ /* 0x001e280000002100 */
[----:B------:R-:W4:Y:S01]  /*3a390*/  LDL.LU R6, [R1+0x25c] ;  /* 0x00025c0001067983 */ /* 0x000f220000300800 */
[----:B------:R-:W4:Y:S02]  /*3a3a0*/  LDL.LU R29, [R1+0x258] ;  /* 0x00025800011d7983 */ /* 0x000f240000300800 */
[----:B------:R-:W4:Y:S02]  /*3a3b0*/  LDL.LU R28, [R1+0x254] ;  /* 0x00025400011c7983 */ /* 0x000f240000300800 */
[----:B------:R-:W4:Y:S01]  /*3a3c0*/  LDL.LU R7, [R1+0x250] ;  /* 0x0002500001077983 */ /* 0x000f220000300800 */
[----:B0-----:R-:W-:-:S05]  /*3a3d0*/  LOP3.LUT R0, R0, 0x7f, RZ, 0xc0, !PT ;  /* 0x0000007f00007812 */ /* 0x001fca00078ec0ff */
[----:B------:R-:W-:-:S05]  /*3a3e0*/  IMAD.SHL.U32 R0, R0, 0x2, RZ ;  /* 0x0000000200007824 */ /* 0x000fca00078e00ff */
[----:B------:R0:W-:Y:S04]  /*3a3f0*/  STS.U16 [R0], R8 ;  /* 0x0000000800007388 */ /* 0x0001e80000000400 */
[----:B------:R1:W-:Y:S04]  /*3a400*/  STS.U16 [R0+0x800], R11 ;  /* 0x0008000b00007388 */ /* 0x0003e80000000400 */
[----:B0-----:R-:W4:Y:S01]  /*3a410*/  LDL.LU R8, [R1+0x24c] ;  /* 0x00024c0001087983 */ /* 0x001f220000300800 */
[----:B-1----:R-:W4:Y:S03]  /*3a420*/  LDL.LU R11, [R1+0x248] ;  /* 0x00024800010b7983 */ /* 0x002f260000300800 */
[----:B---3--:R0:W-:Y:S04]  /*3a430*/  STS.U16 [R0+0x8800], R4 ;  /* 0x0088000400007388 */ /* 0x0081e80000000400 */
[----:B------:R1:W-:Y:S04]  /*3a440*/  STS.U16 [R0+0x9000], R5 ;  /* 0x0090000500007388 */ /* 0x0003e80000000400 */
[----:B------:R3:W-:Y:S04]  /*3a450*/  STS.U16 [R0+0x9800], R9 ;  /* 0x0098000900007388 */ /* 0x0007e80000000400 */
[----:B0-----:R-:W4:Y:S01]  /*3a460*/  LDL.LU R4, [R1+0x244] ;  /* 0x0002440001047983 */ /* 0x001f220000300800 */
[----:B-1----:R-:W4:Y:S02]  /*3a470*/  LDL.LU R5, [R1+0x240] ;  /* 0x0002400001057983 */ /* 0x002f240000300800 */
[----:B---3--:R-:W3:Y:S01]  /*3a480*/  LDL.LU R9, [R1+0x23c] ;  /* 0x00023c0001097983 */ /* 0x008ee20000300800 */
[----:B--2---:R0:W-:Y:S04]  /*3a490*/  STS.U16 [R0+0xa000], R10 ;  /* 0x00a0000a00007388 */ /* 0x0041e80000000400 */
[----:B0-----:R-:W2:Y:S04]  /*3a4a0*/  LDL.LU R10, [R1+0x238] ;  /* 0x00023800010a7983 */ /* 0x001ea80000300800 */
[----:B----4-:R0:W-:Y:S04]  /*3a4b0*/  STS.U16 [R0+0xb000], R6 ;  /* 0x00b0000600007388 */ /* 0x0101e80000000400 */
[----:B------:R-:W-:Y:S04]  /*3a4c0*/  STS.U16 [R0+0x1000], R15 ;  /* 0x0010000f00007388 */ /* 0x000fe80000000400 */
[----:B------:R-:W-:Y:S04]  /*3a4d0*/  STS.U16 [R0+0x1800], R14 ;  /* 0x0018000e00007388 */ /* 0x000fe80000000400 */
[----:B------:R-:W-:Y:S04]  /*3a4e0*/  STS.U16 [R0+0x2000], R23 ;  /* 0x0020001700007388 */ /* 0x000fe80000000400 */
[----:B------:R-:W-:Y:S04]  /*3a4f0*/  STS.U16 [R0+0x2800], R22 ;  /* 0x0028001600007388 */ /* 0x000fe80000000400 */
[----:B------:R-:W-:Y:S04]  /*3a500*/  STS.U16 [R0+0x3000], R21 ;  /* 0x0030001500007388 */ /* 0x000fe80000000400 */
[----:B0-----:R-:W4:Y:S04]  /*3a510*/  LDL.LU R6, [R1+0x234] ;  /* 0x0002340001067983 */ /* 0x001f280000300800 */
[----:B------:R-:W-:Y:S04]  /*3a520*/  STS.U16 [R0+0x3800], R19 ;  /* 0x0038001300007388 */ /* 0x000fe80000000400 */
        /* <DEDUP_REMOVED lines=11> */
[----:B------:R0:W-:Y:S04]  /*3a5e0*/  STS.U16 [R0+0xd800], R11 ;  /* 0x00d8000b00007388 */ /* 0x0001e80000000400 */
[----:B0-----:R-:W4:Y:S01]  /*3a5f0*/  LDL.LU R11, [R1+0x230] ;  /* 0x00023000010b7983 */ /* 0x001f220000300800 */
        /* <DEDUP_REMOVED lines=15> */
[----:B------:R0:W-:Y:S04]  /*3a6f0*/  STS.U16 [R0+0xd000], R8 ;  /* 0x00d0000800007388 */ /* 0x0001e80000000400 */
[----:B------:R-:W4:Y:S04]  /*3a700*/  LDL.LU R7, [R1+0x1f0] ;  /* 0x0001f00001077983 */ /* 0x000f280000300800 */
[----:B---3--:R1:W-:Y:S04]  /*3a710*/  STS.U16 [R0+0xf000], R9 ;  /* 0x00f0000900007388 */ /* 0x0083e80000000400 */
[----:B0-----:R-:W3:Y:S01]  /*3a720*/  LDL.LU R8, [R1+0x1ec] ;  /* 0x0001ec0001087983 */ /* 0x001ee20000300800 */
[----:B-1----:R-:W3:Y:S02]  /*3a730*/  LDL.LU R9, [R1+0x1e8] ;  /* 0x0001e80001097983 */ /* 0x002ee40000300800 */
[----:B------:R-:W3:Y:S01]  /*3a740*/  LDL.LU R26, [R1+0x1e4] ;  /* 0x0001e400011a7983 */ /* 0x000ee20000300800 */
[----:B--2---:R0:W-:Y:S04]  /*3a750*/  STS.U16 [R0+0xf800], R10 ;  /* 0x00f8000a00007388 */ /* 0x0041e80000000400 */
[----:B0-----:R-:W2:Y:S04]  /*3a760*/  LDL.LU R10, [R1+0x1e0] ;  /* 0x0001e000010a7983 */ /* 0x001ea80000300800 */
[----:B------:R0:W-:Y:S04]  /*3a770*/  STS.U16 [R0+0xa800], R27 ;  /* 0x00a8001b00007388 */ /* 0x0001e80000000400 */
[----:B------:R1:W-:Y:S04]  /*3a780*/  STS.U16 [R0+0xb800], R29 ;  /* 0x00b8001d00007388 */ /* 0x0003e80000000400 */
[----:B------:R4:W-:Y:S04]  /*3a790*/  STS.U16 [R0+0xe000], R4 ;  /* 0x00e0000400007388 */ /* 0x0009e80000000400 */
[----:B------:R4:W-:Y:S04]  /*3a7a0*/  STS.U16 [R0+0xe800], R5 ;  /* 0x00e8000500007388 */ /* 0x0009e80000000400 */
[----:B----4-:R4:W-:Y:S04]  /*3a7b0*/  STS.U16 [R0+0x10000], R6 ;  /* 0x0100000600007388 */ /* 0x0109e80000000400 */
[----:B0-----:R-:W2:Y:S01]  /*3a7c0*/  LDL.LU R27, [R1+0x1dc] ;  /* 0x0001dc00011b7983 */ /* 0x001ea20000300800 */
[----:B-1----:R-:W2:Y:S02]  /*3a7d0*/  LDL.LU R29, [R1+0x1d8] ;  /* 0x0001d800011d7983 */ /* 0x002ea40000300800 */
[----:B------:R-:W2:Y:S02]  /*3a7e0*/  LDL.LU R4, [R1+0x1d4] ;  /* 0x0001d40001047983 */ /* 0x000ea40000300800 */
[----:B------:R-:W2:Y:S01]  /*3a7f0*/  LDL.LU R5, [R1+0x1d0] ;  /* 0x0001d00001057983 */ /* 0x000ea20000300800 */
[----:B----4-:R-:W4:Y:S04]  /*3a800*/  LDL.LU R6, [R1+0x1cc] ;  /* 0x0001cc0001067983 */ /* 0x010f280000300800 */
[----:B------:R0:W-:Y:S04]  /*3a810*/  STS.U16 [R0+0x10800], R11 ;  /* 0x0108000b00007388 */ /* 0x0001e80000000400 */
[----:B0-----:R-:W4:Y:S04]  /*3a820*/  LDL.LU R11, [R1+0x25e0] ;  /* 0x0025e000010b7983 */ /* 0x001f280000300800 */
[----:B------:R0:W-:Y:S04]  /*3a830*/  STS.U16 [R0+0x18000], R28 ;  /* 0x0180001c00007388 */ /* 0x0001e80000000400 */
[----:B------:R1:W-:Y:S04]  /*3a840*/  STS.U16 [R0+0x18800], R7 ;  /* 0x0188000700007388 */ /* 0x0003e80000000400 */
[----:B0-----:R-:W4:Y:S04]  /*3a850*/  LDL.LU R28, [R1+0x1c8] ;  /* 0x0001c800011c7983 */ /* 0x001f280000300800 */
[----:B---3--:R0:W-:Y:S01]  /*3a860*/  STS.U16 [R0+0x19000], R8 ;  /* 0x0190000800007388 */ /* 0x0081e20000000400 */
[----:B-1----:R-:W3:Y:S03]  /*3a870*/  LDL.LU R7, [R1+0x1c4] ;  /* 0x0001c40001077983 */ /* 0x002ee60000300800 */
[----:B------:R1:W-:Y:S04]  /*3a880*/  STS.U16 [R0+0x19800], R9 ;  /* 0x0198000900007388 */ /* 0x0003e80000000400 */
[----:B0-----:R-:W3:Y:S01]  /*3a890*/  LDL.LU R8, [R1+0x1c0] ;  /* 0x0001c00001087983 */ /* 0x001ee20000300800 */
[----:B-1----:R-:W3:Y:S03]  /*3a8a0*/  LDL.LU R9, [R1+0x1bc] ;  /* 0x0001bc0001097983 */ /* 0x002ee60000300800 */
[----:B--2---:R0:W-:Y:S04]  /*3a8b0*/  STS.U16 [R0+0x1a800], R10 ;  /* 0x01a8000a00007388 */ /* 0x0041e80000000400 */
[----:B0-----:R-:W2:Y:S04]  /*3a8c0*/  LDL.LU R10, [R1+0x1b8] ;  /* 0x0001b800010a7983 */ /* 0x001ea80000300800 */
[----:B------:R0:W-:Y:S04]  /*3a8d0*/  STS.U16 [R0+0x11800], R14 ;  /* 0x0118000e00007388 */ /* 0x0001e80000000400 */
[----:B------:R1:W-:Y:S04]  /*3a8e0*/  STS.U16 [R0+0x12000], R23 ;  /* 0x0120001700007388 */ /* 0x0003e80000000400 */
[----:B------:R1:W-:Y:S04]  /*3a8f0*/  STS.U16 [R0+0x12800], R22 ;  /* 0x0128001600007388 */ /* 0x0003e80000000400 */
[----:B------:R1:W-:Y:S04]  /*3a900*/  STS.U16 [R0+0x13000], R21 ;  /* 0x0130001500007388 */ /* 0x0003e80000000400 */
[----:B------:R1:W-:Y:S04]  /*3a910*/  STS.U16 [R0+0x13800], R19 ;  /* 0x0138001300007388 */ /* 0x0003e80000000400 */
[----:B------:R1:W-:Y:S04]  /*3a920*/  STS.U16 [R0+0x14000], R17 ;  /* 0x0140001100007388 */ /* 0x0003e80000000400 */
[----:B0-----:R-:W2:Y:S01]  /*3a930*/  LDL.LU R14, [R1+0x1b4] ;  /* 0x0001b400010e7983 */ /* 0x001ea20000300800 */
[----:B-1----:R-:W2:Y:S02]  /*3a940*/  LDL.LU R23, [R1+0x1b0] ;  /* 0x0001b00001177983 */ /* 0x002ea40000300800 */
[----:B------:R-:W2:Y:S02]  /*3a950*/  LDL.LU R22, [R1+0x1ac] ;  /* 0x0001ac0001167983 */ /* 0x000ea40000300800 */
[----:B------:R-:W2:Y:S01]  /*3a960*/  LDL.LU R21, [R1+0x1a8] ;  /* 0x0001a80001157983 */ /* 0x000ea20000300800 */
[----:B------:R-:W2:Y:S04]  /*3a970*/  LDL.LU R19, [R1+0x1a4] ;  /* 0x0001a40001137983 */ /* 0x000ea80000300800 */
[----:B------:R0:W-:Y:S01]  /*3a980*/  STS.U16 [R0+0x14800], R13 ;  /* 0x0148000d00007388 */ /* 0x0001e20000000400 */
[----:B------:R-:W2:Y:S03]  /*3a990*/  LDL.LU R17, [R1+0x1a0] ;  /* 0x0001a00001117983 */ /* 0x000ea60000300800 */
[----:B------:R1:W-:Y:S04]  /*3a9a0*/  STS.U16 [R0+0x15800], R16 ;  /* 0x0158001000007388 */ /* 0x0003e80000000400 */
[----:B------:R1:W-:Y:S04]  /*3a9b0*/  STS.U16 [R0+0x16000], R18 ;  /* 0x0160001200007388 */ /* 0x0003e80000000400 */
[----:B------:R1:W-:Y:S04]  /*3a9c0*/  STS.U16 [R0+0x16800], R20 ;  /* 0x0168001400007388 */ /* 0x0003e80000000400 */
[----:B------:R1:W-:Y:S04]  /*3a9d0*/  STS.U16 [R0+0x17000], R24 ;  /* 0x0170001800007388 */ /* 0x0003e80000000400 */
[----:B------:R1:W-:Y:S04]  /*3a9e0*/  STS.U16 [R0+0x17800], R25 ;  /* 0x0178001900007388 */ /* 0x0003e80000000400 */
[----:B0-----:R-:W2:Y:S01]  /*3a9f0*/  LDL.LU R13, [R1+0x19c] ;  /* 0x00019c00010d7983 */ /* 0x001ea20000300800 */
[----:B-1----:R-:W2:Y:S02]  /*3aa00*/  LDL.LU R16, [R1+0x198] ;  /* 0x0001980001107983 */ /* 0x002ea40000300800 */
[----:B------:R-:W2:Y:S01]  /*3aa10*/  LDL.LU R18, [R1+0x194] ;  /* 0x0001940001127983 */ /* 0x000ea20000300800 */
[----:B------:R-:W2:Y:S01]  /*3aa20*/  LDL.LU R20, [R1+0x190] ;  /* 0x0001900001147983 */ /* 0x000ea20000300800 */
[----:B------:R-:W2:Y:S03]  /*3aa30*/  LDL.LU R24, [R1+0x18c] ;  /* 0x00018c0001187983 */ /* 0x000ea60000300800 */
[----:B------:R0:W-:Y:S01]  /*3aa40*/  STS.U16 [R0+0x1a000], R26 ;  /* 0x01a0001a00007388 */ /* 0x0001e20000000400 */
[----:B------:R-:W2:Y:S03]  /*3aa50*/  LDL.LU R25, [R1+0x188] ;  /* 0x0001880001197983 */ /* 0x000ea60000300800 */
[----:B------:R1:W-:Y:S04]  /*3aa60*/  STS.U16 [R0+0x1b000], R27 ;  /* 0x01b0001b00007388 */ /* 0x0003e80000000400 */
[----:B------:R4:W-:Y:S04]  /*3aa70*/  STS.U16 [R0+0x1b800], R29 ;  /* 0x01b8001d00007388 */ /* 0x0009e80000000400 */
[----:B------:R4:W-:Y:S04]  /*3aa80*/  STS.U16 [R0+0x1c000], R4 ;  /* 0x01c0000400007388 */ /* 0x0009e80000000400 */
[----:B------:R4:W-:Y:S04]  /*3aa90*/  STS.U16 [R0+0x1c800], R5 ;  /* 0x01c8000500007388 */ /* 0x0009e80000000400 */
[----:B----4-:R4:W-:Y:S04]  /*3aaa0*/  STS.U16 [R0+0x1d000], R6 ;  /* 0x01d0000600007388 */ /* 0x0109e80000000400 */
[----:B0-----:R-:W2:Y:S01]  /*3aab0*/  LDL.LU R26, [R1+0x184] ;  /* 0x00018400011a7983 */ /* 0x001ea20000300800 */
[----:B-1----:R-:W2:Y:S02]  /*3aac0*/  LDL.LU R27, [R1+0x180] ;  /* 0x00018000011b7983 */ /* 0x002ea40000300800 */
[----:B------:R-:W2:Y:S01]  /*3aad0*/  LDL.LU R29, [R1+0x16c] ;  /* 0x00016c00011d7983 */ /* 0x000ea20000300800 */
[----:B------:R-:W2:Y:S01]  /*3aae0*/  LDL.LU R4, [R1+0x168] ;  /* 0x0001680001047983 */ /* 0x000ea20000300800 */
[----:B------:R-:W2:Y:S03]  /*3aaf0*/  LDL.LU R5, [R1+0x164] ;  /* 0x0001640001057983 */ /* 0x000ea60000300800 */
[----:B----4-:R-:W4:Y:S04]  /*3ab00*/  LDL.LU R6, [R1+0x160] ;  /* 0x0001600001067983 */ /* 0x010f280000300800 */
[----:B------:R0:W-:Y:S01]  /*3ab10*/  STS.U16 [R0+0x15000], R12 ;  /* 0x0150000c00007388 */ /* 0x0001e20000000400 */
[----:B------:R-:W-:Y:S03]  /*3ab20*/  STL [R1+0x2598], R11 ;  /* 0x0025980b01007387 */ /* 0x000fe60000100800 */
[----:B------:R-:W-:Y:S04]  /*3ab30*/  STS.U16 [R0+0x11000], R15 ;  /* 0x0110000f00007388 */ /* 0x000fe80000000400 */
[----:B------:R-:W-:Y:S01]  /*3ab40*/  STS.U16 [R0+0x1f800], R11 ;  /* 0x01f8000b00007388 */ /* 0x000fe20000000400 */
[----:B0-----:R-:W-:-:S03]  /*3ab50*/  LOP3.LUT R12, R0, 0x10, RZ, 0x3c, !PT ;  /* 0x00000010000c7812 */ /* 0x001fc600078e3cff */
[----:B------:R0:W-:Y:S04]  /*3ab60*/  STS.U16 [R0+0x1d800], R28 ;  /* 0x01d8001c00007388 */ /* 0x0001e80000000400 */
[----:B---3--:R1:W-:Y:S04]  /*3ab70*/  STS.U16 [R0+0x1e000], R7 ;  /* 0x01e0000700007388 */ /* 0x0083e80000000400 */
[----:B0-----:R-:W3:Y:S04]  /*3ab80*/  LDL.LU R28, [R1+0x15c] ;  /* 0x00015c00011c7983 */ /* 0x001ee80000300800 */
[----:B------:R0:W-:Y:S01]  /*3ab90*/  STS.U16 [R0+0x1e800], R8 ;  /* 0x01e8000800007388 */ /* 0x0001e20000000400 */
[----:B-1----:R-:W3:Y:S03]  /*3aba0*/  LDL.LU R7, [R1+0x158] ;  /* 0x0001580001077983 */ /* 0x002ee60000300800 */
[----:B------:R1:W-:Y:S04]  /*3abb0*/  STS.U16 [R0+0x1f000], R9 ;  /* 0x01f0000900007388 */ /* 0x0003e80000000400 */
[----:B0-----:R-:W3:Y:S01]  /*3abc0*/  LDL.LU R8, [R1+0x154] ;  /* 0x0001540001087983 */ /* 0x001ee20000300800 */
[----:B-1----:R-:W3:Y:S03]  /*3abd0*/  LDL.LU R9, [R1+0x150] ;  /* 0x0001500001097983 */ /* 0x002ee60000300800 */
[----:B--2---:R0:W-:Y:S04]  /*3abe0*/  STS.U16 [R12+0x100], R10 ;  /* 0x0001000a0c007388 */ /* 0x0041e80000000400 */
[----:B0-----:R-:W2:Y:S04]  /*3abf0*/  LDL.LU R10, [R1+0x13c] ;  /* 0x00013c00010a7983 */ /* 0x001ea80000300800 */
[----:B------:R-:W-:Y:S01]  /*3ac00*/  STS.U16 [R12+0x900], R14 ;  /* 0x0009000e0c007388 */ /* 0x000fe20000000400 */
[----:B------:R-:W-:Y:S02]  /*3ac10*/  STS.U16 [R12+0x1100], R23 ;  /* 0x001100170c007388 */ /* 0x000fe40000000400 */
[----:B------:R-:W-:Y:S02]  /*3ac20*/  STS.U16 [R12+0x1900], R22 ;  /* 0x001900160c007388 */ /* 0x000fe40000000400 */
[----:B------:R-:W-:Y:S01]  /*3ac30*/  STS.U16 [R12+0x2100], R21 ;  /* 0x002100150c007388 */ /* 0x000fe20000000400 */
[----:B------:R-:W-:Y:S01]  /*3ac40*/  STS.U16 [R12+0x2900], R19 ;  /* 0x002900130c007388 */ /* 0x000fe20000000400 */
[----:B------:R-:W-:Y:S03]  /*3ac50*/  STS.U16 [R12+0x3100], R17 ;  /* 0x003100110c007388 */ /* 0x000fe60000000400 */
[----:B------:R-:W-:Y:S01]  /*3ac60*/  STS.U16 [R12+0x3900], R13 ;  /* 0x0039000d0c007388 */ /* 0x000fe20000000400 */
[----:B------:R-:W-:Y:S02]  /*3ac70*/  STS.U16 [R12+0x4100], R16 ;  /* 0x004100100c007388 */ /* 0x000fe40000000400 */
[----:B------:R-:W-:Y:S01]  /*3ac80*/  STS.U16 [R12+0x4900], R18 ;  /* 0x004900120c007388 */ /* 0x000fe20000000400 */
[----:B------:R-:W-:Y:S01]  /*3ac90*/  STS.U16 [R12+0x5100], R20 ;  /* 0x005100140c007388 */ /* 0x000fe20000000400 */
[----:B------:R-:W-:Y:S02]  /*3aca0*/  STS.U16 [R12+0x5900], R24 ;  /* 0x005900180c007388 */ /* 0x000fe40000000400 */
[----:B------:R-:W-:Y:S01]  /*3acb0*/  STS.U16 [R12+0x6100], R25 ;  /* 0x006100190c007388 */ /* 0x000fe20000000400 */
[----:B------:R-:W-:Y:S01]  /*3acc0*/  STS.U16 [R12+0x6900], R26 ;  /* 0x0069001a0c007388 */ /* 0x000fe20000000400 */
[----:B------:R-:W-:Y:S02]  /*3acd0*/  STS.U16 [R12+0x7100], R27 ;  /* 0x0071001b0c007388 */ /* 0x000fe40000000400 */
[----:B------:R-:W-:Y:S01]  /*3ace0*/  STS.U16 [R12+0x7900], R29 ;  /* 0x0079001d0c007388 */ /* 0x000fe20000000400 */
[----:B------:R0:W-:Y:S01]  /*3acf0*/  STS.U16 [R12+0x8100], R4 ;  /* 0x008100040c007388 */ /* 0x0001e20000000400 */
[----:B------:R1:W-:Y:S03]  /*3ad00*/  STS.U16 [R12+0x8900], R5 ;  /* 0x008900050c007388 */ /* 0x0003e60000000400 */
[----:B----4-:R4:W-:Y:S04]  /*3ad10*/  STS.U16 [R12+0x9100], R6 ;  /* 0x009100060c007388 */ /* 0x0109e80000000400 */
[----:B0-----:R-:W2:Y:S01]  /*3ad20*/  LDL.LU R4, [R1+0x138] ;  /* 0x0001380001047983 */ /* 0x001ea20000300800 */
[----:B-1----:R-:W2:Y:S03]  /*3ad30*/  LDL.LU R5, [R1+0x134] ;  /* 0x0001340001057983 */ /* 0x002ea60000300800 */
[----:B----4-:R-:W4:Y:S01]  /*3ad40*/  LDL.LU R6, [R1+0x130] ;  /* 0x0001300001067983 */ /* 0x010f220000300800 */
[----:B------:R-:W4:Y:S03]  /*3ad50*/  LDL.LU R21, [R1+0x12c] ;  /* 0x00012c0001157983 */ /* 0x000f260000300800 */
[----:B------:R-:W4:Y:S01]  /*3ad60*/  LDL.LU R19, [R1+0x128] ;  /* 0x0001280001137983 */ /* 0x000f220000300800 */
[----:B------:R-:W4:Y:S02]  /*3ad70*/  LDL.LU R17, [R1+0x124] ;  /* 0x0001240001117983 */ /* 0x000f240000300800 */
[----:B------:R-:W4:Y:S02]  /*3ad80*/  LDL.LU R13, [R1+0x120] ;  /* 0x00012000010d7983 */ /* 0x000f240000300800 */
[----:B------:R-:W4:Y:S01]  /*3ad90*/  LDL.LU R16, [R1+0x10c] ;  /* 0x00010c0001107983 */ /* 0x000f220000300800 */
[----:B---3--:R-:W-:Y:S01]  /*3ada0*/  STS.U16 [R12+0x9900], R28 ;  /* 0x0099001c0c007388 */ /* 0x008fe20000000400 */
[----:B------:R0:W-:Y:S03]  /*3adb0*/  STS.U16 [R12+0xa100], R7 ;  /* 0x00a100070c007388 */ /* 0x0001e60000000400 */
[----:B------:R1:W-:Y:S04]  /*3adc0*/  STS.U16 [R12+0xa900], R8 ;  /* 0x00a900080c007388 */ /* 0x0003e80000000400 */
[----:B0-----:R-:W3:Y:S01]  /*3add0*/  LDL.LU R7, [R1+0x108] ;  /* 0x0001080001077983 */ /* 0x001ee20000300800 */
[----:B------:R0:W-:Y:S03]  /*3ade0*/  STS.U16 [R12+0xb100], R9 ;  /* 0x00b100090c007388 */ /* 0x0001e60000000400 */
[----:B-1----:R-:W3:Y:S04]  /*3adf0*/  LDL.LU R8, [R1+0x104] ;  /* 0x0001040001087983 */ /* 0x002ee80000300800 */
[----:B0-----:R-:W3:Y:S04]  /*3ae00*/  LDL.LU R9, [R1+0x100] ;  /* 0x0001000001097983 */ /* 0x001ee80000300800 */
[----:B--2---:R0:W-:Y:S04]  /*3ae10*/  STS.U16 [R12+0xb900], R10 ;  /* 0x00b9000a0c007388 */ /* 0x0041e80000000400 */
[----:B0-----:R-:W2:Y:S01]  /*3ae20*/  LDL.LU R10, [R1+0xfc] ;  /* 0x0000fc00010a7983 */ /* 0x001ea20000300800 */
[----:B------:R-:W2:Y:S02]  /*3ae30*/  LDL.LU R11, [R1+0xf8] ;  /* 0x0000f800010b7983 */ /* 0x000ea40000300800 */
[----:B------:R-:W2:Y:S02]  /*3ae40*/  LDL.LU R0, [R1+0xf4] ;  /* 0x0000f40001007983 */ /* 0x000ea40000300800 */
[----:B------:R-:W2:Y:S01]  /*3ae50*/  LDL.LU R15, [R1+0xf0] ;  /* 0x0000f000010f7983 */ /* 0x000ea20000300800 */
[----:B------:R-:W2:Y:S01]  /*3ae60*/  LDL.LU R14, [R1+0xdc] ;  /* 0x0000dc00010e7983 */ /* 0x000ea20000300800 */
        /* <DEDUP_REMOVED lines=9> */
[----:B------:R-:W2:Y:S01]  /*3af00*/  LDL.LU R28, [R1+0xb4] ;  /* 0x0000b400011c7983 */ /* 0x000ea20000300800 */
[----:B------:R0:W-:Y:S01]  /*3af10*/  STS.U16 [R12+0xc100], R4 ;  /* 0x00c100040c007388 */ /* 0x0001e20000000400 */
[----:B------:R1:W-:Y:S02]  /*3af20*/  STS.U16 [R12+0xc900], R5 ;  /* 0x00c900050c007388 */ /* 0x0003e40000000400 */
[----:B----4-:R4:W-:Y:S02]  /*3af30*/  STS.U16 [R12+0xd100], R6 ;  /* 0x00d100060c007388 */ /* 0x0109e40000000400 */
[----:B------:R4:W-:Y:S01]  /*3af40*/  STS.U16 [R12+0xd900], R21 ;  /* 0x00d900150c007388 */ /* 0x0009e20000000400 */
[----:B------:R4:W-:Y:S01]  /*3af50*/  STS.U16 [R12+0xe100], R19 ;  /* 0x00e100130c007388 */ /* 0x0009e20000000400 */
[----:B------:R4:W-:Y:S03]  /*3af60*/  STS.U16 [R12+0xe900], R17 ;  /* 0x00e900110c007388 */ /* 0x0009e60000000400 */
[----:B0-----:R-:W2:Y:S01]  /*3af70*/  LDL.LU R4, [R1+0x25dc] ;  /* 0x0025dc0001047983 */ /* 0x001ea20000300800 */
[----:B-1----:R-:W2:Y:S02]  /*3af80*/  LDL.LU R5, [R1+0x25d8] ;  /* 0x0025d80001057983 */ /* 0x002ea40000300800 */
[----:B----4-:R-:W4:Y:S01]  /*3af90*/  LDL.LU R6, [R1+0x25d4] ;  /* 0x0025d40001067983 */ /* 0x010f220000300800 */
[----:B------:R-:W4:Y:S04]  /*3afa0*/  LDL.LU R21, [R1+0xb0] ;  /* 0x0000b00001157983 */ /* 0x000f280000300800 */
[----:B------:R-:W4:Y:S04]  /*3afb0*/  LDL.LU R19, [R1+0xac] ;  /* 0x0000ac0001137983 */ /* 0x000f280000300800 */
[----:B------:R0:W-:Y:S01]  /*3afc0*/  STS.U16 [R12+0xf100], R13 ;  /* 0x00f1000d0c007388 */ /* 0x0001e20000000400 */
[----:B------:R-:W4:Y:S02]  /*3afd0*/  LDL.LU R17, [R1+0xa8] ;  /* 0x0000a80001117983 */ /* 0x000f240000300800 */
[----:B------:R1:W-:Y:S01]  /*3afe0*/  STS.U16 [R12+0xf900], R16 ;  /* 0x00f900100c007388 */ /* 0x0003e20000000400 */
[----:B0-----:R-:W4:Y:S01]  /*3aff0*/  LDL.LU R13, [R1+0xa4] ;  /* 0x0000a400010d7983 */ /* 0x001f220000300800 */
[----:B-1----:R-:W4:Y:S03]  /*3b000*/  LDL.LU R16, [R1+0xa0] ;  /* 0x0000a00001107983 */ /* 0x002f260000300800 */
[----:B---3--:R0:W-:Y:S04]  /*3b010*/  STS.U16 [R12+0x10100], R7 ;  /* 0x010100070c007388 */ /* 0x0081e80000000400 */
[----:B------:R1:W-:Y:S04]  /*3b020*/  STS.U16 [R12+0x10900], R8 ;  /* 0x010900080c007388 */ /* 0x0003e80000000400 */
[----:B0-----:R-:W3:Y:S01]  /*3b030*/  LDL.LU R7, [R1+0x25d0] ;  /* 0x0025d00001077983 */ /* 0x001ee20000300800 */
[----:B------:R0:W-:Y:S03]  /*3b040*/  STS.U16 [R12+0x11100], R9 ;  /* 0x011100090c007388 */ /* 0x0001e60000000400 */
[----:B-1----:R-:W3:Y:S04]  /*3b050*/  LDL.LU R8, [R1+0x25cc] ;  /* 0x0025cc0001087983 */ /* 0x002ee80000300800 */
[----:B0-----:R-:W3:Y:S04]  /*3b060*/  LDL.LU R9, [R1+0x25c8] ;  /* 0x0025c80001097983 */ /* 0x001ee80000300800 */
[----:B--2---:R0:W-:Y:S04]  /*3b070*/  STS.U16 [R12+0x11900], R10 ;  /* 0x0119000a0c007388 */ /* 0x0041e80000000400 */
[----:B0-----:R-:W2:Y:S01]  /*3b080*/  LDL.LU R10, [R1+0x25c4] ;  /* 0x0025c400010a7983 */ /* 0x001ea20000300800 */
[----:B------:R-:W-:Y:S02]  /*3b090*/  STS.U16 [R12+0x12100], R11 ;  /* 0x0121000b0c007388 */ /* 0x000fe40000000400 */
[----:B------:R-:W-:Y:S02]  /*3b0a0*/  STS.U16 [R12+0x12900], R0 ;  /* 0x012900000c007388 */ /* 0x000fe40000000400 */
[----:B------:R-:W-:Y:S01]  /*3b0b0*/  STS.U16 [R12+0x13100], R15 ;  /* 0x0131000f0c007388 */ /* 0x000fe20000000400 */
[----:B------:R-:W-:Y:S01]  /*3b0c0*/  STS.U16 [R12+0x13900], R14 ;  /* 0x0139000e0c007388 */ /* 0x000fe20000000400 */
[----:B------:R-:W-:Y:S02]  /*3b0d0*/  STS.U16 [R12+0x14100], R23 ;  /* 0x014100170c007388 */ /* 0x000fe40000000400 */
[----:B------:R-:W-:Y:S02]  /*3b0e0*/  STS.U16 [R12+0x14900], R22 ;  /* 0x014900160c007388 */ /* 0x000fe40000000400 */
[----:B------:R0:W-:Y:S01]  /*3b0f0*/  STS.U16 [R12+0x15100], R18 ;  /* 0x015100120c007388 */ /* 0x0001e20000000400 */
[----:B------:R1:W-:Y:S01]  /*3b100*/  STS.U16 [R12+0x15900], R20 ;  /* 0x015900140c007388 */ /* 0x0003e20000000400 */
[----:B------:R1:W-:Y:S02]  /*3b110*/  STS.U16 [R12+0x16100], R24 ;  /* 0x016100180c007388 */ /* 0x0003e40000000400 */
[----:B------:R1:W-:Y:S02]  /*3b120*/  STS.U16 [R12+0x16900], R25 ;  /* 0x016900190c007388 */ /* 0x0003e40000000400 */
[----:B------:R1:W-:Y:S01]  /*3b130*/  STS.U16 [R12+0x17100], R26 ;  /* 0x0171001a0c007388 */ /* 0x0003e20000000400 */
[----:B------:R1:W-:Y:S01]  /*3b140*/  STS.U16 [R12+0x17900], R27 ;  /* 0x0179001b0c007388 */ /* 0x0003e20000000400 */
[----:B------:R1:W-:Y:S02]  /*3b150*/  STS.U16 [R12+0x18100], R29 ;  /* 0x0181001d0c007388 */ /* 0x0003e40000000400 */
[----:B------:R1:W-:Y:S01]  /*3b160*/  STS.U16 [R12+0x18900], R28 ;  /* 0x0189001c0c007388 */ /* 0x0003e20000000400 */
[----:B0-----:R-:W3:Y:S01]  /*3b170*/  LDL.LU R18, [R1+0x9c] ;  /* 0x00009c0001127983 */ /* 0x001ee20000300800 */
[----:B-1----:R-:W3:Y:S03]  /*3b180*/  LDL.LU R20, [R1+0x98] ;  /* 0x0000980001147983 */ /* 0x002ee60000300800 */
[----:B------:R-:W3:Y:S01]  /*3b190*/  LDL.LU R24, [R1+0x94] ;  /* 0x0000940001187983 */ /* 0x000ee20000300800 */
[----:B------:R-:W3:Y:S03]  /*3b1a0*/  LDL.LU R25, [R1+0x90] ;  /* 0x0000900001197983 */ /* 0x000ee60000300800 */
[----:B------:R-:W3:Y:S01]  /*3b1b0*/  LDL.LU R26, [R1+0x8c] ;  /* 0x00008c00011a7983 */ /* 0x000ee20000300800 */
[----:B------:R-:W3:Y:S02]  /*3b1c0*/  LDL.LU R27, [R1+0x88] ;  /* 0x00008800011b7983 */ /* 0x000ee40000300800 */
[----:B------:R-:W3:Y:S02]  /*3b1d0*/  LDL.LU R29, [R1+0x84] ;  /* 0x00008400011d7983 */ /* 0x000ee40000300800 */
[----:B------:R-:W3:Y:S01]  /*3b1e0*/  LDL.LU R28, [R1+0x80] ;  /* 0x00008000011c7983 */ /* 0x000ee20000300800 */
[----:B----4-:R-:W-:Y:S01]  /*3b1f0*/  STS.U16 [R12+0x19100], R21 ;  /* 0x019100150c007388 */ /* 0x010fe20000000400 */
[----:B------:R-:W-:Y:S02]  /*3b200*/  STS.U16 [R12+0x19900], R19 ;  /* 0x019900130c007388 */ /* 0x000fe40000000400 */
[----:B------:R-:W-:Y:S01]  /*3b210*/  STS.U16 [R12+0x1a100], R17 ;  /* 0x01a100110c007388 */ /* 0x000fe20000000400 */
[----:B------:R-:W-:Y:S01]  /*3b220*/  STS.U16 [R12+0x1a900], R13 ;  /* 0x01a9000d0c007388 */ /* 0x000fe20000000400 */
[----:B------:R-:W-:Y:S03]  /*3b230*/  STS.U16 [R12+0x1b100], R16 ;  /* 0x01b100100c007388 */ /* 0x000fe60000000400 */
[----:B--2---:R-:W-:Y:S04]  /*3b240*/  STS.U16 [R12+0x1b900], R10 ;  /* 0x01b9000a0c007388 */ /* 0x004fe80000000400 */
[----:B------:R-:W-:Y:S01]  /*3b250*/  STL [R1+0x259c], R10 ;  /* 0x00259c0a01007387 */ /* 0x000fe20000100800 */
[----:B---3--:R-:W-:Y:S03]  /*3b260*/  STS.U16 [R12+0x1c100], R9 ;  /* 0x01c100090c007388 */ /* 0x008fe60000000400 */
[----:B------:R-:W-:Y:S01]  /*3b270*/  STL [R1+0x25a0], R9 ;  /* 0x0025a00901007387 */ /* 0x000fe20000100800 */
[----:B------:R-:W-:Y:S03]  /*3b280*/  STS.U16 [R12+0x1c900], R8 ;  /* 0x01c900080c007388 */ /* 0x000fe60000000400 */
[----:B------:R-:W-:Y:S04]  /*3b290*/  STL [R1+0x25a4], R8 ;  /* 0x0025a40801007387 */ /* 0x000fe80000100800 */
[----:B------:R-:W-:Y:S01]  /*3b2a0*/  STS.U16 [R12+0x1d100], R7 ;  /* 0x01d100070c007388 */ /* 0x000fe20000000400 */
[----:B------:R-:W-:Y:S02]  /*3b2b0*/  STL [R1+0x25a8], R7 ;  /* 0x0025a80701007387 */ /* 0x000fe40000100800 */
[----:B------:R-:W-:Y:S02]  /*3b2c0*/  STS.U16 [R12+0x1d900], R6 ;  /* 0x01d900060c007388 */ /* 0x000fe40000000400 */
[----:B------:R-:W-:Y:S01]  /*3b2d0*/  STL [R1+0x25ac], R6 ;  /* 0x0025ac0601007387 */ /* 0x000fe20000100800 */
[----:B------:R-:W-:Y:S04]  /*3b2e0*/  STS.U16 [R12+0x1e100], R5 ;  /* 0x01e100050c007388 */ /* 0x000fe80000000400 */
[----:B------:R-:W-:Y:S01]  /*3b2f0*/  STL [R1+0x25b0], R5 ;  /* 0x0025b00501007387 */ /* 0x000fe20000100800 */
[----:B------:R-:W-:Y:S02]  /*3b300*/  STS.U16 [R12+0x1e900], R4 ;  /* 0x01e900040c007388 */ /* 0x000fe40000000400 */
[----:B------:R0:W-:Y:S02]  /*3b310*/  STL [R1+0x25b4], R4 ;  /* 0x0025b40401007387 */ /* 0x0001e40000100800 */
[----:B0-----:R-:W2:Y:S04]  /*3b320*/  LDL.LU R4, [R1+0x70] ;  /* 0x0000700001047983 */ /* 0x001ea80000300800 */
[----:B--2---:R0:W-:Y:S04]  /*3b330*/  STL [R1+0x25b8], R4 ;  /* 0x0025b80401007387 */ /* 0x0041e80000100800 */
[----:B0-----:R-:W2:Y:S04]  /*3b340*/  LDL.LU R4, [R1+0x74] ;  /* 0x0000740001047983 */ /* 0x001ea80000300800 */
[----:B--2---:R0:W-:Y:S04]  /*3b350*/  STL [R1+0x25bc], R4 ;  /* 0x0025bc0401007387 */ /* 0x0041e80000100800 */
[----:B0-----:R-:W2:Y:S04]  /*3b360*/  LDL.LU R4, [R1+0x78] ;  /* 0x0000780001047983 */ /* 0x001ea80000300800 */
[----:B------:R-:W0:Y:S01]  /*3b370*/  S2R R16, SR_TID.X ;  /* 0x0000000000107919 */ /* 0x000e220000002100 */
[----:B------:R-:W-:Y:S02]  /*3b380*/  STS.U16 [R12+0x1f100], R3 ;  /* 0x01f100030c007388 */ /* 0x000fe40000000400 */
[----:B------:R-:W-:Y:S01]  /*3b390*/  STS.U16 [R12+0x1f900], R2 ;  /* 0x01f900020c007388 */ /* 0x000fe20000000400 */
[----:B0-----:R-:W-:Y:S01]  /*3b3a0*/  LOP3.LUT R16, R16, 0x7f, RZ, 0xc0, !PT ;  /* 0x0000007f10107812 */ /* 0x001fe200078ec0ff */
[----:B--2---:R0:W-:Y:S04]  /*3b3b0*/  STL [R1+0x25c0], R4 ;  /* 0x0025c00401007387 */ /* 0x0041e80000100800 */
[----:B0-----:R-:W2:Y:S01]  /*3b3c0*/  LDL.LU R4, [R1+0x7c] ;  /* 0x00007c0001047983 */ /* 0x001ea20000300800 */
[----:B------:R-:W3:Y:S02]  /*3b3d0*/  LDL.LU R5, [R1+0x6c] ;  /* 0x00006c0001057983 */ /* 0x000ee40000300800 */
[----:B------:R-:W4:Y:S02]  /*3b3e0*/  LDL.LU R6, [R1+0x68] ;  /* 0x0000680001067983 */ /* 0x000f240000300800 */
[----:B------:R-:W3:Y:S01]  /*3b3f0*/  LDL.LU R7, [R1+0x64] ;  /* 0x0000640001077983 */ /* 0x000ee20000300800 */
[----:B------:R-:W3:Y:S01]  /*3b400*/  LDL.LU R8, [R1+0x60] ;  /* 0x0000600001087983 */ /* 0x000ee20000300800 */
[----:B------:R-:W3:Y:S02]  /*3b410*/  LDL.LU R9, [R1+0x5c] ;  /* 0x00005c0001097983 */ /* 0x000ee40000300800 */
[----:B------:R-:W-:-:S02]  /*3b420*/  IMAD.SHL.U32 R14, R16, 0x2, RZ ;  /* 0x00000002100e7824 */ /* 0x000fc400078e00ff */
[----:B------:R-:W3:Y:S01]  /*3b430*/  LDL.LU R10, [R1+0x58] ;  /* 0x00005800010a7983 */ /* 0x000ee20000300800 */
[----:B------:R-:W3:Y:S01]  /*3b440*/  LDL.LU R11, [R1+0x54] ;  /* 0x00005400010b7983 */ /* 0x000ee20000300800 */
[----:B------:R-:W3:Y:S02]  /*3b450*/  LDL.LU R15, [R1+0x50] ;  /* 0x00005000010f7983 */ /* 0x000ee40000300800 */
[----:B------:R-:W3:Y:S02]  /*3b460*/  LDL.LU R23, [R1+0x4c] ;  /* 0x00004c0001177983 */ /* 0x000ee40000300800 */
[----:B------:R-:W3:Y:S01]  /*3b470*/  LDL.LU R22, [R1+0x48] ;  /* 0x0000480001167983 */ /* 0x000ee20000300800 */
[----:B------:R-:W-:Y:S01]  /*3b480*/  LOP3.LUT R14, R14, 0x20, RZ, 0x3c, !PT ;  /* 0x000000200e0e7812 */ /* 0x000fe200078e3cff */
[----:B------:R-:W3:Y:S01]  /*3b490*/  LDL.LU R21, [R1+0x44] ;  /* 0x0000440001157983 */ /* 0x000ee20000300800 */
[----:B------:R-:W3:Y:S02]  /*3b4a0*/  LDL.LU R19, [R1+0x40] ;  /* 0x0000400001137983 */ /* 0x000ee40000300800 */
[----:B------:R-:W3:Y:S02]  /*3b4b0*/  LDL.LU R17, [R1+0x3c] ;  /* 0x00003c0001117983 */ /* 0x000ee40000300800 */
[----:B------:R-:W3:Y:S01]  /*3b4c0*/  LDL.LU R13, [R1+0x38] ;  /* 0x00003800010d7983 */ /* 0x000ee20000300800 */
[----:B------:R-:W3:Y:S04]  /*3b4d0*/  LDL.LU R12, [R1+0x34] ;  /* 0x00003400010c7983 */ /* 0x000ee80000300800 */
[----:B------:R0:W-:Y:S01]  /*3b4e0*/  STS.U16 [R14+0x200], R18 ;  /* 0x000200120e007388 */ /* 0x0001e20000000400 */
[----:B------:R-:W3:Y:S02]  /*3b4f0*/  LDL.LU R16, [R1+0x30] ;  /* 0x0000300001107983 */ /* 0x000ee40000300800 */
[----:B------:R1:W-:Y:S02]  /*3b500*/  STS.U16 [R14+0xa00], R20 ;  /* 0x000a00140e007388 */ /* 0x0003e40000000400 */
[----:B------:R1:W-:Y:S01]  /*3b510*/  STS.U16 [R14+0x1200], R24 ;  /* 0x001200180e007388 */ /* 0x0003e20000000400 */
[----:B------:R1:W-:Y:S01]  /*3b520*/  STS.U16 [R14+0x1a00], R25 ;  /* 0x001a00190e007388 */ /* 0x0003e20000000400 */
[----:B------:R1:W-:Y:S02]  /*3b530*/  STS.U16 [R14+0x2200], R26 ;  /* 0x0022001a0e007388 */ /* 0x0003e40000000400 */
[----:B------:R1:W-:Y:S01]  /*3b540*/  STS.U16 [R14+0x2a00], R27 ;  /* 0x002a001b0e007388 */ /* 0x0003e20000000400 */
[----:B0-----:R-:W3:Y:S01]  /*3b550*/  LDL.LU R18, [R1+0x2c] ;  /* 0x00002c0001127983 */ /* 0x001ee20000300800 */
[----:B-1----:R-:W3:Y:S03]  /*3b560*/  LDL.LU R20, [R1+0x28] ;  /* 0x0000280001147983 */ /* 0x002ee60000300800 */
[----:B------:R-:W3:Y:S04]  /*3b570*/  LDL.LU R24, [R1+0x24] ;  /* 0x0000240001187983 */ /* 0x000ee80000300800 */
[----:B------:R-:W3:Y:S01]  /*3b580*/  LDL.LU R25, [R1+0x20] ;  /* 0x0000200001197983 */ /* 0x000ee20000300800 */
[----:B------:R-:W3:Y:S02]  /*3b590*/  LDL.LU R26, [R1+0x1c] ;  /* 0x00001c00011a7983 */ /* 0x000ee40000300800 */
[----:B------:R0:W-:Y:S02]  /*3b5a0*/  STS.U16 [R14+0x3200], R29 ;  /* 0x0032001d0e007388 */ /* 0x0001e40000000400 */
[----:B------:R-:W3:Y:S01]  /*3b5b0*/  LDL.LU R27, [R1+0x18] ;  /* 0x00001800011b7983 */ /* 0x000ee20000300800 */
[----:B------:R1:W-:Y:S04]  /*3b5c0*/  STS.U16 [R14+0x3a00], R28 ;  /* 0x003a001c0e007388 */ /* 0x0003e80000000400 */
[----:B0-----:R-:W3:Y:S01]  /*3b5d0*/  LDL.LU R29, [R1+0x14] ;  /* 0x00001400011d7983 */ /* 0x001ee20000300800 */
[----:B-1----:R-:W3:Y:S02]  /*3b5e0*/  LDL.LU R28, [R1+0x10] ;  /* 0x00001000011c7983 */ /* 0x002ee40000300800 */
[----:B------:R-:W3:Y:S01]  /*3b5f0*/  LDL.LU R2, [R1+0xc] ;  /* 0x00000c0001027983 */ /* 0x000ee20000300800 */
[----:B------:R-:W3:Y:S04]  /*3b600*/  LDL.LU R3, [R1+0x8] ;  /* 0x0000080001037983 */ /* 0x000ee80000300800 */
[----:B------:R-:W3:Y:S04]  /*3b610*/  LDL.LU R0, [R1+0x4] ;  /* 0x0000040001007983 */ /* 0x000ee80000300800 */
[----:B--2---:R0:W-:Y:S04]  /*3b620*/  STS.U16 [R14+0x4200], R4 ;  /* 0x004200040e007388 */ /* 0x0041e80000000400 */
[----:B0-----:R-:W2:Y:S04]  /*3b630*/  LDL.LU R4, [R1+0x25c0] ;  /* 0x0025c00001047983 */ /* 0x001ea80000300800 */
[----:B--2---:R0:W-:Y:S04]  /*3b640*/  STS.U16 [R14+0x4a00], R4 ;  /* 0x004a00040e007388 */ /* 0x0041e80000000400 */
[----:B0-----:R-:W2:Y:S04]  /*3b650*/  LDL.LU R4, [R1+0x25bc] ;  /* 0x0025bc0001047983 */ /* 0x001ea80000300800 */
[----:B--2---:R0:W-:Y:S04]  /*3b660*/  STS.U16 [R14+0x5200], R4 ;  /* 0x005200040e007388 */ /* 0x0041e80000000400 */
[----:B0-----:R-:W2:Y:S04]  /*3b670*/  LDL.LU R4, [R1+0x25b8] ;  /* 0x0025b80001047983 */ /* 0x001ea80000300800 */
[----:B--2---:R0:W-:Y:S01]  /*3b680*/  STS.U16 [R14+0x5a00], R4 ;  /* 0x005a00040e007388 */ /* 0x0041e20000000400 */
[----:B---3--:R1:W-:Y:S02]  /*3b690*/  STS.U16 [R14+0x6200], R5 ;  /* 0x006200050e007388 */ /* 0x0083e40000000400 */
[----:B----4-:R2:W-:Y:S02]  /*3b6a0*/  STS.U16 [R14+0x6a00], R6 ;  /* 0x006a00060e007388 */ /* 0x0105e40000000400 */
[----:B------:R3:W-:Y:S01]  /*3b6b0*/  STS.U16 [R14+0x7200], R7 ;  /* 0x007200070e007388 */ /* 0x0007e20000000400 */
[----:B------:R3:W-:Y:S01]  /*3b6c0*/  STS.U16 [R14+0x7a00], R8 ;  /* 0x007a00080e007388 */ /* 0x0007e20000000400 */
[----:B------:R3:W-:Y:S03]  /*3b6d0*/  STS.U16 [R14+0x8200], R9 ;  /* 0x008200090e007388 */ /* 0x0007e60000000400 */
[----:B0-----:R-:W4:Y:S01]  /*3b6e0*/  LDL.LU R4, [R1+0x25b4] ;  /* 0x0025b40001047983 */ /* 0x001f220000300800 */
[----:B-1----:R-:W4:Y:S02]  /*3b6f0*/  LDL.LU R5, [R1+0x25b0] ;  /* 0x0025b00001057983 */ /* 0x002f240000300800 */
[----:B--2---:R-:W2:Y:S02]  /*3b700*/  LDL.LU R6, [R1+0x25ac] ;  /* 0x0025ac0001067983 */ /* 0x004ea40000300800 */
[----:B---3--:R-:W3:Y:S01]  /*3b710*/  LDL.LU R7, [R1+0x25a8] ;  /* 0x0025a80001077983 */ /* 0x008ee20000300800 */
[----:B------:R-:W2:Y:S01]  /*3b720*/  LDL.LU R8, [R1+0x25a4] ;  /* 0x0025a40001087983 */ /* 0x000ea20000300800 */
[----:B------:R-:W2:Y:S03]  /*3b730*/  LDL.LU R9, [R1+0x25a0] ;  /* 0x0025a00001097983 */ /* 0x000ea60000300800 */
[----:B------:R0:W-:Y:S01]  /*3b740*/  STS.U16 [R14+0x8a00], R10 ;  /* 0x008a000a0e007388 */ /* 0x0001e20000000400 */
[----:B------:R1:W-:Y:S02]  /*3b750*/  STS.U16 [R14+0x9200], R11 ;  /* 0x0092000b0e007388 */ /* 0x0003e40000000400 */
[----:B------:R1:W-:Y:S02]  /*3b760*/  STS.U16 [R14+0x9a00], R15 ;  /* 0x009a000f0e007388 */ /* 0x0003e40000000400 */
[----:B------:R1:W-:Y:S01]  /*3b770*/  STS.U16 [R14+0xa200], R23 ;  /* 0x00a200170e007388 */ /* 0x0003e20000000400 */
[----:B------:R1:W-:Y:S01]  /*3b780*/  STS.U16 [R14+0xaa00], R22 ;  /* 0x00aa00160e007388 */ /* 0x0003e20000000400 */
[----:B------:R1:W-:Y:S03]  /*3b790*/  STS.U16 [R14+0xb200], R21 ;  /* 0x00b200150e007388 */ /* 0x0003e60000000400 */
[----:B0-----:R-:W2:Y:S01]  /*3b7a0*/  LDL.LU R10, [R1+0x259c] ;  /* 0x00259c00010a7983 */ /* 0x001ea20000300800 */
[----:B-1----:R-:W2:Y:S03]  /*3b7b0*/  LDL.LU R11, [R1+0x2598] ;  /* 0x00259800010b7983 */ /* 0x002ea60000300800 */
[----:B------:R-:W2:Y:S01]  /*3b7c0*/  LDL.LU R15, [R1+0x2594] ;  /* 0x00259400010f7983 */ /* 0x000ea20000300800 */
[----:B------:R-:W2:Y:S03]  /*3b7d0*/  LDL.LU R23, [R1+0x2590] ;  /* 0x0025900001177983 */ /* 0x000ea60000300800 */
        /* <DEDUP_REMOVED lines=26> */
[----:B------:R0:W-:Y:S04]  /*3b980*/  STS.U16 [R14+0x11a00], R28 ;  /* 0x011a001c0e007388 */ /* 0x0001e80000000400 */
[----:B0-----:R-:W2:Y:S01]  /*3b990*/  LDL.LU R28, [R1+0x2554] ;  /* 0x00255400011c7983 */ /* 0x001ea20000300800 */
[----:B------:R-:W-:Y:S02]  /*3b9a0*/  STS.U16 [R14+0x12200], R2 ;  /* 0x012200020e007388 */ /* 0x000fe40000000400 */
[----:B------:R-:W-:Y:S02]  /*3b9b0*/  STS.U16 [R14+0x12a00], R3 ;  /* 0x012a00030e007388 */ /* 0x000fe40000000400 */
[----:B------:R-:W-:Y:S01]  /*3b9c0*/  STS.U16 [R14+0x13200], R0 ;  /* 0x013200000e007388 */ /* 0x000fe20000000400 */
[----:B--2---:R0:W-:Y:S04]  /*3b9d0*/  STS.U16 [R14+0x13a00], R28 ;  /* 0x013a001c0e007388 */ /* 0x0041e80000000400 */
[----:B0-----:R-:W2:Y:S01]  /*3b9e0*/  LDL.LU R28, [R1+0x2550] ;  /* 0x00255000011c7983 */ /* 0x001ea20000300800 */
[----:B------:R-:W3:Y:S02]  /*3b9f0*/  LDL R3, [R1+0x660] ;  /* 0x0006600001037983 */ /* 0x000ee40000100800 */
[----:B------:R-:W3:Y:S02]  /*3ba00*/  LDL R2, [R1+0x163c] ;  /* 0x00163c0001027983 */ /* 0x000ee40000100800 */
[----:B------:R-:W-:Y:S01]  /*3ba10*/  STS.U16 [R14+0x14200], R29 ;  /* 0x0142001d0e007388 */ /* 0x000fe20000000400 */
[----:B------:R-:W-:Y:S01]  /*3ba20*/  STS.U16 [R14+0x14a00], R27 ;  /* 0x014a001b0e007388 */ /* 0x000fe20000000400 */
[----:B------:R-:W-:Y:S02]  /*3ba30*/  STS.U16 [R14+0x15200], R26 ;  /* 0x0152001a0e007388 */ /* 0x000fe40000000400 */
[----:B------:R-:W-:Y:S01]  /*3ba40*/  STS.U16 [R14+0x15a00], R25 ;  /* 0x015a00190e007388 */ /* 0x000fe20000000400 */
[----:B--2---:R-:W-:Y:S01]  /*3ba50*/  PRMT R28, RZ, 0x7610, R28 ;  /* 0x00007610ff1c7816 */ /* 0x004fe2000000001c */
[----:B------:R-:W2:Y:S05]  /*3ba60*/  LDL.LU R0, [R1+0x674] ;  /* 0x0006740001007983 */ /* 0x000eaa0000300800 */
[----:B---3--:R-:W3:Y:S04]  /*3ba70*/  @!P0 LDG.E.U16 R28, [R2.64] ;  /* 0x0000000a021c8981 */ /* 0x008ee8000c1e1500 */
[----:B------:R-:W-:Y:S01]  /*3ba80*/  STS.U16 [R14+0x16200], R24 ;  /* 0x016200180e007388 */ /* 0x000fe20000000400 */
[----:B------:R-:W-:Y:S02]  /*3ba90*/  STS.U16 [R14+0x16a00], R20 ;  /* 0x016a00140e007388 */ /* 0x000fe40000000400 */
[----:B------:R-:W-:Y:S02]  /*3baa0*/  STS.U16 [R14+0x17200], R18 ;  /* 0x017200120e007388 */ /* 0x000fe40000000400 */
[----:B------:R-:W-:Y:S01]  /*3bab0*/  STS.U16 [R14+0x17a00], R16 ;  /* 0x017a00100e007388 */ /* 0x000fe20000000400 */
[----:B------:R-:W-:Y:S01]  /*3bac0*/  STS.U16 [R14+0x18200], R12 ;  /* 0x0182000c0e007388 */ /* 0x000fe20000000400 */
[----:B------:R-:W-:Y:S02]  /*3bad0*/  STS.U16 [R14+0x18a00], R13 ;  /* 0x018a000d0e007388 */ /* 0x000fe40000000400 */
[----:B------:R-:W-:Y:S02]  /*3bae0*/  STS.U16 [R14+0x19200], R17 ;  /* 0x019200110e007388 */ /* 0x000fe40000000400 */
[----:B------:R-:W-:Y:S01]  /*3baf0*/  STS.U16 [R14+0x19a00], R19 ;  /* 0x019a00130e007388 */ /* 0x000fe20000000400 */
[----:B------:R-:W-:Y:S01]  /*3bb00*/  STS.U16 [R14+0x1a200], R21 ;  /* 0x01a200150e007388 */ /* 0x000fe20000000400 */
[----:B------:R-:W-:Y:S02]  /*3bb10*/  STS.U16 [R14+0x1aa00], R22 ;  /* 0x01aa00160e007388 */ /* 0x000fe40000000400 */
[----:B------:R0:W-:Y:S02]  /*3bb20*/  STS.U16 [R14+0x1b200], R23 ;  /* 0x01b200170e007388 */ /* 0x0001e40000000400 */
[----:B0-----:R-:W2:Y:S04]  /*3bb30*/  LDL.LU R14, [R1+0x254c] ;  /* 0x00254c00010e7983 */ /* 0x001ea80000300800 */
[----:B---3--:R0:W-:Y:S04]  /*3bb40*/  STL [R1+0x5c4], R28 ;  /* 0x0005c41c01007387 */ /* 0x0081e80000100800 */
[----:B0-----:R-:W3:Y:S01]  /*3bb50*/  LDL.LU R28, [R1+0x2548] ;  /* 0x00254800011c7983 */ /* 0x001ee20000300800 */
[----:B------:R-:W3:Y:S02]  /*3bb60*/  LDL R2, [R1+0x65c] ;  /* 0x00065c0001027983 */ /* 0x000ee40000100800 */
[----:B------:R-:W3:Y:S01]  /*3bb70*/  LDL R3, [R1+0x1638] ;  /* 0x0016380001037983 */ /* 0x000ee20000100800 */
[----:B--2---:R-:W-:-:S02]  /*3bb80*/  PRMT R14, RZ, 0x7610, R14 ;  /* 0x00007610ff0e7816 */ /* 0x004fc4000000000e */
[----:B---3--:R-:W-:-:S04]  /*3bb90*/  @!P0 LOP3.LUT R3, R3, R2, RZ, 0x3c, !PT ;  /* 0x0000000203038212 */ /* 0x008fc800078e3cff */
[----:B------:R-:W-:-:S04]  /*3bba0*/  @!P0 LOP3.LUT R2, R3, R2, RZ, 0x3c, !PT ;  /* 0x0000000203028212 */ /* 0x000fc800078e3cff */
[----:B------:R-:W-:-:S05]  /*3bbb0*/  @!P0 LOP3.LUT R3, R3, R2, RZ, 0x3c, !PT ;  /* 0x0000000203038212 */ /* 0x000fca00078e3cff */
[----:B------:R-:W2:Y:S04]  /*3bbc0*/  @!P0 LDG.E.U16 R14, [R2.64] ;  /* 0x0000000a020e8981 */ /* 0x000ea8000c1e1500 */
[----:B--2---:R0:W-:Y:S04]  /*3bbd0*/  STL [R1+0x5c0], R14 ;  /* 0x0005c00e01007387 */ /* 0x0041e80000100800 */
[----:B0-----:R-:W2:Y:S01]  /*3bbe0*/  LDL.LU R14, [R1+0x2544] ;  /* 0x00254400010e7983 */ /* 0x001ea20000300800 */
[----:B------:R-:W3:Y:S02]  /*3bbf0*/  LDL R2, [R1+0x658] ;  /* 0x0006580001027983 */ /* 0x000ee40000100800 */
[----:B------:R-:W3:Y:S01]  /*3bc00*/  LDL R3, [R1+0x1634] ;  /* 0x0016340001037983 */ /* 0x000ee20000100800 */
[----:B------:R-:W-:-:S02]  /*3bc10*/  PRMT R28, RZ, 0x7610, R28 ;  /* 0x00007610ff1c7816 */ /* 0x000fc4000000001c */
[----:B---3--:R-:W-:-:S04]  /*3bc20*/  @!P0 LOP3.LUT R3, R3, R2, RZ, 0x3c, !PT ;  /* 0x0000000203038212 */ /* 0x008fc800078e3cff */
[----:B------:R-:W-:-:S04]  /*3bc30*/  @!P0 LOP3.LUT R2, R3, R2, RZ, 0x3c, !PT ;  /* 0x0000000203028212 */ /* 0x000fc800078e3cff */
[----:B------:R-:W-:-:S05]  /*3bc40*/  @!P0 LOP3.LUT R3, R3, R2, RZ, 0x3c, !PT ;  /* 0x0000000203038212 */ /* 0x000fca00078e3cff */
[----:B------:R-:W3:Y:S04]  /*3bc50*/  @!P0 LDG.E.U16 R28, [R2.64] ;  /* 0x0000000a021c8981 */ /* 0x000ee8000c1e1500 */
        /* <DEDUP_REMOVED lines=2159> */
[----:B------:R-:W2:Y:S04]  /*44350*/  @!P0 LDG.E.U16 R28, [R2.64] ;  /* 0x0000000a021c8981 */ /* 0x000ea8000c1e1500 */
[----:B--2---:R0:W-:Y:S04]  /*44360*/  STL [R1+0x100], R28 ;  /* 0x0001001c01007387 */ /* 0x0041e80000100800 */
[----:B0-----:R-:W2:Y:S01]  /*44370*/  LDL.LU R28, [R1+0x2180] ;  /* 0x00218000011c7983 */ /* 0x001ea20000300800 */
[----:B------:R-:W3:Y:S02]  /*44380*/  LDL R2, [R1+0xa34] ;  /* 0x000a340001027983 */ /* 0x000ee40000100800 */
[----:B------:R-:W3:Y:S02]  /*44390*/  LDL R3, [R1+0xa38] ;  /* 0x000a380001037983 */ /* 0x000ee40000100800 */
[----:B---3--:R-:W-:-:S02]  /*443a0*/  @!P0 LOP3.LUT R3, R3, R2, RZ, 0x3c, !PT ;  /* 0x0000000203038212 */ /* 0x008fc400078e3cff */
[----:B--2---:R-:W-:Y:S02]  /*443b0*/  PRMT R28, RZ, 0x7610, R28 ;  /* 0x00007610ff1c7816 */ /* 0x004fe4000000001c */
        /* <DEDUP_REMOVED lines=128> */
[----:B------:R0:W3:Y:S04]  /*44bc0*/  @!P0 LDG.E.U16 R7, [R2.64] ;  /* 0x0000000a02078981 */ /* 0x0000e8000c1e1500 */
[----:B0-----:R-:W3:Y:S04]  /*44bd0*/  LDL R2, [R1+0x974] ;  /* 0x0009740001027983 */ /* 0x001ee80000100800 */
[----:B------:R-:W3:Y:S01]  /*44be0*/  LDL R3, [R1+0x978] ;  /* 0x0009780001037983 */ /* 0x000ee20000100800 */
[----:B--2---:R-:W-:Y:S02]  /*44bf0*/  PRMT R28, RZ, 0x7610, R28 ;  /* 0x00007610ff1c7816 */ /* 0x004fe4000000001c */
[----:B---3--:R-:W-:-:S04]  /*44c00*/  @!P0 LOP3.LUT R3, R3, R2, RZ, 0x3c, !PT ;  /* 0x0000000203038212 */ /* 0x008fc800078e3cff */
[----:B------:R-:W-:-:S04]  /*44c10*/  @!P0 LOP3.LUT R2, R3, R2, RZ, 0x3c, !PT ;  /* 0x0000000203028212 */ /* 0x000fc800078e3cff */
[----:B------:R-:W-:-:S05]  /*44c20*/  @!P0 LOP3.LUT R3, R3, R2, RZ, 0x3c, !PT ;  /* 0x0000000203038212 */ /* 0x000fca00078e3cff */
[----:B------:R-:W2:Y:S04]  /*44c30*/  @!P0 LDG.E.U16 R28, [R2.64] ;  /* 0x0000000a021c8981 */ /* 0x000ea8000c1e1500 */
[----:B------:R0:W-:Y:S04]  /*44c40*/  STL [R1+0xb4], R7 ;  /* 0x0000b40701007387 */ /* 0x0001e80000100800 */
[----:B0-----:R-:W3:Y:S04]  /*44c50*/  LDL R7, [R1+0x938] ;  /* 0x0009380001077983 */ /* 0x001ee80000100800 */
[----:B--2---:R0:W-:Y:S04]  /*44c60*/  STL [R1+0xb0], R28 ;  /* 0x0000b01c01007387 */ /* 0x0041e80000100800 */
[----:B0-----:R-:W2:Y:S01]  /*44c70*/  LDL.LU R28, [R1+0x2144] ;  /* 0x00214400011c7983 */ /* 0x001ea20000300800 */
[----:B------:R-:W2:Y:S02]  /*44c80*/  LDL R2, [R1+0x96c] ;  /* 0x00096c0001027983 */ /* 0x000ea40000100800 */
[----:B------:R-:W2:Y:S02]  /*44c90*/  LDL R3, [R1+0x970] ;  /* 0x0009700001037983 */ /* 0x000ea40000100800 */
[----:B--2---:R-:W-:-:S02]  /*44ca0*/  @!P0 LOP3.LUT R3, R3, R2, RZ, 0x3c, !PT ;  /* 0x0000000203038212 */ /* 0x004fc400078e3cff */
[----:B------:R-:W-:Y:S02]  /*44cb0*/  PRMT R28, RZ, 0x7610, R28 ;  /* 0x00007610ff1c7816 */ /* 0x000fe4000000001c */
[----:B------:R-:W-:-:S04]  /*44cc0*/  @!P0 LOP3.LUT R2, R3, R2, RZ, 0x3c, !PT ;  /* 0x0000000203028212 */ /* 0x000fc800078e3cff */
[----:B------:R-:W-:-:S05]  /*44cd0*/  @!P0 LOP3.LUT R3, R3, R2, RZ, 0x3c, !PT ;  /* 0x0000000203038212 */ /* 0x000fca00078e3cff */
[----:B------:R-:W2:Y:S04]  /*44ce0*/  @!P0 LDG.E.U16 R28, [R2.64] ;  /* 0x0000000a021c8981 */ /* 0x000ea8000c1e1500 */
        /* <DEDUP_REMOVED lines=12> */
[----:B------:R-:W2:Y:S01]  /*44db0*/  LDL R3, [R1+0x948] ;  /* 0x0009480001037983 */ /* 0x000ea20000100800 */
[----:B----4-:R-:W-:-:S02]  /*44dc0*/  PRMT R5, RZ, 0x7610, R5 ;  /* 0x00007610ff057816 */ /* 0x010fc40000000005 */
[----:B--2---:R-:W-:-:S04]  /*44dd0*/  @!P0 LOP3.LUT R3, R3, R2, RZ, 0x3c, !PT ;  /* 0x0000000203038212 */ /* 0x004fc800078e3cff */
        /* <DEDUP_REMOVED lines=13> */
[----:B0-----:R-:W4:Y:S01]  /*44eb0*/  LDL.LU R28, [R1+0x2138] ;  /* 0x00213800011c7983 */ /* 0x001f220000300800 */
[----:B------:R-:W2:Y:S02]  /*44ec0*/  LDL R3, [R1+0x934] ;  /* 0x0009340001037983 */ /* 0x000ea40000100800 */
[----:B---3--:R-:W-:-:S02]  /*44ed0*/  @!P0 IMAD.MOV.U32 R2, RZ, RZ, R7 ;  /* 0x000000ffff028224 */ /* 0x008fc400078e0007 */
[----:B------:R-:W3:Y:S01]  /*44ee0*/  LDL R7, [R1+0x8f8] ;  /* 0x0008f80001077983 */ /* 0x000ee20000100800 */
[----:B----4-:R-:W-:-:S06]  /*44ef0*/  PRMT R28, RZ, 0x7610, R28 ;  /* 0x00007610ff1c7816 */ /* 0x010fcc000000001c */
[----:B--2---:R-:W2:Y:S04]  /*44f00*/  @!P0 LDG.E.U16 R28, [R2.64] ;  /* 0x0000000a021c8981 */ /* 0x004ea8000c1e1500 */
[----:B--2---:R0:W-:Y:S04]  /*44f10*/  STL [R1+0x9c], R28 ;  /* 0x00009c1c01007387 */ /* 0x0041e80000100800 */
[----:B0-----:R-:W2:Y:S01]  /*44f20*/  LDL.LU R28, [R1+0x2134] ;  /* 0x00213400011c7983 */ /* 0x001ea20000300800 */
[----:B------:R-:W4:Y:S02]  /*44f30*/  LDL R2, [R1+0x92c] ;  /* 0x00092c0001027983 */ /* 0x000f240000100800 */
[----:B------:R-:W4:Y:S02]  /*44f40*/  LDL R3, [R1+0x930] ;  /* 0x0009300001037983 */ /* 0x000f240000100800 */
[----:B----4-:R-:W-:-:S02]  /*44f50*/  @!P0 LOP3.LUT R3, R3, R2, RZ, 0x3c, !PT ;  /* 0x0000000203038212 */ /* 0x010fc400078e3cff */
[----:B--2---:R-:W-:Y:S02]  /*44f60*/  PRMT R28, RZ, 0x7610, R28 ;  /* 0x00007610ff1c7816 */ /* 0x004fe4000000001c */
[----:B------:R-:W-:-:S04]  /*44f70*/  @!P0 LOP3.LUT R2, R3, R2, RZ, 0x3c, !PT ;  /* 0x0000000203028212 */ /* 0x000fc800078e3cff */
[----:B------:R-:W-:-:S05]  /*44f80*/  @!P0 LOP3.LUT R3, R3, R2, RZ, 0x3c, !PT ;  /* 0x0000000203038212 */ /* 0x000fca00078e3cff */
[----:B------:R-:W2:Y:S04]  /*44f90*/  @!P0 LDG.E.U16 R28, [R2.64] ;  /* 0x0000000a021c8981 */ /* 0x000ea8000c1e1500 */
        /* <DEDUP_REMOVED lines=17> */
[----:B------:R-:W2:Y:S01]  /*450b0*/  @!P0 LDG.E.U16 R28, [R2.64] ;  /* 0x0000000a021c8981 */ /* 0x000ea2000c1e1500 */
[----:B------:R-:W-:-:S03]  /*450c0*/  PRMT R4, RZ, 0x7610, R4 ;  /* 0x00007610ff047816 */ /* 0x000fc60000000004 */
[----:B--2---:R0:W-:Y:S04]  /*450d0*/  STL [R1+0x90], R28 ;  /* 0x0000901c01007387 */ /* 0x0041e80000100800 */
[----:B0-----:R-:W2:Y:S01]  /*450e0*/  LDL.LU R28, [R1+0x2128] ;  /* 0x00212800011c7983 */ /* 0x001ea20000300800 */
[----:B------:R-:W4:Y:S02]  /*450f0*/  LDL R3, [R1+0x8fc] ;  /* 0x0008fc0001037983 */ /* 0x000f240000100800 */
[----:B------:R-:W-:Y:S01]  /*45100*/  @!P0 IMAD.MOV.U32 R2, RZ, RZ, R5 ;  /* 0x000000ffff028224 */ /* 0x000fe200078e0005 */
[----:B------:R-:W-:Y:S01]  /*45110*/  PRMT R6, RZ, 0x7610, R6 ;  /* 0x00007610ff067816 */ /* 0x000fe20000000006 */
[----:B------:R-:W2:Y:S04]  /*45120*/  LDL R5, [R1+0x814] ;  /* 0x0008140001057983 */ /* 0x000ea80000100800 */
[----:B----4-:R0:W4:Y:S04]  /*45130*/  @!P0 LDG.E.U16 R4, [R2.64] ;  /* 0x0000000a02048981 */ /* 0x010128000c1e1500 */
[----:B0-----:R-:W2:Y:S01]  /*45140*/  LDL R3, [R1+0x8f4] ;  /* 0x0008f40001037983 */ /* 0x001ea20000100800 */
[----:B---3--:R-:W-:-:S03]  /*45150*/  @!P0 IMAD.MOV.U32 R2, RZ, RZ, R7 ;  /* 0x000000ffff028224 */ /* 0x008fc600078e0007 */
[----:B----4-:R0:W-:Y:S01]  /*45160*/  STL [R1+0x8c], R4 ;  /* 0x00008c0401007387 */ /* 0x0101e20000100800 */
[----:B--2---:R-:W-:-:S03]  /*45170*/  PRMT R28, RZ, 0x7610, R28 ;  /* 0x00007610ff1c7816 */ /* 0x004fc6000000001c */
[----:B------:R-:W2:Y:S04]  /*45180*/  LDL R7, [R1+0x7d4] ;  /* 0x0007d40001077983 */ /* 0x000ea80000100800 */
[----:B------:R1:W3:Y:S04]  /*45190*/  @!P0 LDG.E.U16 R6, [R2.64] ;  /* 0x0000000a02068981 */ /* 0x0002e8000c1e1500 */
[----:B0-----:R-:W4:Y:S04]  /*451a0*/  LDL R4, [R1+0x818] ;  /* 0x0008180001047983 */ /* 0x001f280000100800 */
[----:B-1----:R-:W2:Y:S04]  /*451b0*/  LDL R2, [R1+0x8ec] ;  /* 0x0008ec0001027983 */ /* 0x002ea80000100800 */
[----:B------:R-:W2:Y:S02]  /*451c0*/  LDL R3, [R1+0x8f0] ;  /* 0x0008f00001037983 */ /* 0x000ea40000100800 */
[----:B--2---:R-:W-:-:S04]  /*451d0*/  @!P0 LOP3.LUT R3, R3, R2, RZ, 0x3c, !PT ;  /* 0x0000000203038212 */ /* 0x004fc800078e3cff */
[----:B------:R-:W-:-:S04]  /*451e0*/  @!P0 LOP3.LUT R2, R3, R2, RZ, 0x3c, !PT ;  /* 0x0000000203028212 */ /* 0x000fc800078e3cff */
[----:B------:R-:W-:-:S05]  /*451f0*/  @!P0 LOP3.LUT R3, R3, R2, RZ, 0x3c, !PT ;  /* 0x0000000203038212 */ /* 0x000fca00078e3cff */
[----:B------:R-:W2:Y:S04]  /*45200*/  @!P0 LDG.E.U16 R28, [R2.64] ;  /* 0x0000000a021c8981 */ /* 0x000ea8000c1e1500 */
[----:B---3--:R0:W-:Y:S04]  /*45210*/  STL [R1+0x88], R6 ;  /* 0x0000880601007387 */ /* 0x0081e80000100800 */
        /* <DEDUP_REMOVED lines=17> */
[----:B------:R-:W-:Y:S02]  /*45330*/  @!P0 LOP3.LUT R3, R3, R2, RZ, 0x3c, !PT ;  /* 0x0000000203038212 */ /* 0x000fe400078e3cff */
[----:B------:R-:W-:-:S03]  /*45340*/  PRMT R28, RZ, 0x7610, R28 ;  /* 0x00007610ff1c7816 */ /* 0x000fc6000000001c */
[----:B------:R4:W2:Y:S02]  /*45350*/  @!P0 LDG.E.U16 R15, [R2.64] ;  /* 0x0000000a020f8981 */ /* 0x0008a4000c1e1500 */
[----:B----4-:R-:W-:Y:S02]  /*45360*/  @!P0 IMAD.MOV.U32 R2, RZ, RZ, R4 ;  /* 0x000000ffff028224 */ /* 0x010fe400078e0004 */
[----:B------:R-:W-:-:S05]  /*45370*/  @!P0 IMAD.MOV.U32 R3, RZ, RZ, R5 ;  /* 0x000000ffff038224 */ /* 0x000fca00078e0005 */
[----:B------:R-:W4:Y:S04]  /*45380*/  @!P0 LDG.E.U16 R28, [R2.64] ;  /* 0x0000000a021c8981 */ /* 0x000f28000c1e1500 */
[----:B--2---:R0:W-:Y:S01]  /*45390*/  STL [R1+0x70], R15 ;  /* 0x0000700f01007387 */ /* 0x0041e20000100800 */
[----:B------:R-:W2:Y:S02]  /*453a0*/  LDL R5, [R1+0x6d4] ;  /* 0x0006d40001057983 */ /* 0x000ea40000100800 */
[----:B------:R-:W2:Y:S01]  /*453b0*/  LDL R4, [R1+0x6d8] ;  /* 0x0006d80001047983 */ /* 0x000ea20000100800 */
[----:B0-----:R-:W2:Y:S04]  /*453c0*/  LDL R15, [R1+0x718] ;  /* 0x00071800010f7983 */ /* 0x001ea80000100800 */
[----:B----4-:R0:W-:Y:S04]  /*453d0*/  STL [R1+0x68], R28 ;  /* 0x0000681c01007387 */ /* 0x0101e80000100800 */
[----:B0-----:R-:W4:Y:S01]  /*453e0*/  LDL.LU R28, [R1+0x211c] ;  /* 0x00211c00011c7983 */ /* 0x001f220000300800 */
[----:B---3--:R-:W-:-:S02]  /*453f0*/  @!P0 IMAD.MOV.U32 R2, RZ, RZ, R6 ;  /* 0x000000ffff028224 */ /* 0x008fc400078e0006 */
[----:B------:R-:W-:Y:S02]  /*45400*/  @!P0 IMAD.MOV.U32 R3, RZ, RZ, R7 ;  /* 0x000000ffff038224 */ /* 0x000fe400078e0007 */
[----:B------:R-:W3:Y:S01]  /*45410*/  LDL R6, [R1+0x698] ;  /* 0x0006980001067983 */ /* 0x000ee20000100800 */
[----:B------:R-:W2:Y:S01]  /*45420*/  LDL R7, [R1+0x694] ;  /* 0x0006940001077983 */ /* 0x000ea20000100800 */
[----:B----4-:R-:W-:-:S06]  /*45430*/  PRMT R28, RZ, 0x7610, R28 ;  /* 0x00007610ff1c7816 */ /* 0x010fcc000000001c */
[----:B------:R-:W4:Y:S04]  /*45440*/  @!P0 LDG.E.U16 R28, [R2.64] ;  /* 0x0000000a021c8981 */ /* 0x000f28000c1e1500 */
[----:B----4-:R0:W-:Y:S04]  /*45450*/  STL [R1+0x60], R28 ;  /* 0x0000601c01007387 */ /* 0x0101e80000100800 */
[----:B0-----:R-:W4:Y:S01]  /*45460*/  LDL.LU R28, [R1+0x2118] ;  /* 0x00211800011c7983 */ /* 0x001f220000300800 */
[----:B------:R-:W2:Y:S02]  /*45470*/  LDL R2, [R1+0x794] ;  /* 0x0007940001027983 */ /* 0x000ea40000100800 */
[----:B------:R-:W2:Y:S02]  /*45480*/  LDL R3, [R1+0x798] ;  /* 0x0007980001037983 */ /* 0x000ea40000100800 */
[----:B--2---:R-:W-:-:S02]  /*45490*/  @!P0 LOP3.LUT R3, R3, R2, RZ, 0x3c, !PT ;  /* 0x0000000203038212 */ /* 0x004fc400078e3cff */
[----:B----4-:R-:W-:Y:S02]  /*454a0*/  PRMT R28, RZ, 0x7610, R28 ;  /* 0x00007610ff1c7816 */ /* 0x010fe4000000001c */
        /* <DEDUP_REMOVED lines=16> */
[----:B------:R-:W-:Y:S02]  /*455b0*/  @!P0 IMAD.MOV.U32 R2, RZ, RZ, R15 ;  /* 0x000000ffff028224 */ /* 0x000fe400078e000f */
[----:B------:R-:W2:Y:S04]  /*455c0*/  LDL R15, [R1+0x84c] ;  /* 0x00084c00010f7983 */ /* 0x000ea80000100800 */
[----:B----4-:R0:W4:Y:S02]  /*455d0*/  @!P0 LDG.E.U16 R9, [R2.64] ;  /* 0x0000000a02098981 */ /* 0x010124000c1e1500 */
[----:B0-----:R-:W-:-:S02]  /*455e0*/  PRMT R2, RZ, 0x7610, R2 ;  /* 0x00007610ff027816 */ /* 0x001fc40000000002 */
[----:B------:R-:W-:-:S04]  /*455f0*/  PRMT R3, RZ, 0x7610, R3 ;  /* 0x00007610ff037816 */ /* 0x000fc80000000003 */
[----:B------:R3:W2:Y:S02]  /*45600*/  @!P0 LDG.E.U16 R2, [R4.64] ;  /* 0x0000000a04028981 */ /* 0x0006a4000c1e1500 */
[----:B---3--:R-:W-:Y:S02]  /*45610*/  @!P0 IMAD.MOV.U32 R4, RZ, RZ, R6 ;  /* 0x000000ffff048224 */ /* 0x008fe400078e0006 */
[----:B------:R-:W-:-:S05]  /*45620*/  @!P0 IMAD.MOV.U32 R5, RZ, RZ, R7 ;  /* 0x000000ffff058224 */ /* 0x000fca00078e0007 */
[----:B------:R0:W3:Y:S04]  /*45630*/  @!P0 LDG.E.U16 R3, [R4.64] ;  /* 0x0000000a04038981 */ /* 0x0000e8000c1e1500 */
[----:B----4-:R1:W-:Y:S01]  /*45640*/  STL [R1+0xc], R9 ;  /* 0x00000c0901007387 */ /* 0x0103e20000100800 */
[----:B0-----:R-:W4:Y:S02]  /*45650*/  LDL R4, [R1+0x8cc] ;  /* 0x0008cc0001047983 */ /* 0x001f240000100800 */
[----:B------:R-:W4:Y:S01]  /*45660*/  LDL R5, [R1+0x8d0] ;  /* 0x0008d00001057983 */ /* 0x000f220000100800 */
[----:B--2---:R-:W-:Y:S01]  /*45670*/  PRMT R28, RZ, 0x7610, R28 ;  /* 0x00007610ff1c7816 */ /* 0x004fe2000000001c */
[----:B------:R-:W2:Y:S04]  /*45680*/  LDL R7, [R1+0x80c] ;  /* 0x00080c0001077983 */ /* 0x000ea80000100800 */
[----:B------:R-:W2:Y:S04]  /*45690*/  LDL R6, [R1+0x810] ;  /* 0x0008100001067983 */ /* 0x000ea80000100800 */
[----:B-1----:R-:W2:Y:S01]  /*456a0*/  LDL R9, [R1+0x850] ;  /* 0x0008500001097983 */ /* 0x002ea20000100800 */
[----:B----4-:R-:W-:-:S04]  /*456b0*/  @!P0 LOP3.LUT R5, R5, R4, RZ, 0x3c, !PT ;  /* 0x0000000405058212 */ /* 0x010fc800078e3cff */
[----:B------:R-:W-:-:S04]  /*456c0*/  @!P0 LOP3.LUT R4, R5, R4, RZ, 0x3c, !PT ;  /* 0x0000000405048212 */ /* 0x000fc800078e3cff */
[----:B------:R-:W-:-:S05]  /*456d0*/  @!P0 LOP3.LUT R5, R5, R4, RZ, 0x3c, !PT ;  /* 0x0000000405058212 */ /* 0x000fca00078e3cff */
        /* <DEDUP_REMOVED lines=21> */
[----:B------:R-:W-:Y:S02]  /*45830*/  @!P0 IMAD.MOV.U32 R4, RZ, RZ, R9 ;  /* 0x000000ffff048224 */ /* 0x000fe400078e0009 */
[----:B------:R-:W-:-:S02]  /*45840*/  @!P0 IMAD.MOV.U32 R5, RZ, RZ, R15 ;  /* 0x000000ffff058224 */ /* 0x000fc400078e000f */
[----:B------:R-:W4:Y:S01]  /*45850*/  LDL R9, [R1+0x710] ;  /* 0x0007100001097983 */ /* 0x000f220000100800 */
[----:B------:R-:W3:Y:S01]  /*45860*/  LDL R15, [R1+0x70c] ;  /* 0x00070c00010f7983 */ /* 0x000ee20000100800 */
[----:B--2---:R-:W-:-:S06]  /*45870*/  PRMT R28, RZ, 0x7610, R28 ;  /* 0x00007610ff1c7816 */ /* 0x004fcc000000001c */
[----:B------:R-:W2:Y:S04]  /*45880*/  @!P0 LDG.E.U16 R28, [R4.64] ;  /* 0x0000000a041c8981 */ /* 0x000ea8000c1e1500 */
[----:B--2---:R0:W-:Y:S04]  /*45890*/  STL [R1+0x6c], R28 ;  /* 0x00006c1c01007387 */ /* 0x0041e80000100800 */
[----:B0-----:R-:W2:Y:S01]  /*458a0*/  LDL.LU R28, [R1+0x2100] ;  /* 0x00210000011c7983 */ /* 0x001ea20000300800 */
[----:B------:R-:W-:Y:S02]  /*458b0*/  @!P0 IMAD.MOV.U32 R4, RZ, RZ, R6 ;  /* 0x000000ffff048224 */ /* 0x000fe400078e0006 */
[----:B------:R-:W-:-:S02]  /*458c0*/  @!P0 IMAD.MOV.U32 R5, RZ, RZ, R7 ;  /* 0x000000ffff058224 */ /* 0x000fc400078e0007 */
[----:B------:R-:W3:Y:S01]  /*458d0*/  LDL R6, [R1+0x6d0] ;  /* 0x0006d00001067983 */ /* 0x000ee20000100800 */
[----:B------:R-:W3:Y:S01]  /*458e0*/  LDL R7, [R1+0x6cc] ;  /* 0x0006cc0001077983 */ /* 0x000ee20000100800 */
[----:B--2---:R-:W-:-:S06]  /*458f0*/  PRMT R28, RZ, 0x7610, R28 ;  /* 0x00007610ff1c7816 */ /* 0x004fcc000000001c */
        /* <DEDUP_REMOVED lines=24> */
[-C--:B--2---:R-:W-:Y:S02]  /*45a80*/  @!P0 LOP3.LUT R5, R5, R4.reuse, RZ, 0x3c, !PT ;  /* 0x0000000405058212 */ /* 0x084fe400078e3cff */
[----:B------:R-:W-:Y:S02]  /*45a90*/  PRMT R28, RZ, 0x7610, R28 ;  /* 0x00007610ff1c7816 */ /* 0x000fe4000000001c */
[----:B------:R-:W-:-:S04]  /*45aa0*/  @!P0 LOP3.LUT R4, R5, R4, RZ, 0x3c, !PT ;  /* 0x0000000405048212 */ /* 0x000fc800078e3cff */
[----:B------:R-:W-:-:S05]  /*45ab0*/  @!P0 LOP3.LUT R5, R5, R4, RZ, 0x3c, !PT ;  /* 0x0000000405058212 */ /* 0x000fca00078e3cff */
[----:B------:R4:W2:Y:S02]  /*45ac0*/  @!P0 LDG.E.U16 R28, [R4.64] ;  /* 0x0000000a041c8981 */ /* 0x0008a4000c1e1500 */
[----:B----4-:R-:W-:Y:S02]  /*45ad0*/  @!P0 IMAD.MOV.U32 R4, RZ, RZ, R9 ;  /* 0x000000ffff048224 */ /* 0x010fe400078e0009 */
[----:B---3--:R-:W-:-:S05]  /*45ae0*/  @!P0 IMAD.MOV.U32 R5, RZ, RZ, R15 ;  /* 0x000000ffff058224 */ /* 0x008fca00078e000f */
[----:B------:R0:W3:Y:S02]  /*45af0*/  @!P0 LDG.E.U16 R16, [R4.64] ;  /* 0x0000000a04108981 */ /* 0x0000e4000c1e1500 */
[----:B0-----:R-:W-:-:S06]  /*45b00*/  PRMT R4, RZ, 0x7610, R4 ;  /* 0x00007610ff047816 */ /* 0x001fcc0000000004 */
[----:B------:R0:W4:Y:S04]  /*45b10*/  @!P0 LDG.E.U16 R4, [R6.64] ;  /* 0x0000000a06048981 */ /* 0x000128000c1e1500 */
[----:B--2---:R1:W-:Y:S04]  /*45b20*/  STL [R1+0x34], R28 ;  /* 0x0000341c01007387 */ /* 0x0043e80000100800 */
[----:B-1----:R-:W2:Y:S01]  /*45b30*/  LDL.LU R28, [R1+0x20f0] ;  /* 0x0020f000011c7983 */ /* 0x002ea20000300800 */
[----:B------:R-:W2:Y:S03]  /*45b40*/  LDL R9, [R1+0x848] ;  /* 0x0008480001097983 */ /* 0x000ea60000100800 */
[----:B---3--:R-:W-:Y:S01]  /*45b50*/  STL [R1+0x20b0], R16 ;  /* 0x0020b01001007387 */ /* 0x008fe20000100800 */
[----:B0-----:R-:W3:Y:S02]  /*45b60*/  LDL R6, [R1+0x68c] ;  /* 0x00068c0001067983 */ /* 0x001ee40000100800 */
[----:B------:R-:W3:Y:S01]  /*45b70*/  LDL R7, [R1+0x690] ;  /* 0x0006900001077983 */ /* 0x000ee20000100800 */
[----:B------:R-:W-:Y:S01]  /*45b80*/  PRMT R5, RZ, 0x7610, R5 ;  /* 0x00007610ff057816 */ /* 0x000fe20000000005 */
[----:B------:R-:W2:Y:S04]  /*45b90*/  LDL R15, [R1+0x808] ;  /* 0x00080800010f7983 */ /* 0x000ea80000100800 */
[----:B----4-:R-:W-:Y:S01]  /*45ba0*/  STL [R1+0x20b4], R4 ;  /* 0x0020b40401007387 */ /* 0x010fe20000100800 */
        /* <DEDUP_REMOVED lines=9> */
[----:B------:R-:W-:Y:S01]  /*45c40*/  @!P0 LOP3.LUT R7, R7, R6, RZ, 0x3c, !PT ;  /* 0x0000000607078212 */ /* 0x000fe200078e3cff */
[----:B---3--:R-:W-:Y:S04]  /*45c50*/  STL [R1+0x20b8], R5 ;  /* 0x0020b80501007387 */ /* 0x008fe80000100800 */
[----:B------:R0:W3:Y:S04]  /*45c60*/  @!P0 LDG.E.U16 R11, [R6.64] ;  /* 0x0000000a060b8981 */ /* 0x0000e8000c1e1500 */
[----:B0-----:R-:W4:Y:S04]  /*45c70*/  LDL R6, [R1+0x884] ;  /* 0x0008840001067983 */ /* 0x001f280000100800 */
[----:B------:R-:W4:Y:S01]  /*45c80*/  LDL R7, [R1+0x888] ;  /* 0x0008880001077983 */ /* 0x000f220000100800 */
[----:B--2---:R-:W-:-:S02]  /*45c90*/  PRMT R28, RZ, 0x7610, R28 ;  /* 0x00007610ff1c7816 */ /* 0x004fc4000000001c */
[----:B----4-:R-:W-:-:S04]  /*45ca0*/  @!P0 LOP3.LUT R7, R7, R6, RZ, 0x3c, !PT ;  /* 0x0000000607078212 */ /* 0x010fc800078e3cff */
[----:B------:R-:W-:-:S04]  /*45cb0*/  @!P0 LOP3.LUT R6, R7, R6, RZ, 0x3c, !PT ;  /* 0x0000000607068212 */ /* 0x000fc800078e3cff */
[----:B------:R-:W-:-:S05]  /*45cc0*/  @!P0 LOP3.LUT R7, R7, R6, RZ, 0x3c, !PT ;  /* 0x0000000607078212 */ /* 0x000fca00078e3cff */
[----:B------:R-:W2:Y:S04]  /*45cd0*/  @!P0 LDG.E.U16 R28, [R6.64] ;  /* 0x0000000a061c8981 */ /* 0x000ea8000c1e1500 */
[----:B---3--:R0:W-:Y:S04]  /*45ce0*/  STL [R1+0x58], R11 ;  /* 0x0000580b01007387 */ /* 0x0081e80000100800 */
[----:B0-----:R-:W3:Y:S04]  /*45cf0*/  LDL R11, [R1+0x788] ;  /* 0x00078800010b7983 */ /* 0x001ee80000100800 */
[----:B--2---:R0:W-:Y:S04]  /*45d00*/  STL [R1+0x54], R28 ;  /* 0x0000541c01007387 */ /* 0x0041e80000100800 */
[----:B0-----:R-:W2:Y:S01]  /*45d10*/  LDL.LU R28, [R1+0x20ec] ;  /* 0x0020ec00011c7983 */ /* 0x001ea20000300800 */
[----:B------:R-:W4:Y:S01]  /*45d20*/  LDL R7, [R1+0x844] ;  /* 0x0008440001077983 */ /* 0x000f220000100800 */
[----:B------:R-:W-:Y:S01]  /*45d30*/  PRMT R8, RZ, 0x7610, R8 ;  /* 0x00007610ff087816 */ /* 0x000fe20000000008 */
[----:B------:R-:W-:Y:S01]  /*45d40*/  @!P0 IMAD.MOV.U32 R6, RZ, RZ, R9 ;  /* 0x000000ffff068224 */ /* 0x000fe200078e0009 */
[----:B------:R-:W-:Y:S01]  /*45d50*/  PRMT R12, RZ, 0x7610, R12 ;  /* 0x00007610ff0c7816 */ /* 0x000fe2000000000c */
[----:B------:R-:W2:Y:S04]  /*45d60*/  LDL R9, [R1+0x704] ;  /* 0x0007040001097983 */ /* 0x000ea80000100800 */
[----:B----4-:R0:W4:Y:S04]  /*45d70*/  @!P0 LDG.E.U16 R8, [R6.64] ;  /* 0x0000000a06088981 */ /* 0x010128000c1e1500 */
[----:B0-----:R-:W3:Y:S01]  /*45d80*/  LDL R7, [R1+0x804] ;  /* 0x0008040001077983 */ /* 0x001ee20000100800 */
[----:B------:R-:W-:-:S03]  /*45d90*/  @!P0 IMAD.MOV.U32 R6, RZ, RZ, R15 ;  /* 0x000000ffff068224 */ /* 0x000fc600078e000f */
[----:B----4-:R0:W-:Y:S01]  /*45da0*/  STL [R1+0x50], R8 ;  /* 0x0000500801007387 */ /* 0x0101e20000100800 */
[----:B--2---:R-:W-:Y:S01]  /*45db0*/  PRMT R28, RZ, 0x7610, R28 ;  /* 0x00007610ff1c7816 */ /* 0x004fe2000000001c */
[----:B------:R-:W2:Y:S02]  /*45dc0*/  LDL R15, [R1+0x6c4] ;  /* 0x0006c400010f7983 */ /* 0x000ea40000100800 */
[----:B---3--:R1:W3:Y:S04]  /*45dd0*/  @!P0 LDG.E.U16 R12, [R6.64] ;  /* 0x0000000a060c8981 */ /* 0x0082e8000c1e1500 */
        /* <DEDUP_REMOVED lines=11> */
[----:B------:R-:W2:Y:S01]  /*45e90*/  LDL R7, [R1+0x784] ;  /* 0x0007840001077983 */ /* 0x000ea20000100800 */
[----:B------:R-:W-:Y:S01]  /*45ea0*/  PRMT R10, RZ, 0x7610, R10 ;  /* 0x00007610ff0a7816 */ /* 0x000fe2000000000a */
[----:B------:R-:W-:Y:S01]  /*45eb0*/  @!P0 IMAD.MOV.U32 R6, RZ, RZ, R11 ;  /* 0x000000ffff068224 */ /* 0x000fe200078e000b */
[----:B------:R-:W-:Y:S01]  /*45ec0*/  PRMT R16, RZ, 0x7610, R16 ;  /* 0x00007610ff107816 */ /* 0x000fe20000000010 */
[----:B------:R-:W3:Y:S04]  /*45ed0*/  LDL R11, [R1+0x684] ;  /* 0x00068400010b7983 */ /* 0x000ee80000100800 */
[----:B--2---:R0:W2:Y:S04]  /*45ee0*/  @!P0 LDG.E.U16 R10, [R6.64] ;  /* 0x0000000a060a8981 */ /* 0x0040a8000c1e1500 */
[----:B0-----:R-:W2:Y:S04]  /*45ef0*/  LDL R6, [R1+0x744] ;  /* 0x0007440001067983 */ /* 0x001ea80000100800 */
[----:B------:R-:W2:Y:S02]  /*45f00*/  LDL R7, [R1+0x748] ;  /* 0x0007480001077983 */ /* 0x000ea40000100800 */
[----:B--2---:R-:W-:-:S04]  /*45f10*/  @!P0 LOP3.LUT R7, R7, R6, RZ, 0x3c, !PT ;  /* 0x0000000607078212 */ /* 0x004fc800078e3cff */
[----:B------:R-:W-:-:S04]  /*45f20*/  @!P0 LOP3.LUT R6, R7, R6, RZ, 0x3c, !PT ;  /* 0x0000000607068212 */ /* 0x000fc800078e3cff */
[----:B------:R-:W-:-:S05]  /*45f30*/  @!P0 LOP3.LUT R7, R7, R6, RZ, 0x3c, !PT ;  /* 0x0000000607078212 */ /* 0x000fca00078e3cff */
[----:B------:R0:W2:Y:S02]  /*45f40*/  @!P0 LDG.E.U16 R16, [R6.64] ;  /* 0x0000000a06108981 */ /* 0x0000a4000c1e1500 */
[----:B0-----:R-:W-:Y:S02]  /*45f50*/  PRMT R6, RZ, 0x7610, R6 ;  /* 0x00007610ff067816 */ /* 0x001fe40000000006 */
[----:B------:R-:W-:-:S04]  /*45f60*/  PRMT R7, RZ, 0x7610, R7 ;  /* 0x00007610ff077816 */ /* 0x000fc80000000007 */
[----:B----4-:R3:W4:Y:S04]  /*45f70*/  @!P0 LDG.E.U16 R6, [R8.64] ;  /* 0x0000000a08068981 */ /* 0x010728000c1e1500 */
[----:B------:R0:W-:Y:S01]  /*45f80*/  STL [R1+0x3c], R10 ;  /* 0x00003c0a01007387 */ /* 0x0001e20000100800 */
[----:B---3--:R-:W-:Y:S02]  /*45f90*/  @!P0 IMAD.MOV.U32 R8, RZ, RZ, R12 ;  /* 0x000000ffff088224 */ /* 0x008fe400078e000c */
[----:B------:R-:W-:Y:S01]  /*45fa0*/  @!P0 IMAD.MOV.U32 R9, RZ, RZ, R15 ;  /* 0x000000ffff098224 */ /* 0x000fe200078e000f */
[----:B0-----:R-:W3:Y:S04]  /*45fb0*/  LDL R10, [R1+0x688] ;  /* 0x00068800010a7983 */ /* 0x001ee80000100800 */
[----:B------:R0:W3:Y:S02]  /*45fc0*/  @!P0 LDG.E.U16 R7, [R8.64] ;  /* 0x0000000a08078981 */ /* 0x0000e4000c1e1500 */
[----:B0-----:R-:W-:-:S02]  /*45fd0*/  PRMT R8, RZ, 0x7610, R8 ;  /* 0x00007610ff087816 */ /* 0x001fc40000000008 */
[----:B----4-:R-:W-:Y:S01]  /*45fe0*/  STL [R1+0x209c], R6 ;  /* 0x00209c0601007387 */ /* 0x010fe20000100800 */
[----:B--2---:R0:W-:Y:S02]  /*45ff0*/  STL [R1+0x14], R16 ;  /* 0x0000141001007387 */ /* 0x0041e40000100800 */
[----:B------:R-:W2:Y:S02]  /*46000*/  LDL R15, [R1+0x83c] ;  /* 0x00083c00010f7983 */ /* 0x000ea40000100800 */
[----:B------:R-:W4:Y:S01]  /*46010*/  LDL R12, [R1+0x840] ;  /* 0x00084000010c7983 */ /* 0x000f220000100800 */
[----:B0-----:R-:W2:Y:S04]  /*46020*/  LDL R16, [R1+0x880] ;  /* 0x0008800001107983 */ /* 0x001ea80000100800 */
[----:B---3--:R0:W3:Y:S04]  /*46030*/  @!P0 LDG.E.U16 R8, [R10.64] ;  /* 0x0000000a0a088981 */ /* 0x0080e8000c1e1500 */
[----:B------:R1:W-:Y:S04]  /*46040*/  STL [R1+0x20a0], R7 ;  /* 0x0020a00701007387 */ /* 0x0003e80000100800 */
[----:B0-----:R-:W2:Y:S04]  /*46050*/  LDL R10, [R1+0x8b4] ;  /* 0x0008b400010a7983 */ /* 0x001ea80000100800 */
[----:B------:R-:W2:Y:S01]  /*46060*/  LDL R11, [R1+0x8b8] ;  /* 0x0008b800010b7983 */ /* 0x000ea20000100800 */
[----:B------:R-:W-:-:S03]  /*46070*/  PRMT R28, RZ, 0x7610, R28 ;  /* 0x00007610ff1c7816 */ /* 0x000fc6000000001c */
[----:B-1----:R-:W3:Y:S01]  /*46080*/  LDL R7, [R1+0x8b0] ;  /* 0x0008b00001077983 */ /* 0x002ee20000100800 */
        /* <DEDUP_REMOVED lines=8> */
[----:B------:R-:W-:-:S02]  /*46110*/  @!P0 IMAD.MOV.U32 R10, RZ, RZ, R7 ;  /* 0x000000ffff0a8224 */ /* 0x000fc400078e0007 */
[----:B---3--:R-:W-:Y:S02]  /*46120*/  @!P0 IMAD.MOV.U32 R11, RZ, RZ, R8 ;  /* 0x000000ffff0b8224 */ /* 0x008fe400078e0008 */
[----:B------:R-:W3:Y:S01]  /*46130*/  LDL R7, [R1+0x7c0] ;  /* 0x0007c00001077983 */ /* 0x000ee20000100800 */
[----:B------:R-:W3:Y:S01]  /*46140*/  LDL R8, [R1+0x7bc] ;  /* 0x0007bc0001087983 */ /* 0x000ee20000100800 */
[----:B--2---:R-:W-:-:S06]  /*46150*/  PRMT R28, RZ, 0x7610, R28 ;  /* 0x00007610ff1c7816 */ /* 0x004fcc000000001c */
[----:B------:R-:W2:Y:S01]  /*46160*/  @!P0 LDG.E.U16 R28, [R10.64] ;  /* 0x0000000a0a1c8981 */ /* 0x000ea2000c1e1500 */
[----:B------:R-:W-:-:S03]  /*46170*/  PRMT R14, RZ, 0x7610, R14 ;  /* 0x00007610ff0e7816 */ /* 0x000fc6000000000e */
[----:B--2---:R0:W-:Y:S04]  /*46180*/  STL [R1+0x2c], R28 ;  /* 0x00002c1c01007387 */ /* 0x0041e80000100800 */
[----:B0-----:R-:W2:Y:S01]  /*46190*/  LDL.LU R28, [R1+0x20e0] ;  /* 0x0020e000011c7983 */ /* 0x001ea20000300800 */
[----:B------:R-:W2:Y:S02]  /*461a0*/  LDL R11, [R1+0x87c] ;  /* 0x00087c00010b7983 */ /* 0x000ea40000100800 */
[----:B------:R-:W-:Y:S01]  /*461b0*/  @!P0 IMAD.MOV.U32 R10, RZ, RZ, R16 ;  /* 0x000000ffff0a8224 */ /* 0x000fe200078e0010 */
[----:B------:R-:W-:-:S04]  /*461c0*/  PRMT R5, RZ, 0x7610, R5 ;  /* 0x00007610ff057816 */ /* 0x000fc80000000005 */
[----:B--2---:R4:W2:Y:S02]  /*461d0*/  @!P0 LDG.E.U16 R14, [R10.64] ;  /* 0x0000000a0a0e8981 */ /* 0x0048a4000c1e1500 */
[----:B----4-:R-:W-:Y:S02]  /*461e0*/  @!P0 IMAD.MOV.U32 R10, RZ, RZ, R12 ;  /* 0x000000ffff0a8224 */ /* 0x010fe400078e000c */
[----:B------:R-:W-:-:S05]  /*461f0*/  @!P0 IMAD.MOV.U32 R11, RZ, RZ, R15 ;  /* 0x000000ffff0b8224 */ /* 0x000fca00078e000f */
[----:B------:R0:W4:Y:S04]  /*46200*/  @!P0 LDG.E.U16 R5, [R10.64] ;  /* 0x0000000a0a058981 */ /* 0x000128000c1e1500 */
[----:B--2---:R1:W-:Y:S01]  /*46210*/  STL [R1+0x28], R14 ;  /* 0x0000280e01007387 */ /* 0x0043e20000100800 */
[----:B0-----:R-:W2:Y:S02]  /*46220*/  LDL R10, [R1+0x7fc] ;  /* 0x0007fc00010a7983 */ /* 0x001ea40000100800 */
[----:B------:R-:W2:Y:S01]  /*46230*/  LDL R11, [R1+0x800] ;  /* 0x00080000010b7983 */ /* 0x000ea20000100800 */
[----:B------:R-:W-:Y:S01]  /*46240*/  PRMT R28, RZ, 0x7610, R28 ;  /* 0x00007610ff1c7816 */ /* 0x000fe2000000001c */
[----:B------:R-:W3:Y:S04]  /*46250*/  LDL R16, [R1+0x73c] ;  /* 0x00073c0001107983 */ /* 0x000ee80000100800 */
[----:B------:R-:W3:Y:S04]  /*46260*/  LDL R15, [R1+0x740] ;  /* 0x00074000010f7983 */ /* 0x000ee80000100800 */
[----:B------:R-:W3:Y:S04]  /*46270*/  LDL R12, [R1+0x6fc] ;  /* 0x0006fc00010c7983 */ /* 0x000ee80000100800 */
[----:B-1----:R-:W3:Y:S01]  /*46280*/  LDL R14, [R1+0x780] ;  /* 0x00078000010e7983 */ /* 0x002ee20000100800 */
[----:B--2---:R-:W-:-:S04]  /*46290*/  @!P0 LOP3.LUT R11, R11, R10, RZ, 0x3c, !PT ;  /* 0x0000000a0b0b8212 */ /* 0x004fc800078e3cff */
[----:B------:R-:W-:-:S04]  /*462a0*/  @!P0 LOP3.LUT R10, R11, R10, RZ, 0x3c, !PT ;  /* 0x0000000a0b0a8212 */ /* 0x000fc800078e3cff */
[----:B------:R-:W-:-:S05]  /*462b0*/  @!P0 LOP3.LUT R11, R11, R10, RZ, 0x3c, !PT ;  /* 0x0000000a0b0b8212 */ /* 0x000fca00078e3cff */
[----:B------:R-:W2:Y:S04]  /*462c0*/  @!P0 LDG.E.U16 R28, [R10.64] ;  /* 0x0000000a0a1c8981 */ /* 0x000ea8000c1e1500 */
[----:B----4-:R0:W-:Y:S04]  /*462d0*/  STL [R1+0x24], R5 ;  /* 0x0000240501007387 */ /* 0x0101e80000100800 */
[----:B0-----:R-:W4:Y:S04]  /*462e0*/  LDL R5, [R1+0x700] ;  /* 0x0007000001057983 */ /* 0x001f280000100800 */
[----:B--2---:R0:W-:Y:S04]  /*462f0*/  STL [R1+0x20], R28 ;  /* 0x0000201c01007387 */ /* 0x0041e80000100800 */
[----:B0-----:R-:W2:Y:S01]  /*46300*/  LDL.LU R28, [R1+0x20dc] ;  /* 0x0020dc00011c7983 */ /* 0x001ea20000300800 */
[----:B---3--:R-:W-:-:S02]  /*46310*/  @!P0 IMAD.MOV.U32 R10, RZ, RZ, R7 ;  /* 0x000000ffff0a8224 */ /* 0x008fc400078e0007 */
[----:B------:R-:W-:Y:S02]  /*46320*/  @!P0 IMAD.MOV.U32 R11, RZ, RZ, R8 ;  /* 0x000000ffff0b8224 */ /* 0x000fe400078e0008 */
        /* <DEDUP_REMOVED lines=9> */
[----:B------:R-:W-:Y:S02]  /*463c0*/  PRMT R13, RZ, 0x7610, R13 ;  /* 0x00007610ff0d7816 */ /* 0x000fe4000000000d */
[----:B------:R-:W-:Y:S01]  /*463d0*/  PRMT R9, RZ, 0x7610, R9 ;  /* 0x00007610ff097816 */ /* 0x000fe20000000009 */
[----:B------:R-:W3:Y:S04]  /*463e0*/  LDL R14, [R1+0x67c] ;  /* 0x00067c00010e7983 */ /* 0x000ee80000100800 */
[----:B--2---:R0:W2:Y:S02]  /*463f0*/  @!P0 LDG.E.U16 R6, [R10.64] ;  /* 0x0000000a0a068981 */ /* 0x0040a4000c1e1500 */
[----:B0-----:R-:W-:-:S02]  /*46400*/  @!P0 IMAD.MOV.U32 R10, RZ, RZ, R15 ;  /* 0x000000ffff0a8224 */ /* 0x001fc400078e000f */
[----:B------:R-:W-:-:S05]  /*46410*/  @!P0 IMAD.MOV.U32 R11, RZ, RZ, R16 ;  /* 0x000000ffff0b8224 */ /* 0x000fca00078e0010 */
[----:B------:R4:W2:Y:S02]  /*46420*/  @!P0 LDG.E.U16 R13, [R10.64] ;  /* 0x0000000a0a0d8981 */ /* 0x0008a4000c1e1500 */
[----:B----4-:R-:W-:Y:S02]  /*46430*/  @!P0 IMAD.MOV.U32 R10, RZ, RZ, R5 ;  /* 0x000000ffff0a8224 */ /* 0x010fe400078e0005 */
[----:B------:R-:W-:-:S05]  /*46440*/  @!P0 IMAD.MOV.U32 R11, RZ, RZ, R12 ;  /* 0x000000ffff0b8224 */ /* 0x000fca00078e000c */
[----:B------:R0:W4:Y:S01]  /*46450*/  @!P0 LDG.E.U16 R9, [R10.64] ;  /* 0x0000000a0a098981 */ /* 0x000122000c1e1500 */
[----:B---3--:R-:W-:Y:S01]  /*46460*/  @!P0 IMAD.MOV.U32 R12, RZ, RZ, R7 ;  /* 0x000000ffff0c8224 */ /* 0x008fe200078e0007 */
[----:B0-----:R-:W-:Y:S02]  /*46470*/  PRMT R10, RZ, 0x7610, R10 ;  /* 0x00007610ff0a7816 */ /* 0x001fe4000000000a */
[----:B--2---:R0:W-:Y:S01]  /*46480*/  STL [R1+0x18], R6 ;  /* 0x0000180601007387 */ /* 0x0041e20000100800 */
[----:B------:R-:W2:Y:S02]  /*46490*/  LDL R15, [R1+0x874] ;  /* 0x00087400010f7983 */ /* 0x000ea40000100800 */
[----:B------:R-:W3:Y:S01]  /*464a0*/  LDL R5, [R1+0x878] ;  /* 0x0008780001057983 */ /* 0x000ee20000100800 */
[----:B0-----:R-:W2:Y:S04]  /*464b0*/  LDL R6, [R1+0x680] ;  /* 0x0006800001067983 */ /* 0x001ea80000100800 */
[----:B----4-:R-:W-:Y:S01]  /*464c0*/  STL [R1+0x2080], R9 ;  /* 0x0020800901007387 */ /* 0x010fe20000100800 */
[----:B------:R0:W-:Y:S02]  /*464d0*/  STL [R1+0x10], R13 ;  /* 0x0000100d01007387 */ /* 0x0001e40000100800 */
[----:B------:R-:W4:Y:S02]  /*464e0*/  LDL R7, [R1+0x870] ;  /* 0x0008700001077983 */ /* 0x000f240000100800 */
[----:B0-----:R-:W-:-:S02]  /*464f0*/  @!P0 IMAD.MOV.U32 R13, RZ, RZ, R8 ;  /* 0x000000ffff0d8224 */ /* 0x001fc400078e0008 */
[----:B------:R-:W4:Y:S04]  /*46500*/  LDL R8, [R1+0x86c] ;  /* 0x00086c0001087983 */ /* 0x000f280000100800 */
[----:B------:R0:W4:Y:S01]  /*46510*/  @!P0 LDG.E.U16 R10, [R12.64] ;  /* 0x0000000a0c0a8981 */ /* 0x000122000c1e1500 */
[----:B------:R-:W-:Y:S02]  /*46520*/  PRMT R11, RZ, 0x7610, R11 ;  /* 0x00007610ff0b7816 */ /* 0x000fe4000000000b */
[----:B------:R-:W-:Y:S01]  /*46530*/  PRMT R4, RZ, 0x7610, R4 ;  /* 0x00007610ff047816 */ /* 0x000fe20000000004 */
[----:B0-----:R-:W-:Y:S01]  /*46540*/  @!P0 IMAD.MOV.U32 R13, RZ, RZ, R14 ;  /* 0x000000ffff0d8224 */ /* 0x001fe200078e000e */
[----:B------:R-:W-:Y:S01]  /*46550*/  PRMT R28, RZ, 0x7610, R28 ;  /* 0x00007610ff1c7816 */ /* 0x000fe2000000001c */
[----:B--2---:R-:W-:-:S05]  /*46560*/  @!P0 IMAD.MOV.U32 R12, RZ, RZ, R6 ;  /* 0x000000ffff0c8224 */ /* 0x004fca00078e0006 */
[----:B------:R3:W2:Y:S02]  /*46570*/  @!P0 LDG.E.U16 R11, [R12.64] ;  /* 0x0000000a0c0b8981 */ /* 0x0006a4000c1e1500 */
[----:B---3--:R-:W-:Y:S02]  /*46580*/  @!P0 IMAD.MOV.U32 R12, RZ, RZ, R5 ;  /* 0x000000ffff0c8224 */ /* 0x008fe400078e0005 */
[----:B------:R-:W-:-:S05]  /*46590*/  @!P0 IMAD.MOV.U32 R13, RZ, RZ, R15 ;  /* 0x000000ffff0d8224 */ /* 0x000fca00078e000f */
[----:B------:R4:W3:Y:S02]  /*465a0*/  @!P0 LDG.E.U16 R4, [R12.64] ;  /* 0x0000000a0c048981 */ /* 0x0008e4000c1e1500 */
[----:B----4-:R-:W-:Y:S02]  /*465b0*/  @!P0 IMAD.MOV.U32 R12, RZ, RZ, R7 ;  /* 0x000000ffff0c8224 */ /* 0x010fe400078e0007 */
[----:B------:R-:W-:Y:S01]  /*465c0*/  @!P0 IMAD.MOV.U32 R13, RZ, RZ, R8 ;  /* 0x000000ffff0d8224 */ /* 0x000fe200078e0008 */
[----:B------:R0:W-:Y:S01]  /*465d0*/  STL [R1+0x207c], R10 ;  /* 0x00207c0a01007387 */ /* 0x0001e20000100800 */
[----:B------:R-:W4:Y:S02]  /*465e0*/  LDL R14, [R1+0x834] ;  /* 0x00083400010e7983 */ /* 0x000f240000100800 */
[----:B------:R-:W4:Y:S02]  /*465f0*/  LDL R9, [R1+0x82c] ;  /* 0x00082c0001097983 */ /* 0x000f240000100800 */
[----:B------:R-:W4:Y:S01]  /*46600*/  LDL R6, [R1+0x830] ;  /* 0x0008300001067983 */ /* 0x000f220000100800 */
[----:B------:R4:W4:Y:S04]  /*46610*/  @!P0 LDG.E.U16 R28, [R12.64] ;  /* 0x0000000a0c1c8981 */ /* 0x000928000c1e1500 */
[----:B0-----:R-:W4:Y:S04]  /*46620*/  LDL R10, [R1+0x838] ;  /* 0x00083800010a7983 */ /* 0x001f280000100800 */
[----:B--2---:R-:W-:Y:S01]  /*46630*/  STL [R1+0x2084], R11 ;  /* 0x0020840b01007387 */ /* 0x004fe20000100800 */
[----:B------:R-:W2:Y:S03]  /*46640*/  LDL R5, [R1+0x7f4] ;  /* 0x0007f40001057983 */ /* 0x000ea60000100800 */
[----:B---3--:R0:W-:Y:S01]  /*46650*/  STL [R1+0x8], R4 ;  /* 0x0000080401007387 */ /* 0x0081e20000100800 */
[----:B------:R-:W3:Y:S02]  /*46660*/  LDL R8, [R1+0x7b4] ;  /* 0x0007b40001087983 */ /* 0x000ee40000100800 */
[----:B------:R-:W3:Y:S01]  /*46670*/  LDL R7, [R1+0x7b8] ;  /* 0x0007b80001077983 */ /* 0x000ee20000100800 */
[----:B0-----:R-:W3:Y:S01]  /*46680*/  LDL R4, [R1+0x7f8] ;  /* 0x0007f80001047983 */ /* 0x001ee20000100800 */
[----:B----4-:R-:W-:-:S03]  /*46690*/  @!P0 IMAD.MOV.U32 R13, RZ, RZ, R14 ;  /* 0x000000ffff0d8224 */ /* 0x010fc600078e000e */
[----:B------:R0:W-:Y:S01]  /*466a0*/  STL [R1+0x202c], R28 ;  /* 0x00202c1c01007387 */ /* 0x0001e20000100800 */
[----:B------:R-:W-:Y:S01]  /*466b0*/  @!P0 IMAD.MOV.U32 R12, RZ, RZ, R10 ;  /* 0x000000ffff0c8224 */ /* 0x000fe200078e000a */
[----:B0-----:R-:W-:-:S06]  /*466c0*/  PRMT R28, RZ, 0x7610, R28 ;  /* 0x00007610ff1c7816 */ /* 0x001fcc000000001c */
[----:B------:R0:W4:Y:S01]  /*466d0*/  @!P0 LDG.E.U16 R28, [R12.64] ;  /* 0x0000000a0c1c8981 */ /* 0x000122000c1e1500 */
[----:B------:R-:W-:Y:S02]  /*466e0*/  PRMT R27, RZ, 0x7610, R27 ;  /* 0x00007610ff1b7816 */ /* 0x000fe4000000001b */
[----:B------:R-:W-:Y:S01]  /*466f0*/  PRMT R25, RZ, 0x7610, R25 ;  /* 0x00007610ff197816 */ /* 0x000fe20000000019 */
[----:B0-----:R-:W-:Y:S02]  /*46700*/  @!P0 IMAD.MOV.U32 R12, RZ, RZ, R6 ;  /* 0x000000ffff0c8224 */ /* 0x001fe400078e0006 */
[----:B------:R-:W-:-:S05]  /*46710*/  @!P0 IMAD.MOV.U32 R13, RZ, RZ, R9 ;  /* 0x000000ffff0d8224 */ /* 0x000fca00078e0009 */
[----:B------:R2:W4:Y:S02]  /*46720*/  @!P0 LDG.E.U16 R27, [R12.64] ;  /* 0x0000000a0c1b8981 */ /* 0x000524000c1e1500 */
[----:B--2---:R-:W-:Y:S02]  /*46730*/  @!P0 IMAD.MOV.U32 R13, RZ, RZ, R5 ;  /* 0x000000ffff0d8224 */ /* 0x004fe400078e0005 */
[----:B---3--:R-:W-:-:S05]  /*46740*/  @!P0 IMAD.MOV.U32 R12, RZ, RZ, R4 ;  /* 0x000000ffff0c8224 */ /* 0x008fca00078e0004 */
[----:B------:R0:W2:Y:S04]  /*46750*/  @!P0 LDG.E.U16 R25, [R12.64] ;  /* 0x0000000a0c198981 */ /* 0x0000a8000c1e1500 */
[----:B----4-:R-:W-:Y:S01]  /*46760*/  STL [R1+0x2054], R28 ;  /* 0x0020541c01007387 */ /* 0x010fe20000100800 */
[----:B------:R-:W3:Y:S02]  /*46770*/  LDL R11, [R1+0x774] ;  /* 0x00077400010b7983 */ /* 0x000ee40000100800 */
[----:B------:R-:W4:Y:S01]  /*46780*/  LDL R6, [R1+0x778] ;  /* 0x0007780001067983 */ /* 0x000f220000100800 */
[----:B------:R-:W-:Y:S01]  /*46790*/  PRMT R22, RZ, 0x7610, R22 ;  /* 0x00007610ff167816 */ /* 0x000fe20000000016 */
[----:B0-----:R-:W-:Y:S02]  /*467a0*/  @!P0 IMAD.MOV.U32 R12, RZ, RZ, R7 ;  /* 0x000000ffff0c8224 */ /* 0x001fe400078e0007 */
[----:B------:R-:W-:-:S05]  /*467b0*/  @!P0 IMAD.MOV.U32 R13, RZ, RZ, R8 ;  /* 0x000000ffff0d8224 */ /* 0x000fca00078e0008 */
[----:B------:R3:W4:Y:S01]  /*467c0*/  @!P0 LDG.E.U16 R22, [R12.64] ;  /* 0x0000000a0c168981 */ /* 0x000722000c1e1500 */
[----:B------:R-:W-:-:S03]  /*467d0*/  PRMT R20, RZ, 0x7610, R20 ;  /* 0x00007610ff147816 */ /* 0x000fc60000000014 */
[----:B------:R-:W-:Y:S01]  /*467e0*/  STL [R1+0x2030], R27 ;  /* 0x0020301b01007387 */ /* 0x000fe20000100800 */
[----:B------:R-:W4:Y:S02]  /*467f0*/  LDL R5, [R1+0x734] ;  /* 0x0007340001057983 */ /* 0x000f240000100800 */
[----:B------:R-:W4:Y:S01]  /*46800*/  LDL R4, [R1+0x738] ;  /* 0x0007380001047983 */ /* 0x000f220000100800 */
[----:B--2---:R-:W-:Y:S01]  /*46810*/  STL [R1+0x2058], R25 ;  /* 0x0020581901007387 */ /* 0x004fe20000100800 */
[----:B------:R-:W2:Y:S02]  /*46820*/  LDL R10, [R1+0x6f4] ;  /* 0x0006f400010a7983 */ /* 0x000ea40000100800 */
[----:B------:R-:W2:Y:S02]  /*46830*/  LDL R9, [R1+0x6f8] ;  /* 0x0006f80001097983 */ /* 0x000ea40000100800 */
[----:B------:R-:W2:Y:S01]  /*46840*/  LDL R8, [R1+0x6b4] ;  /* 0x0006b40001087983 */ /* 0x000ea20000100800 */
[----:B------:R-:W2:Y:S01]  /*46850*/  LDL R7, [R1+0x6b8] ;  /* 0x0006b80001077983 */ /* 0x000ea20000100800 */
[----:B---3--:R-:W-:-:S02]  /*46860*/  @!P0 IMAD.MOV.U32 R13, RZ, RZ, R11 ;  /* 0x000000ffff0d8224 */ /* 0x008fc400078e000b */
[----:B----4-:R-:W-:-:S05]  /*46870*/  @!P0 IMAD.MOV.U32 R12, RZ, RZ, R6 ;  /* 0x000000ffff0c8224 */ /* 0x010fca00078e0006 */
[----:B------:R0:W3:Y:S04]  /*46880*/  @!P0 LDG.E.U16 R20, [R12.64] ;  /* 0x0000000a0c148981 */ /* 0x0000e8000c1e1500 */
[----:B------:R-:W-:Y:S01]  /*46890*/  STL [R1+0x205c], R22 ;  /* 0x00205c1601007387 */ /* 0x000fe20000100800 */
[----:B------:R-:W4:Y:S01]  /*468a0*/  LDL R6, [R1+0x678] ;  /* 0x0006780001067983 */ /* 0x000f220000100800 */
[----:B------:R-:W-:Y:S01]  /*468b0*/  PRMT R18, RZ, 0x7610, R18 ;  /* 0x00007610ff127816 */ /* 0x000fe20000000012 */
[----:B0-----:R-:W-:Y:S02]  /*468c0*/  @!P0 IMAD.MOV.U32 R13, RZ, RZ, R5 ;  /* 0x000000ffff0d8224 */ /* 0x001fe400078e0005 */
[----:B------:R-:W-:-:S05]  /*468d0*/  @!P0 IMAD.MOV.U32 R12, RZ, RZ, R4 ;  /* 0x000000ffff0c8224 */ /* 0x000fca00078e0004 */
[----:B------:R0:W4:Y:S02]  /*468e0*/  @!P0 LDG.E.U16 R18, [R12.64] ;  /* 0x0000000a0c128981 */ /* 0x000124000c1e1500 */
[----:B0-----:R-:W-:Y:S01]  /*468f0*/  PRMT R12, RZ, 0x7610, R12 ;  /* 0x00007610ff0c7816 */ /* 0x001fe2000000000c */
[----:B--2---:R-:W-:Y:S02]  /*46900*/  @!P0 IMAD.MOV.U32 R15, RZ, RZ, R10 ;  /* 0x000000ffff0f8224 */ /* 0x004fe400078e000a */
[----:B------:R-:W-:-:S05]  /*46910*/  @!P0 IMAD.MOV.U32 R14, RZ, RZ, R9 ;  /* 0x000000ffff0e8224 */ /* 0x000fca00078e0009 */
[----:B------:R0:W2:Y:S04]  /*46920*/  @!P0 LDG.E.U16 R12, [R14.64] ;  /* 0x0000000a0e0c8981 */ /* 0x0000a8000c1e1500 */
[----:B---3--:R-:W-:Y:S01]  /*46930*/  STL [R1+0x2060], R20 ;  /* 0x0020601401007387 */ /* 0x008fe20000100800 */
[----:B------:R-:W3:Y:S02]  /*46940*/  LDL R5, [R1+0x7ec] ;  /* 0x0007ec0001057983 */ /* 0x000ee40000100800 */
[----:B------:R-:W3:Y:S01]  /*46950*/  LDL R4, [R1+0x7f0] ;  /* 0x0007f00001047983 */ /* 0x000ee20000100800 */
[----:B------:R-:W-:Y:S01]  /*46960*/  PRMT R13, RZ, 0x7610, R13 ;  /* 0x00007610ff0d7816 */ /* 0x000fe2000000000d */
[----:B0-----:R-:W-:Y:S02]  /*46970*/  @!P0 IMAD.MOV.U32 R14, RZ, RZ, R7 ;  /* 0x000000ffff0e8224 */ /* 0x001fe400078e0007 */
[----:B------:R-:W-:Y:S01]  /*46980*/  @!P0 IMAD.MOV.U32 R15, RZ, RZ, R8 ;  /* 0x000000ffff0f8224 */ /* 0x000fe200078e0008 */
[----:B------:R-:W-:-:S04]  /*46990*/  PRMT R17, RZ, 0x7610, R17 ;  /* 0x00007610ff117816 */ /* 0x000fc80000000011 */
[----:B------:R4:W3:Y:S02]  /*469a0*/  @!P0 LDG.E.U16 R13, [R14.64] ;  /* 0x0000000a0e0d8981 */ /* 0x0008e4000c1e1500 */
[----:B----4-:R-:W-:Y:S02]  /*469b0*/  @!P0 IMAD.MOV.U32 R14, RZ, RZ, R6 ;  /* 0x000000ffff0e8224 */ /* 0x010fe400078e0006 */
[----:B------:R-:W-:-:S05]  /*469c0*/  @!P0 IMAD.MOV.U32 R15, RZ, RZ, R0 ;  /* 0x000000ffff0f8224 */ /* 0x000fca00078e0000 */
[----:B------:R3:W4:Y:S01]  /*469d0*/  @!P0 LDG.E.U16 R17, [R14.64] ;  /* 0x0000000a0e118981 */ /* 0x000722000c1e1500 */
[----:B------:R-:W-:-:S03]  /*469e0*/  PRMT R19, RZ, 0x7610, R19 ;  /* 0x00007610ff137816 */ /* 0x000fc60000000013 */
[----:B------:R-:W-:Y:S04]  /*469f0*/  STL [R1+0x2064], R18 ;  /* 0x0020641201007387 */ /* 0x000fe80000100800 */
[----:B--2---:R-:W-:Y:S01]  /*46a00*/  STL [R1+0x2050], R12 ;  /* 0x0020500c01007387 */ /* 0x004fe20000100800 */
[----:B------:R-:W2:Y:S02]  /*46a10*/  LDL R7, [R1+0x7b0] ;  /* 0x0007b00001077983 */ /* 0x000ea40000100800 */
[----:B------:R-:W2:Y:S02]  /*46a20*/  LDL R16, [R1+0x7ac] ;  /* 0x0007ac0001107983 */ /* 0x000ea40000100800 */
[----:B---3--:R-:W-:Y:S02]  /*46a30*/  @!P0 IMAD.MOV.U32 R15, RZ, RZ, R5 ;  /* 0x000000ffff0f8224 */ /* 0x008fe400078e0005 */
[----:B------:R-:W-:-:S05]  /*46a40*/  @!P0 IMAD.MOV.U32 R14, RZ, RZ, R4 ;  /* 0x000000ffff0e8224 */ /* 0x000fca00078e0004 */
[----:B------:R2:W3:Y:S04]  /*46a50*/  @!P0 LDG.E.U16 R19, [R14.64] ;  /* 0x0000000a0e138981 */ /* 0x0004e8000c1e1500 */
[----:B------:R-:W-:Y:S01]  /*46a60*/  STL [R1+0x2068], R13 ;  /* 0x0020680d01007387 */ /* 0x000fe20000100800 */
[----:B------:R0:W-:Y:S03]  /*46a70*/  STL [R1+0x16d0], R0 ;  /* 0x0016d00001007387 */ /* 0x0001e60000100800 */
[----:B0-----:R-:W3:Y:S04]  /*46a80*/  LDL.LU R0, [R1+0x6ac] ;  /* 0x0006ac0001007983 */ /* 0x001ee80000300800 */
[----:B----4-:R0:W-:Y:S01]  /*46a90*/  STL [R1+0x206c], R17 ;  /* 0x00206c1101007387 */ /* 0x0101e20000100800 */
[----:B------:R-:W4:Y:S02]  /*46aa0*/  LDL R20, [R1+0x76c] ;  /* 0x00076c0001147983 */ /* 0x000f240000100800 */
[----:B------:R-:W4:Y:S02]  /*46ab0*/  LDL R18, [R1+0x770] ;  /* 0x0007700001127983 */ /* 0x000f240000100800 */
[----:B------:R-:W4:Y:S01]  /*46ac0*/  LDL R4, [R1+0x730] ;  /* 0x0007300001047983 */ /* 0x000f220000100800 */
[----:B------:R-:W4:Y:S04]  /*46ad0*/  LDL R13, [R1+0x6ec] ;  /* 0x0006ec00010d7983 */ /* 0x000f280000100800 */
[----:B------:R-:W4:Y:S04]  /*46ae0*/  LDL R12, [R1+0x6f0] ;  /* 0x0006f000010c7983 */ /* 0x000f280000100800 */
[----:B0-----:R-:W4:Y:S01]  /*46af0*/  LDL R17, [R1+0x72c] ;  /* 0x00072c0001117983 */ /* 0x001f220000100800 */
[----:B------:R-:W4:Y:S02]  /*46b00*/  LDL.LU R11, [R1+0x78] ;  /* 0x00007800010b7983 */ /* 0x000f240000300800 */
[----:B------:R-:W4:Y:S02]  /*46b10*/  LDL.LU R10, [R1+0x70] ;  /* 0x00007000010a7983 */ /* 0x000f240000300800 */
[----:B------:R-:W4:Y:S01]  /*46b20*/  LDL.LU R6, [R1+0x68] ;  /* 0x0000680001067983 */ /* 0x000f220000300800 */
[----:B------:R-:W4:Y:S01]  /*46b30*/  LDL.LU R9, [R1+0x60] ;  /* 0x0000600001097983 */ /* 0x000f220000300800 */
[----:B------:R-:W4:Y:S02]  /*46b40*/  LDL.LU R8, [R1+0x44] ;  /* 0x0000440001087983 */ /* 0x000f240000300800 */
[----:B------:R-:W4:Y:S02]  /*46b50*/  LDL.LU R5, [R1+0x38] ;  /* 0x0000380001057983 */ /* 0x000f240000300800 */
[----:B--2---:R-:W-:Y:S01]  /*46b60*/  @!P0 IMAD.MOV.U32 R14, RZ, RZ, R7 ;  /* 0x000000ffff0e8224 */ /* 0x004fe200078e0007 */
[----:B---3--:R-:W-:Y:S01]  /*46b70*/  STL [R1+0x2034], R19 ;  /* 0x0020341301007387 */ /* 0x008fe20000100800 */
[----:B------:R-:W2:Y:S01]  /*46b80*/  LDL R7, [R1+0x6b0] ;  /* 0x0006b00001077983 */ /* 0x000ea20000100800 */
[----:B------:R-:W-:Y:S01]  /*46b90*/  PRMT R21, RZ, 0x7610, R21 ;  /* 0x00007610ff157816 */ /* 0x000fe20000000015 */
[----:B------:R-:W-:Y:S01]  /*46ba0*/  @!P0 IMAD.MOV.U32 R15, RZ, RZ, R16 ;  /* 0x000000ffff0f8224 */ /* 0x000fe200078e0010 */
[----:B------:R-:W-:-:S02]  /*46bb0*/  PRMT R23, RZ, 0x7610, R23 ;  /* 0x00007610ff177816 */ /* 0x000fc40000000017 */
[----:B------:R-:W-:Y:S02]  /*46bc0*/  PRMT R24, RZ, 0x7610, R24 ;  /* 0x00007610ff187816 */ /* 0x000fe40000000018 */
[----:B------:R-:W-:Y:S02]  /*46bd0*/  PRMT R26, RZ, 0x7610, R26 ;  /* 0x00007610ff1a7816 */ /* 0x000fe4000000001a */
[----:B------:R-:W-:Y:S01]  /*46be0*/  PRMT R29, RZ, 0x7610, R29 ;  /* 0x00007610ff1d7816 */ /* 0x000fe2000000001d */
[----:B------:R4:W3:Y:S04]  /*46bf0*/  @!P0 LDG.E.U16 R21, [R14.64] ;  /* 0x0000000a0e158981 */ /* 0x0008e8000c1e1500 */
[----:B------:R-:W3:Y:S01]  /*46c00*/  LDL.LU R16, [R1+0xc] ;  /* 0x00000c0001107983 */ /* 0x000ee20000300800 */
[----:B----4-:R-:W-:-:S02]  /*46c10*/  @!P0 IMAD.MOV.U32 R15, RZ, RZ, R20 ;  /* 0x000000ffff0f8224 */ /* 0x010fc400078e0014 */
[----:B------:R-:W-:-:S05]  /*46c20*/  @!P0 IMAD.MOV.U32 R14, RZ, RZ, R18 ;  /* 0x000000ffff0e8224 */ /* 0x000fca00078e0012 */
[----:B------:R0:W4:Y:S02]  /*46c30*/  @!P0 LDG.E.U16 R23, [R14.64] ;  /* 0x0000000a0e178981 */ /* 0x000124000c1e1500 */
[----:B0-----:R-:W-:Y:S02]  /*46c40*/  @!P0 IMAD.MOV.U32 R14, RZ, RZ, R4 ;  /* 0x000000ffff0e8224 */ /* 0x001fe400078e0004 */
[----:B------:R-:W-:-:S05]  /*46c50*/  @!P0 IMAD.MOV.U32 R15, RZ, RZ, R17 ;  /* 0x000000ffff0f8224 */ /* 0x000fca00078e0011 */
[----:B------:R0:W3:Y:S02]  /*46c60*/  @!P0 LDG.E.U16 R24, [R14.64] ;  /* 0x0000000a0e188981 */ /* 0x0000e4000c1e1500 */
[----:B0-----:R-:W-:Y:S02]  /*46c70*/  @!P0 IMAD.MOV.U32 R14, RZ, RZ, R12 ;  /* 0x000000ffff0e8224 */ /* 0x001fe400078e000c */
[----:B------:R-:W-:-:S05]  /*46c80*/  @!P0 IMAD.MOV.U32 R15, RZ, RZ, R13 ;  /* 0x000000ffff0f8224 */ /* 0x000fca00078e000d */
[----:B------:R0:W4:Y:S02]  /*46c90*/  @!P0 LDG.E.U16 R26, [R14.64] ;  /* 0x0000000a0e1a8981 */ /* 0x000124000c1e1500 */
[----:B0-----:R-:W-:Y:S02]  /*46ca0*/  @!P0 IMAD.MOV.U32 R15, RZ, RZ, R0 ;  /* 0x000000ffff0f8224 */ /* 0x001fe400078e0000 */
[----:B--2---:R-:W-:-:S05]  /*46cb0*/  @!P0 IMAD.MOV.U32 R14, RZ, RZ, R7 ;  /* 0x000000ffff0e8224 */ /* 0x004fca00078e0007 */
[----:B------:R-:W2:Y:S04]  /*46cc0*/  @!P0 LDG.E.U16 R29, [R14.64] ;  /* 0x0000000a0e1d8981 */ /* 0x000ea8000c1e1500 */
[----:B------:R-:W0:Y:S02]  /*46cd0*/  S2R R4, SR_TID.X ;  /* 0x0000000000047919 */ /* 0x000e240000002100 */
[----:B0-----:R-:W-:-:S05]  /*46ce0*/  LOP3.LUT R4, R4, 0x7f, RZ, 0xc0, !PT ;  /* 0x0000007f04047812 */ /* 0x001fca00078ec0ff */
[----:B------:R-:W-:Y:S02]  /*46cf0*/  IMAD.SHL.U32 R7, R4, 0x2, RZ ;  /* 0x0000000204077824 */ /* 0x000fe400078e00ff */
[----:B------:R-:W0:Y:S03]  /*46d00*/  S2R R4, SR_TID.X ;  /* 0x0000000000047919 */ /* 0x000e260000002100 */
[----:B------:R-:W-:-:S05]  /*46d10*/  LOP3.LUT R7, R7, 0x20, RZ, 0x3c, !PT ;  /* 0x0000002007077812 */ /* 0x000fca00078e3cff */
[----:B------:R-:W-:Y:S01]  /*46d20*/  STS.U16 [R7+0x1ba00], R11 ;  /* 0x01ba000b07007388 */ /* 0x000fe20000000400 */
[----:B------:R-:W-:Y:S02]  /*46d30*/  STS.U16 [R7+0x1c200], R10 ;  /* 0x01c2000a07007388 */ /* 0x000fe40000000400 */
[----:B------:R0:W-:Y:S02]  /*46d40*/  STS.U16 [R7+0x1ca00], R6 ;  /* 0x01ca000607007388 */ /* 0x0001e40000000400 */
[----:B------:R-:W-:Y:S01]  /*46d50*/  STS.U16 [R7+0x1d200], R9 ;  /* 0x01d2000907007388 */ /* 0x000fe20000000400 */
[----:B------:R-:W-:Y:S01]  /*46d60*/  STS.U16 [R7+0x1da00], R8 ;  /* 0x01da000807007388 */ /* 0x000fe20000000400 */
[----:B------:R1:W-:Y:S03]  /*46d70*/  STS.U16 [R7+0x1e200], R5 ;  /* 0x01e2000507007388 */ /* 0x0003e60000000400 */
[----:B---3--:R-:W-:Y:S01]  /*46d80*/  STL [R1+0x2038], R21 ;  /* 0x0020381501007387 */ /* 0x008fe20000100800 */
[----:B----4-:R-:W-:Y:S01]  /*46d90*/  STL [R1+0x203c], R23 ;  /* 0x00203c1701007387 */ /* 0x010fe20000100800 */
[----:B0-----:R-:W-:-:S05]  /*46da0*/  LOP3.LUT R6, R4, 0x7f, RZ, 0xc0, !PT ;  /* 0x0000007f04067812 */ /* 0x001fca00078ec0ff */
[----:B-1----:R-:W-:Y:S01]  /*46db0*/  IMAD.SHL.U32 R7, R6, 0x2, RZ ;  /* 0x0000000206077824 */ /* 0x002fe200078e00ff */
[----:B------:R-:W-:Y:S01]  /*46dc0*/  STL [R1+0x2040], R24 ;  /* 0x0020401801007387 */ /* 0x000fe20000100800 */
[----:B------:R-:W-:Y:S02]  /*46dd0*/  STL [R1+0x2044], R26 ;  /* 0x0020441a01007387 */ /* 0x000fe40000100800 */
[----:B------:R-:W-:Y:S01]  /*46de0*/  STL [R1+0x16d4], R0 ;  /* 0x0016d40001007387 */ /* 0x000fe20000100800 */
[----:B------:R-:W-:Y:S01]  /*46df0*/  LOP3.LUT R7, R7, 0x30, RZ, 0x3c, !PT ;  /* 0x0000003007077812 */ /* 0x000fe200078e3cff */
[----:B--2---:R-:W-:Y:S01]  /*46e00*/  STL [R1+0x2048], R29 ;  /* 0x0020481d01007387 */ /* 0x004fe20000100800 */
[----:B------:R0:W-:Y:S03]  /*46e10*/  STL [R1+0x20bc], R6 ;  /* 0x0020bc0601007387 */ /* 0x0001e60000100800 */
[----:B------:R-:W-:Y:S01]  /*46e20*/  STL [R1+0x20d4], R7 ;  /* 0x0020d40701007387 */ /* 0x000fe20000100800 */
[----:B0-----:R-:W2:Y:S04]  /*46e30*/  LDL.LU R6, [R1+0x574] ;  /* 0x0005740001067983 */ /* 0x001ea80000300800 */
[----:B--2---:R0:W-:Y:S04]  /*46e40*/  STL [R1+0x20cc], R6 ;  /* 0x0020cc0601007387 */ /* 0x0041e80000100800 */
[----:B0-----:R-:W2:Y:S01]  /*46e50*/  LDL.LU R6, [R1+0x5b0] ;  /* 0x0005b00001067983 */ /* 0x001ea20000300800 */
[----:B------:R-:W-:-:S05]  /*46e60*/  LOP3.LUT R4, R4, 0x7f, RZ, 0xc0, !PT ;  /* 0x0000007f04047812 */ /* 0x000fca00078ec0ff */
[----:B------:R-:W-:-:S05]  /*46e70*/  IMAD.SHL.U32 R7, R4, 0x2, RZ ;  /* 0x0000000204077824 */ /* 0x000fca00078e00ff */
[----:B------:R-:W-:-:S05]  /*46e80*/  LOP3.LUT R7, R7, 0x20, RZ, 0x3c, !PT ;  /* 0x0000002007077812 */ /* 0x000fca00078e3cff */
[----:B------:R-:W-:Y:S01]  /*46e90*/  STS.U16 [R7+0x1ea00], R16 ;  /* 0x01ea001007007388 */ /* 0x000fe20000000400 */
[----:B------:R-:W-:Y:S02]  /*46ea0*/  STS.U16 [R7+0x1f200], R2 ;  /* 0x01f2000207007388 */ /* 0x000fe40000000400 */
[----:B------:R-:W-:Y:S01]  /*46eb0*/  STS.U16 [R7+0x1fa00], R3 ;  /* 0x01fa000307007388 */ /* 0x000fe20000000400 */
[----:B--2---:R0:W-:Y:S04]  /*46ec0*/  STL [R1+0x20d0], R6 ;  /* 0x0020d00601007387 */ /* 0x0041e80000100800 */
[----:B0-----:R-:W2:Y:S01]  /*46ed0*/  LDL.LU R6, [R1+0x5c4] ;  /* 0x0005c40001067983 */ /* 0x001ea20000300800 */
[----:B------:R-:W3:Y:S02]  /*46ee0*/  LDL.LU R29, [R1+0x560] ;  /* 0x00056000011d7983 */ /* 0x000ee40000300800 */
[----:B------:R-:W4:Y:S02]  /*46ef0*/  LDL.LU R14, [R1+0x54c] ;  /* 0x00054c00010e7983 */ /* 0x000f240000300800 */
        /* <DEDUP_REMOVED lines=25> */
[----:B------:R-:W3:Y:S04]  /*47090*/  LDL.LU R3, [R1+0x59c] ;  /* 0x00059c0001037983 */ /* 0x000ee80000300800 */
[----:B--2---:R0:W-:Y:S04]  /*470a0*/  STS.U16 [R7+0x300], R6 ;  /* 0x0003000607007388 */ /* 0x0041e80000000400 */
[----:B0-----:R-:W2:Y:S04]  /*470b0*/  LDL.LU R6, [R1+0x20d0] ;  /* 0x0020d00001067983 */ /* 0x001ea80000300800 */
[----:B--2---:R0:W-:Y:S04]  /*470c0*/  STS.U16 [R7+0xb00], R6 ;  /* 0x000b000607007388 */ /* 0x0041e80000000400 */
[----:B0-----:R-:W2:Y:S01]  /*470d0*/  LDL.LU R6, [R1+0x20cc] ;  /* 0x0020cc0001067983 */ /* 0x001ea20000300800 */
[----:B---3--:R-:W-:Y:S02]  /*470e0*/  STS.U16 [R7+0x1300], R3 ;  /* 0x0013000307007388 */ /* 0x008fe40000000400 */
[----:B------:R-:W-:Y:S01]  /*470f0*/  STS.U16 [R7+0x1b00], R2 ;  /* 0x001b000207007388 */ /* 0x000fe20000000400 */
[----:B--2---:R0:W-:Y:S04]  /*47100*/  STS.U16 [R7+0x2300], R6 ;  /* 0x0023000607007388 */ /* 0x0041e80000000400 */
[----:B0-----:R-:W2:Y:S04]  /*47110*/  LDL.LU R6, [R1+0x264] ;  /* 0x0002640001067983 */ /* 0x001ea80000300800 */
[----:B--2---:R0:W-:Y:S04]  /*47120*/  STL [R1+0x20c0], R6 ;  /* 0x0020c00601007387 */ /* 0x0041e80000100800 */
[----:B0-----:R-:W2:Y:S04]  /*47130*/  LDL.LU R6, [R1+0x278] ;  /* 0x0002780001067983 */ /* 0x001ea80000300800 */
[----:B--2---:R0:W-:Y:S04]  /*47140*/  STL [R1+0x20c4], R6 ;  /* 0x0020c40601007387 */ /* 0x0041e80000100800 */
[----:B0-----:R-:W2:Y:S01]  /*47150*/  LDL.LU R6, [R1+0x28c] ;  /* 0x00028c0001067983 */ /* 0x001ea20000300800 */
[----:B------:R-:W-:Y:S02]  /*47160*/  STS.U16 [R7+0x2b00], R29 ;  /* 0x002b001d07007388 */ /* 0x000fe40000000400 */
[----:B----4-:R-:W-:Y:S02]  /*47170*/  STS.U16 [R7+0x3300], R14 ;  /* 0x0033000e07007388 */ /* 0x010fe40000000400 */
[----:B------:R-:W-:Y:S01]  /*47180*/  STS.U16 [R7+0x3b00], R15 ;  /* 0x003b000f07007388 */ /* 0x000fe20000000400 */
        /* <DEDUP_REMOVED lines=20> */
[----:B------:R-:W-:Y:S04]  /*472d0*/  STS.U16 [R7+0xe300], R4 ;  /* 0x00e3000407007388 */ /* 0x000fe80000000400 */
[----:B--2---:R0:W-:Y:S04]  /*472e0*/  STL [R1+0x20c8], R6 ;  /* 0x0020c80601007387 */ /* 0x0041e80000100800 */
[----:B0-----:R-:W2:Y:S01]  /*472f0*/  LDL.LU R6, [R1+0x2a0] ;  /* 0x0002a00001067983 */ /* 0x001ea20000300800 */
[----:B------:R-:W3:Y:S02]  /*47300*/  LDL.LU R5, [R1+0x250] ;  /* 0x0002500001057983 */ /* 0x000ee40000300800 */
[----:B------:R0:W-:Y:S02]  /*47310*/  STS.U16 [R7+0xeb00], R16 ;  /* 0x00eb001007007388 */ /* 0x0001e40000000400 */
[----:B------:R-:W4:Y:S01]  /*47320*/  LDL.LU R4, [R1+0x23c] ;  /* 0x00023c0001047983 */ /* 0x000f220000300800 */
[----:B0-----:R-:W3:Y:S01]  /*47330*/  LDL.LU R16, [R1+0x228] ;  /* 0x0002280001107983 */ /* 0x001ee20000300800 */
[----:B------:R-:W3:Y:S02]  /*47340*/  LDL.LU R3, [R1+0x214] ;  /* 0x0002140001037983 */ /* 0x000ee40000300800 */
[----:B------:R-:W3:Y:S02]  /*47350*/  LDL.LU R2, [R1+0x200] ;  /* 0x0002000001027983 */ /* 0x000ee40000300800 */
[----:B------:R-:W3:Y:S01]  /*47360*/  LDL.LU R29, [R1+0x1ec] ;  /* 0x0001ec00011d7983 */ /* 0x000ee20000300800 */
[----:B------:R-:W3:Y:S01]  /*47370*/  LDL.LU R14, [R1+0x1d8] ;  /* 0x0001d800010e7983 */ /* 0x000ee20000300800 */
        /* <DEDUP_REMOVED lines=19> */
[----:B------:R-:W3:Y:S04]  /*474b0*/  LDL.LU R8, [R1+0x34] ;  /* 0x0000340001087983 */ /* 0x000ee80000300800 */
[----:B--2---:R0:W-:Y:S04]  /*474c0*/  STS.U16 [R7+0xf300], R6 ;  /* 0x00f3000607007388 */ /* 0x0041e80000000400 */
[----:B0-----:R-:W2:Y:S04]  /*474d0*/  LDL.LU R6, [R1+0x20c8] ;  /* 0x0020c80001067983 */ /* 0x001ea80000300800 */
[----:B--2---:R0:W-:Y:S04]  /*474e0*/  STS.U16 [R7+0xfb00], R6 ;  /* 0x00fb000607007388 */ /* 0x0041e80000000400 */
[----:B0-----:R-:W2:Y:S04]  /*474f0*/  LDL.LU R6, [R1+0x20c4] ;  /* 0x0020c40001067983 */ /* 0x001ea80000300800 */
[----:B--2---:R0:W-:Y:S04]  /*47500*/  STS.U16 [R7+0x10300], R6 ;  /* 0x0103000607007388 */ /* 0x0041e80000000400 */
[----:B0-----:R-:W2:Y:S04]  /*47510*/  LDL.LU R6, [R1+0x20c0] ;  /* 0x0020c00001067983 */ /* 0x001ea80000300800 */
[----:B--2---:R0:W-:Y:S04]  /*47520*/  STS.U16 [R7+0x10b00], R6 ;  /* 0x010b000607007388 */ /* 0x0041e80000000400 */
[----:B0-----:R-:W2:Y:S01]  /*47530*/  LDL.LU R6, [R1+0x20bc] ;  /* 0x0020bc0001067983 */ /* 0x001ea20000300800 */
[----:B---3--:R0:W-:Y:S02]  /*47540*/  STS.U16 [R7+0x11300], R5 ;  /* 0x0113000507007388 */ /* 0x0081e40000000400 */
[----:B----4-:R1:W-:Y:S02]  /*47550*/  STS.U16 [R7+0x11b00], R4 ;  /* 0x011b000407007388 */ /* 0x0103e40000000400 */
[----:B------:R3:W-:Y:S01]  /*47560*/  STS.U16 [R7+0x12300], R16 ;  /* 0x0123001007007388 */ /* 0x0007e20000000400 */
[----:B------:R-:W-:Y:S01]  /*47570*/  STS.U16 [R7+0x12b00], R3 ;  /* 0x012b000307007388 */ /* 0x000fe20000000400 */
[----:B------:R-:W-:Y:S02]  /*47580*/  STS.U16 [R7+0x13300], R2 ;  /* 0x0133000207007388 */ /* 0x000fe40000000400 */
[----:B------:R-:W-:Y:S02]  /*47590*/  STS.U16 [R7+0x13b00], R29 ;  /* 0x013b001d07007388 */ /* 0x000fe40000000400 */
[----:B------:R-:W-:Y:S01]  /*475a0*/  STS.U16 [R7+0x14300], R14 ;  /* 0x0143000e07007388 */ /* 0x000fe20000000400 */
[----:B------:R-:W-:Y:S04]  /*475b0*/  STS.U16 [R7+0x14b00], R15 ;  /* 0x014b000f07007388 */ /* 0x000fe80000000400 */
[----:B0-----:R-:W4:Y:S01]  /*475c0*/  LDL.LU R5, [R1+0x20b8] ;  /* 0x0020b80001057983 */ /* 0x001f220000300800 */
[----:B-1----:R-:W4:Y:S02]  /*475d0*/  LDL.LU R4, [R1+0x20b4] ;  /* 0x0020b40001047983 */ /* 0x002f240000300800 */
[----:B------:R2:W-:Y:S01]  /*475e0*/  STS.U16 [R7+0x15300], R0 ;  /* 0x0153000007007388 */ /* 0x0005e20000000400 */
[----:B---3--:R-:W3:Y:S01]  /*475f0*/  LDL.LU R16, [R1+0x20b0] ;  /* 0x0020b00001107983 */ /* 0x008ee20000300800 */
[----:B--2---:R-:W-:-:S03]  /*47600*/  IMAD.SHL.U32 R0, R6, 0x2, RZ ;  /* 0x0000000206007824 */ /* 0x004fc600078e00ff */
[----:B------:R-:W2:Y:S01]  /*47610*/  LDL.LU R6, [R1+0x5c0] ;  /* 0x0005c00001067983 */ /* 0x000ea20000300800 */
[----:B------:R-:W2:Y:S03]  /*47620*/  LDL.LU R3, [R1+0x55c] ;  /* 0x00055c0001037983 */ /* 0x000ea60000300800 */
        /* <DEDUP_REMOVED lines=27> */
[----:B------:R-:W2:Y:S03]  /*477e0*/  LDL.LU R18, [R1+0x454] ;  /* 0x0004540001127983 */ /* 0x000ea60000300800 */
[----:B------:R0:W-:Y:S01]  /*477f0*/  STS.U16 [R7+0x1c300], R28 ;  /* 0x01c3001c07007388 */ /* 0x0001e20000000400 */
[----:B------:R-:W2:Y:S02]  /*47800*/  LDL.LU R20, [R1+0x440] ;  /* 0x0004400001147983 */ /* 0x000ea40000300800 */
[----:B------:R1:W-:Y:S02]  /*47810*/  STS.U16 [R7+0x1cb00], R11 ;  /* 0x01cb000b07007388 */ /* 0x0003e40000000400 */
[----:B------:R-:W2:Y:S01]  /*47820*/  LDL.LU R22, [R1+0x42c] ;  /* 0x00042c0001167983 */ /* 0x000ea20000300800 */
[----:B------:R-:W-:Y:S04]  /*47830*/  STS.U16 [R7+0x1d300], R10 ;  /* 0x01d3000a07007388 */ /* 0x000fe80000000400 */
[----:B------:R-:W2:Y:S01]  /*47840*/  LDL.LU R25, [R1+0x418] ;  /* 0x0004180001197983 */ /* 0x000ea20000300800 */
[----:B------:R-:W-:Y:S02]  /*47850*/  STS.U16 [R7+0x1db00], R9 ;  /* 0x01db000907007388 */ /* 0x000fe40000000400 */
[----:B------:R-:W2:Y:S02]  /*47860*/  LDL.LU R27, [R1+0x344] ;  /* 0x00034400011b7983 */ /* 0x000ea40000300800 */
[----:B------:R-:W-:Y:S01]  /*47870*/  STS.U16 [R7+0x1e300], R8 ;  /* 0x01e3000807007388 */ /* 0x000fe20000000400 */
[----:B---3--:R3:W-:Y:S04]  /*47880*/  STS.U16 [R7+0x1eb00], R16 ;  /* 0x01eb001007007388 */ /* 0x0087e80000000400 */
[----:B0-----:R-:W2:Y:S01]  /*47890*/  LDL.LU R28, [R1+0x330] ;  /* 0x00033000011c7983 */ /* 0x001ea20000300800 */
[----:B-1----:R-:W2:Y:S02]  /*478a0*/  LDL.LU R11, [R1+0x31c] ;  /* 0x00031c00010b7983 */ /* 0x002ea40000300800 */
[----:B----4-:R0:W-:Y:S01]  /*478b0*/  STS.U16 [R7+0x1f300], R4 ;  /* 0x01f3000407007388 */ /* 0x0101e20000000400 */
[----:B------:R-:W-:Y:S01]  /*478c0*/  LOP3.LUT R0, R0, 0x40, RZ, 0x3c, !PT ;  /* 0x0000004000007812 */ /* 0x000fe200078e3cff */
[----:B------:R1:W-:Y:S04]  /*478d0*/  STS.U16 [R7+0x1fb00], R5 ;  /* 0x01fb000507007388 */ /* 0x0003e80000000400 */
[----:B---3--:R-:W3:Y:S01]  /*478e0*/  LDL.LU R16, [R1+0x570] ;  /* 0x0005700001107983 */ /* 0x008ee20000300800 */
[----:B0-----:R-:W4:Y:S03]  /*478f0*/  LDL.LU R4, [R1+0x584] ;  /* 0x0005840001047983 */ /* 0x001f260000300800 */
[----:B-1----:R-:W3:Y:S01]  /*47900*/  LDL.LU R5, [R1+0x598] ;  /* 0x0005980001057983 */ /* 0x002ee20000300800 */
[----:B------:R-:W4:Y:S02]  /*47910*/  LDL.LU R10, [R1+0x308] ;  /* 0x00030800010a7983 */ /* 0x000f240000300800 */
[----:B------:R-:W4:Y:S02]  /*47920*/  LDL.LU R9, [R1+0x2f4] ;  /* 0x0002f40001097983 */ /* 0x000f240000300800 */
[----:B------:R-:W4:Y:S01]  /*47930*/  LDL.LU R8, [R1+0x2e0] ;  /* 0x0002e00001087983 */ /* 0x000f220000300800 */
[----:B------:R0:W-:Y:S04]  /*47940*/  STS.U16 [R0+0x400], R6 ;  /* 0x0004000600007388 */ /* 0x0001e80000000400 */
[----:B------:R-:W4:Y:S04]  /*47950*/  LDL.LU R7, [R1+0x2cc] ;  /* 0x0002cc0001077983 */ /* 0x000f280000300800 */
[----:B0-----:R-:W4:Y:S04]  /*47960*/  LDL.LU R6, [R1+0x2b8] ;  /* 0x0002b80001067983 */ /* 0x001f280000300800 */
[----:B--2---:R0:W-:Y:S04]  /*47970*/  STS.U16 [R0+0xc00], R3 ;  /* 0x000c000300007388 */ /* 0x0041e80000000400 */
[----:B0-----:R-:W2:Y:S04]  /*47980*/  LDL.LU R3, [R1+0x20ac] ;  /* 0x0020ac0001037983 */ /* 0x001ea80000300800 */
[----:B---3--:R-:W-:Y:S01]  /*47990*/  STS.U16 [R0+0x1400], R5 ;  /* 0x0014000500007388 */ /* 0x008fe20000000400 */
[----:B----4-:R-:W-:Y:S03]  /*479a0*/  STS.U16 [R0+0x1c00], R4 ;  /* 0x001c000400007388 */ /* 0x010fe60000000400 */
[----:B------:R-:W-:Y:S04]  /*479b0*/  STS.U16 [R0+0x2400], R16 ;  /* 0x0024001000007388 */ /* 0x000fe80000000400 */
[----:B--2---:R-:W-:Y:S01]  /*479c0*/  STS.U16 [R0+0x2c00], R3 ;  /* 0x002c000300007388 */ /* 0x004fe20000000400 */
        /* <DEDUP_REMOVED lines=20> */
[----:B------:R-:W-:Y:S02]  /*47b10*/  STS.U16 [R0+0xd400], R9 ;  /* 0x00d4000900007388 */ /* 0x000fe40000000400 */
[----:B------:R2:W-:Y:S01]  /*47b20*/  STS.U16 [R0+0xdc00], R8 ;  /* 0x00dc000800007388 */ /* 0x0005e20000000400 */
[----:B0-----:R-:W3:Y:S01]  /*47b30*/  LDL.LU R11, [R1+0x29c] ;  /* 0x00029c00010b7983 */ /* 0x001ee20000300800 */
[----:B-1----:R-:W4:Y:S02]  /*47b40*/  LDL.LU R10, [R1+0x288] ;  /* 0x00028800010a7983 */ /* 0x002f240000300800 */
[----:B--2---:R-:W2:Y:S02]  /*47b50*/  LDL.LU R8, [R1+0x260] ;  /* 0x0002600001087983 */ /* 0x004ea40000300800 */
        /* <DEDUP_REMOVED lines=27> */
[----:B------:R-:W2:Y:S04]  /*47d10*/  LDL.LU R27, [R1+0x4c] ;  /* 0x00004c00011b7983 */ /* 0x000ea80000300800 */
[----:B---3--:R0:W-:Y:S01]  /*47d20*/  STS.U16 [R0+0xf400], R11 ;  /* 0x00f4000b00007388 */ /* 0x0081e20000000400 */
[----:B------:R-:W3:Y:S02]  /*47d30*/  LDL.LU R28, [R1+0x48] ;  /* 0x00004800011c7983 */ /* 0x000ee40000300800 */
[----:B----4-:R1:W-:Y:S01]  /*47d40*/  STS.U16 [R0+0xfc00], R10 ;  /* 0x00fc000a00007388 */ /* 0x0103e20000000400 */
[----:B0-----:R-:W4:Y:S01]  /*47d50*/  LDL.LU R11, [R1+0x3c] ;  /* 0x00003c00010b7983 */ /* 0x001f220000300800 */
[----:B-1----:R-:W3:Y:S03]  /*47d60*/  LDL.LU R10, [R1+0x14] ;  /* 0x00001400010a7983 */ /* 0x002ee60000300800 */
[----:B--2---:R0:W-:Y:S04]  /*47d70*/  STS.U16 [R0+0x10400], R8 ;  /* 0x0104000800007388 */ /* 0x0041e80000000400 */
[----:B0-----:R-:W2:Y:S04]  /*47d80*/  LDL.LU R8, [R1+0x20a8] ;  /* 0x0020a80001087983 */ /* 0x001ea80000300800 */
[----:B--2---:R0:W-:Y:S01]  /*47d90*/  STS.U16 [R0+0x10c00], R8 ;  /* 0x010c000800007388 */ /* 0x0041e20000000400 */
[----:B------:R1:W-:Y:S02]  /*47da0*/  STS.U16 [R0+0x11400], R7 ;  /* 0x0114000700007388 */ /* 0x0003e40000000400 */
[----:B------:R2:W-:Y:S02]  /*47db0*/  STS.U16 [R0+0x11c00], R6 ;  /* 0x011c000600007388 */ /* 0x0005e40000000400 */
[----:B------:R3:W-:Y:S01]  /*47dc0*/  STS.U16 [R0+0x12400], R5 ;  /* 0x0124000500007388 */ /* 0x0007e20000000400 */
[----:B0-----:R-:W4:Y:S01]  /*47dd0*/  LDL.LU R8, [R1+0x20a4] ;  /* 0x0020a40001087983 */ /* 0x001f220000300800 */
[----:B-1----:R-:W4:Y:S02]  /*47de0*/  LDL.LU R7, [R1+0x20a0] ;  /* 0x0020a00001077983 */ /* 0x002f240000300800 */
[----:B--2---:R-:W2:Y:S02]  /*47df0*/  LDL.LU R6, [R1+0x209c] ;  /* 0x00209c0001067983 */ /* 0x004ea40000300800 */
[----:B---3--:R-:W3:Y:S01]  /*47e00*/  LDL.LU R5, [R1+0x558] ;  /* 0x0005580001057983 */ /* 0x008ee20000300800 */
        /* <DEDUP_REMOVED lines=16> */
[----:B---3--:R0:W-:Y:S04]  /*47f10*/  STL [R1+0x2094], R5 ;  /* 0x0020940501007387 */ /* 0x0081e80000100800 */
[----:B0-----:R-:W3:Y:S04]  /*47f20*/  LDL.LU R5, [R1+0x5bc] ;  /* 0x0005bc0001057983 */ /* 0x001ee80000300800 */
[----:B------:R-:W-:Y:S01]  /*47f30*/  STS.U16 [R0+0x1ac00], R20 ;  /* 0x01ac001400007388 */ /* 0x000fe20000000400 */
[----:B------:R0:W-:Y:S03]  /*47f40*/  STS.U16 [R0+0x1b400], R9 ;  /* 0x01b4000900007388 */ /* 0x0001e60000000400 */
[----:B0-----:R-:W0:Y:S01]  /*47f50*/  S2R R9, SR_TID.X ;  /* 0x0000000000097919 */ /* 0x001e220000002100 */
[----:B------:R-:W-:Y:S02]  /*47f60*/  STS.U16 [R0+0x1bc00], R22 ;  /* 0x01bc001600007388 */ /* 0x000fe40000000400 */
[----:B------:R-:W-:Y:S02]  /*47f70*/  STS.U16 [R0+0x1c400], R25 ;  /* 0x01c4001900007388 */ /* 0x000fe40000000400 */
[----:B------:R-:W-:Y:S01]  /*47f80*/  STS.U16 [R0+0x1cc00], R27 ;  /* 0x01cc001b00007388 */ /* 0x000fe20000000400 */
[----:B------:R-:W-:Y:S01]  /*47f90*/  STS.U16 [R0+0x1d400], R28 ;  /* 0x01d4001c00007388 */ /* 0x000fe20000000400 */
[----:B----4-:R-:W-:Y:S02]  /*47fa0*/  STS.U16 [R0+0x1dc00], R11 ;  /* 0x01dc000b00007388 */ /* 0x010fe40000000400 */
[----:B------:R1:W-:Y:S01]  /*47fb0*/  STS.U16 [R0+0x1e400], R10 ;  /* 0x01e4000a00007388 */ /* 0x0003e20000000400 */
[----:B0-----:R-:W-:-:S05]  /*47fc0*/  LOP3.LUT R12, R9, 0x7f, RZ, 0xc0, !PT ;  /* 0x0000007f090c7812 */ /* 0x001fca00078ec0ff */
[----:B-1----:R-:W-:Y:S01]  /*47fd0*/  IMAD.SHL.U32 R10, R12, 0x2, RZ ;  /* 0x000000020c0a7824 */ /* 0x002fe200078e00ff */
[----:B---3--:R0:W-:Y:S01]  /*47fe0*/  STL [R1+0x2098], R5 ;  /* 0x0020980501007387 */ /* 0x0081e20000100800 */
[----:B------:R-:W3:Y:S02]  /*47ff0*/  LDL.LU R4, [R1+0x544] ;  /* 0x0005440001047983 */ /* 0x000ee40000300800 */
[----:B------:R-:W4:Y:S02]  /*48000*/  LDL.LU R16, [R1+0x530] ;  /* 0x0005300001107983 */ /* 0x000f240000300800 */
[----:B------:R-:W3:Y:S01]  /*48010*/  LDL.LU R3, [R1+0x51c] ;  /* 0x00051c0001037983 */ /* 0x000ee20000300800 */
[----:B------:R-:W3:Y:S01]  /*48020*/  LDL.LU R2, [R1+0x508] ;  /* 0x0005080001027983 */ /* 0x000ee20000300800 */
[----:B------:R-:W3:Y:S02]  /*48030*/  LDL.LU R29, [R1+0x4f4] ;  /* 0x0004f400011d7983 */ /* 0x000ee40000300800 */
[----:B------:R-:W3:Y:S02]  /*48040*/  LDL.LU R14, [R1+0x4e0] ;  /* 0x0004e000010e7983 */ /* 0x000ee40000300800 */
[----:B------:R-:W3:Y:S01]  /*48050*/  LDL.LU R15, [R1+0x4c8] ;  /* 0x0004c800010f7983 */ /* 0x000ee20000300800 */
[----:B------:R-:W3:Y:S01]  /*48060*/  LDL.LU R0, [R1+0x4b4] ;  /* 0x0004b40001007983 */ /* 0x000ee20000300800 */
[----:B------:R-:W3:Y:S02]  /*48070*/  LDL.LU R26, [R1+0x4a0] ;  /* 0x0004a000011a7983 */ /* 0x000ee40000300800 */
[----:B------:R-:W3:Y:S01]  /*48080*/  LDL.LU R24, [R1+0x48c] ;  /* 0x00048c0001187983 */ /* 0x000ee20000300800 */
[----:B0-----:R-:W-:Y:S01]  /*48090*/  LOP3.LUT R5, R9, 0x7f, RZ, 0xc0, !PT ;  /* 0x0000007f09057812 */ /* 0x001fe200078ec0ff */
[----:B------:R-:W3:Y:S01]  /*480a0*/  LDL.LU R23, [R1+0x478] ;  /* 0x0004780001177983 */ /* 0x000ee20000300800 */
[----:B------:R-:W3:Y:S02]  /*480b0*/  LDL.LU R21, [R1+0x464] ;  /* 0x0004640001157983 */ /* 0x000ee40000300800 */
[----:B------:R-:W3:Y:S02]  /*480c0*/  LDL.LU R19, [R1+0x450] ;  /* 0x0004500001137983 */ /* 0x000ee40000300800 */
[----:B------:R-:W3:Y:S01]  /*480d0*/  LDL.LU R17, [R1+0x43c] ;  /* 0x00043c0001117983 */ /* 0x000ee20000300800 */
[----:B------:R-:W3:Y:S01]  /*480e0*/  LDL.LU R13, [R1+0x428] ;  /* 0x00042800010d7983 */ /* 0x000ee20000300800 */
[----:B------:R-:W-:-:S02]  /*480f0*/  IMAD.SHL.U32 R5, R5, 0x2, RZ ;  /* 0x0000000205057824 */ /* 0x000fc400078e00ff */
[----:B------:R-:W3:Y:S02]  /*48100*/  LDL.LU R18, [R1+0x414] ;  /* 0x0004140001127983 */ /* 0x000ee40000300800 */
[----:B------:R-:W3:Y:S01]  /*48110*/  LDL.LU R20, [R1+0x340] ;  /* 0x0003400001147983 */ /* 0x000ee20000300800 */
[----:B------:R-:W3:Y:S01]  /*48120*/  LDL.LU R22, [R1+0x32c] ;  /* 0x00032c0001167983 */ /* 0x000ee20000300800 */
[----:B------:R-:W3:Y:S02]  /*48130*/  LDL.LU R25, [R1+0x318] ;  /* 0x0003180001197983 */ /* 0x000ee40000300800 */
[----:B------:R-:W3:Y:S01]  /*48140*/  LDL.LU R28, [R1+0x304] ;  /* 0x00030400011c7983 */ /* 0x000ee20000300800 */
[----:B------:R-:W-:Y:S01]  /*48150*/  LOP3.LUT R5, R5, 0x40, RZ, 0x3c, !PT ;  /* 0x0000004005057812 */ /* 0x000fe200078e3cff */
[----:B------:R-:W3:Y:S01]  /*48160*/  LDL.LU R27, [R1+0x2f0] ;  /* 0x0002f000011b7983 */ /* 0x000ee20000300800 */
[----:B------:R-:W3:Y:S02]  /*48170*/  LDL.LU R11, [R1+0x2dc] ;  /* 0x0002dc00010b7983 */ /* 0x000ee40000300800 */
[----:B------:R-:W3:Y:S02]  /*48180*/  LDL.LU R9, [R1+0x2c8] ;  /* 0x0002c80001097983 */ /* 0x000ee40000300800 */
[----:B------:R0:W-:Y:S01]  /*48190*/  STL [R1+0x2088], R12 ;  /* 0x0020880c01007387 */ /* 0x0001e20000100800 */
[----:B--2---:R1:W-:Y:S01]  /*481a0*/  STS.U16 [R5+0x1ec00], R6 ;  /* 0x01ec000605007388 */ /* 0x0043e20000000400 */
[----:B------:R2:W-:Y:S02]  /*481b0*/  STS.U16 [R5+0x1f400], R7 ;  /* 0x01f4000705007388 */ /* 0x0005e40000000400 */
[----:B------:R2:W-:Y:S01]  /*481c0*/  STS.U16 [R5+0x1fc00], R8 ;  /* 0x01fc000805007388 */ /* 0x0005e20000000400 */
[----:B0-----:R-:W3:Y:S01]  /*481d0*/  LDL.LU R12, [R1+0x56c] ;  /* 0x00056c00010c7983 */ /* 0x001ee20000300800 */
[----:B-1----:R-:W3:Y:S02]  /*481e0*/  LDL.LU R6, [R1+0x580] ;  /* 0x0005800001067983 */ /* 0x002ee40000300800 */
[----:B--2---:R-:W2:Y:S02]  /*481f0*/  LDL.LU R7, [R1+0x594] ;  /* 0x0005940001077983 */ /* 0x004ea40000300800 */
[----:B------:R-:W2:Y:S01]  /*48200*/  LDL.LU R5, [R1+0x2098] ;  /* 0x0020980001057983 */ /* 0x000ea20000300800 */
[----:B------:R-:W-:Y:S01]  /*48210*/  LOP3.LUT R10, R10, 0x50, RZ, 0x3c, !PT ;  /* 0x000000500a0a7812 */ /* 0x000fe200078e3cff */
[----:B------:R-:W3:Y:S04]  /*48220*/  LDL.LU R8, [R1+0x5a8] ;  /* 0x0005a80001087983 */ /* 0x000ee80000300800 */
[----:B--2---:R0:W-:Y:S04]  /*48230*/  STS.U16 [R10+0x500], R5 ;  /* 0x000500050a007388 */ /* 0x0041e80000000400 */
[----:B0-----:R-:W2:Y:S01]  /*48240*/  LDL.LU R5, [R1+0x2094] ;  /* 0x0020940001057983 */ /* 0x001ea20000300800 */
[----:B---3--:R-:W-:Y:S02]  /*48250*/  STS.U16 [R10+0xd00], R8 ;  /* 0x000d00080a007388 */ /* 0x008fe40000000400 */
[----:B------:R-:W-:Y:S02]  /*48260*/  STS.U16 [R10+0x1500], R7 ;  /* 0x001500070a007388 */ /* 0x000fe40000000400 */
[----:B------:R-:W-:Y:S01]  /*48270*/  STS.U16 [R10+0x1d00], R6 ;  /* 0x001d00060a007388 */ /* 0x000fe20000000400 */
[----:B------:R-:W-:Y:S04]  /*48280*/  STS.U16 [R10+0x2500], R12 ;  /* 0x0025000c0a007388 */ /* 0x000fe80000000400 */
[----:B--2---:R-:W-:Y:S01]  /*48290*/  STS.U16 [R10+0x2d00], R5 ;  /* 0x002d00050a007388 */ /* 0x004fe20000000400 */
        /* <DEDUP_REMOVED lines=19> */
[----:B------:R0:W-:Y:S04]  /*483d0*/  STS.U16 [R10+0xcd00], R28 ;  /* 0x00cd001c0a007388 */ /* 0x0001e80000000400 */
[----:B0-----:R-:W2:Y:S01]  /*483e0*/  LDL.LU R28, [R1+0x2ac] ;  /* 0x0002ac00011c7983 */ /* 0x001ea20000300800 */
[----:B------:R-:W3:Y:S03]  /*483f0*/  LDL.LU R12, [R1+0x270] ;  /* 0x00027000010c7983 */ /* 0x000ee60000300800 */
[----:B---3--:R0:W-:Y:S04]  /*48400*/  STL [R1+0x208c], R12 ;  /* 0x00208c0c01007387 */ /* 0x0081e80000100800 */
[----:B0-----:R-:W3:Y:S01]  /*48410*/  LDL.LU R12, [R1+0x284] ;  /* 0x00028400010c7983 */ /* 0x001ee20000300800 */
[----:B------:R-:W-:Y:S02]  /*48420*/  STS.U16 [R10+0xd500], R27 ;  /* 0x00d5001b0a007388 */ /* 0x000fe40000000400 */
[----:B------:R-:W-:Y:S02]  /*48430*/  STS.U16 [R10+0xdd00], R11 ;  /* 0x00dd000b0a007388 */ /* 0x000fe40000000400 */
[----:B------:R-:W-:Y:S01]  /*48440*/  STS.U16 [R10+0xe500], R9 ;  /* 0x00e500090a007388 */ /* 0x000fe20000000400 */
[----:B---3--:R0:W-:Y:S04]  /*48450*/  STL [R1+0x2090], R12 ;  /* 0x0020900c01007387 */ /* 0x0081e80000100800 */
[----:B0-----:R-:W3:Y:S01]  /*48460*/  LDL.LU R12, [R1+0x298] ;  /* 0x00029800010c7983 */ /* 0x001ee20000300800 */
        /* <DEDUP_REMOVED lines=25> */
[----:B--2---:R0:W-:Y:S01]  /*48600*/  STS.U16 [R10+0xed00], R28 ;  /* 0x00ed001c0a007388 */ /* 0x0041e20000000400 */
[----:B------:R-:W2:Y:S03]  /*48610*/  LDL.LU R27, [R1+0x1c] ;  /* 0x00001c00011b7983 */ /* 0x000ea60000300800 */
[----:B0-----:R-:W2:Y:S04]  /*48620*/  LDL.LU R28, [R1+0x18] ;  /* 0x00001800011c7983 */ /* 0x001ea80000300800 */
[----:B---3--:R0:W-:Y:S04]  /*48630*/  STS.U16 [R10+0xf500], R12 ;  /* 0x00f5000c0a007388 */ /* 0x0081e80000000400 */
[----:B0-----:R-:W3:Y:S04]  /*48640*/  LDL.LU R12, [R1+0x2090] ;  /* 0x00209000010c7983 */ /* 0x001ee80000300800 */
[----:B---3--:R0:W-:Y:S04]  /*48650*/  STS.U16 [R10+0xfd00], R12 ;  /* 0x00fd000c0a007388 */ /* 0x0081e80000000400 */
[----:B0-----:R-:W3:Y:S04]  /*48660*/  LDL.LU R12, [R1+0x208c] ;  /* 0x00208c00010c7983 */ /* 0x001ee80000300800 */
[----:B---3--:R0:W-:Y:S01]  /*48670*/  STS.U16 [R10+0x10500], R12 ;  /* 0x0105000c0a007388 */ /* 0x0081e20000000400 */
[----:B----4-:R1:W-:Y:S02]  /*48680*/  STS.U16 [R10+0x10d00], R11 ;  /* 0x010d000b0a007388 */ /* 0x0103e40000000400 */
        /* <DEDUP_REMOVED lines=19> */
[----:B0-----:R-:W3:Y:S01]  /*487c0*/  LDL.LU R12, [R1+0x2088] ;  /* 0x00208800010c7983 */ /* 0x001ee20000300800 */
[----:B------:R-:W-:Y:S02]  /*487d0*/  STS.U16 [R10+0x1ad00], R18 ;  /* 0x01ad00120a007388 */ /* 0x000fe40000000400 */
[----:B-1----:R-:W4:Y:S02]  /*487e0*/  LDL.LU R11, [R1+0x2084] ;  /* 0x00208400010b7983 */ /* 0x002f240000300800 */
[----:B------:R0:W-:Y:S02]  /*487f0*/  STS.U16 [R10+0x1b500], R9 ;  /* 0x01b500090a007388 */ /* 0x0001e40000000400 */
        /* <DEDUP_REMOVED lines=21> */
[----:B------:R-:W4:Y:S01]  /*48950*/  LDL.LU R18, [R1+0x438] ;  /* 0x0004380001127983 */ /* 0x000f220000300800 */
[----:B------:R1:W-:Y:S02]  /*48960*/  STS.U16 [R10+0x1c500], R22 ;  /* 0x01c500160a007388 */ /* 0x0003e40000000400 */
[----:B------:R1:W-:Y:S02]  /*48970*/  STS.U16 [R10+0x1cd00], R25 ;  /* 0x01cd00190a007388 */ /* 0x0003e40000000400 */
[----:B--2---:R2:W-:Y:S01]  /*48980*/  STS.U16 [R10+0x1d500], R27 ;  /* 0x01d5001b0a007388 */ /* 0x0045e20000000400 */
[----:B------:R2:W-:Y:S04]  /*48990*/  STS.U16 [R10+0x1dd00], R28 ;  /* 0x01dd001c0a007388 */ /* 0x0005e80000000400 */
[----:B0-----:R-:W4:Y:S01]  /*489a0*/  LDL.LU R20, [R1+0x424] ;  /* 0x0004240001147983 */ /* 0x001f220000300800 */
[----:B-1----:R-:W4:Y:S02]  /*489b0*/  LDL.LU R22, [R1+0x410] ;  /* 0x0004100001167983 */ /* 0x002f240000300800 */
[----:B------:R-:W4:Y:S01]  /*489c0*/  LDL.LU R25, [R1+0x33c] ;  /* 0x00033c0001197983 */ /* 0x000f220000300800 */
[----:B--2---:R-:W2:Y:S01]  /*489d0*/  LDL.LU R27, [R1+0x328] ;  /* 0x00032800011b7983 */ /* 0x004ea20000300800 */
[----:B------:R-:W2:Y:S03]  /*489e0*/  LDL.LU R28, [R1+0x314] ;  /* 0x00031400011c7983 */ /* 0x000ea60000300800 */
[----:B---3--:R0:W-:Y:S04]  /*489f0*/  STS.U16 [R10+0x1e500], R9 ;  /* 0x01e500090a007388 */ /* 0x0081e80000000400 */
[----:B0-----:R-:W3:Y:S01]  /*48a00*/  LDL.LU R9, [R1+0x2080] ;  /* 0x0020800001097983 */ /* 0x001ee20000300800 */
[----:B------:R-:W-:-:S03]  /*48a10*/  IMAD.SHL.U32 R12, R12, 0x2, RZ ;  /* 0x000000020c0c7824 */ /* 0x000fc600078e00ff */
[----:B---3--:R0:W-:Y:S04]  /*48a20*/  STS.U16 [R10+0x1ed00], R9 ;  /* 0x01ed00090a007388 */ /* 0x0081e80000000400 */
[----:B0-----:R-:W3:Y:S04]  /*48a30*/  LDL.LU R10, [R1+0x207c] ;  /* 0x00207c00010a7983 */ /* 0x001ee80000300800 */
[----:B------:R-:W0:Y:S01]  /*48a40*/  S2R R9, SR_TID.X ;  /* 0x0000000000097919 */ /* 0x000e220000002100 */
[----:B------:R-:W-:Y:S02]  /*48a50*/  LOP3.LUT R12, R12, 0x60, RZ, 0x3c, !PT ;  /* 0x000000600c0c7812 */ /* 0x000fe400078e3cff */
[----:B0-----:R-:W-:-:S05]  /*48a60*/  LOP3.LUT R9, R9, 0x7f, RZ, 0xc0, !PT ;  /* 0x0000007f09097812 */ /* 0x001fca00078ec0ff */
[----:B------:R-:W-:-:S05]  /*48a70*/  IMAD.SHL.U32 R9, R9, 0x2, RZ ;  /* 0x0000000209097824 */ /* 0x000fca00078e00ff */
[----:B------:R-:W-:-:S05]  /*48a80*/  LOP3.LUT R9, R9, 0x50, RZ, 0x3c, !PT ;  /* 0x0000005009097812 */ /* 0x000fca00078e3cff */
[----:B---3--:R-:W-:Y:S01]  /*48a90*/  STS.U16 [R9+0x1f500], R10 ;  /* 0x01f5000a09007388 */ /* 0x008fe20000000400 */
[----:B----4-:R-:W-:Y:S02]  /*48aa0*/  STS.U16 [R9+0x1fd00], R11 ;  /* 0x01fd000b09007388 */ /* 0x010fe40000000400 */
        /* <DEDUP_REMOVED lines=17> */
[----:B------:R0:W-:Y:S02]  /*48bc0*/  STS.U16 [R12+0x8e00], R17 ;  /* 0x008e00110c007388 */ /* 0x0001e40000000400 */
[----:B0-----:R-:W3:Y:S04]  /*48bd0*/  LDL.LU R17, [R1+0x2c4] ;  /* 0x0002c40001117983 */ /* 0x001ee80000300800 */
[----:B---3--:R0:W-:Y:S04]  /*48be0*/  STL [R1+0x2070], R17 ;  /* 0x0020701101007387 */ /* 0x0081e80000100800 */
[----:B0-----:R-:W3:Y:S04]  /*48bf0*/  LDL.LU R17, [R1+0x2d8] ;  /* 0x0002d80001117983 */ /* 0x001ee80000300800 */
[----:B---3--:R0:W-:Y:S04]  /*48c00*/  STL [R1+0x2074], R17 ;  /* 0x0020741101007387 */ /* 0x0081e80000100800 */
[----:B0-----:R-:W3:Y:S04]  /*48c10*/  LDL.LU R17, [R1+0x2ec] ;  /* 0x0002ec0001117983 */ /* 0x001ee80000300800 */
[----:B------:R-:W-:Y:S01]  /*48c20*/  STS.U16 [R12+0x9600], R13 ;  /* 0x0096000d0c007388 */ /* 0x000fe20000000400 */
[----:B------:R-:W-:Y:S02]  /*48c30*/  STS.U16 [R12+0x9e00], R18 ;  /* 0x009e00120c007388 */ /* 0x000fe40000000400 */
[----:B------:R-:W-:Y:S02]  /*48c40*/  STS.U16 [R12+0xa600], R20 ;  /* 0x00a600140c007388 */ /* 0x000fe40000000400 */
[----:B------:R-:W-:Y:S01]  /*48c50*/  STS.U16 [R12+0xae00], R22 ;  /* 0x00ae00160c007388 */ /* 0x000fe20000000400 */
[----:B------:R-:W-:Y:S01]  /*48c60*/  STS.U16 [R12+0xb600], R25 ;  /* 0x00b600190c007388 */ /* 0x000fe20000000400 */
[----:B--2---:R-:W-:Y:S02]  /*48c70*/  STS.U16 [R12+0xbe00], R27 ;  /* 0x00be001b0c007388 */ /* 0x004fe40000000400 */
[----:B------:R-:W-:Y:S01]  /*48c80*/  STS.U16 [R12+0xc600], R28 ;  /* 0x00c6001c0c007388 */ /* 0x000fe20000000400 */
[----:B---3--:R0:W-:Y:S04]  /*48c90*/  STL [R1+0x2078], R17 ;  /* 0x0020781101007387 */ /* 0x0081e80000100800 */
[----:B0-----:R-:W2:Y:S01]  /*48ca0*/  LDL.LU R17, [R1+0x300] ;  /* 0x0003000001117983 */ /* 0x001ea20000300800 */
        /* <DEDUP_REMOVED lines=45> */
[----:B------:R0:W-:Y:S04]  /*48f80*/  STS.U16 [R12+0x11600], R28 ;  /* 0x0116001c0c007388 */ /* 0x0001e80000000400 */
[----:B0-----:R-:W2:Y:S01]  /*48f90*/  LDL.LU R28, [R1+0x2054] ;  /* 0x00205400011c7983 */ /* 0x001ea20000300800 */
        /* <DEDUP_REMOVED lines=20> */
[----:B------:R-:W-:Y:S03]  /*490e0*/  STS.U16 [R12+0x1be00], R27 ;  /* 0x01be001b0c007388 */ /* 0x000fe60000000400 */
        /* <DEDUP_REMOVED lines=22> */
[----:B------:R0:W-:Y:S01]  /*49250*/  STS.U16 [R12+0x1ce00], R25 ;  /* 0x01ce00190c007388 */ /* 0x0001e20000000400 */
[----:B------:R1:W-:Y:S02]  /*49260*/  STS.U16 [R12+0x1d600], R22 ;  /* 0x01d600160c007388 */ /* 0x0003e40000000400 */
[----:B---3--:R3:W-:Y:S02]  /*49270*/  STS.U16 [R12+0x1de00], R20 ;  /* 0x01de00140c007388 */ /* 0x0087e40000000400 */
[----:B------:R4:W-:Y:S01]  /*49280*/  STS.U16 [R12+0x1e600], R18 ;  /* 0x01e600120c007388 */ /* 0x0009e20000000400 */
[----:B0-----:R-:W2:Y:S01]  /*49290*/  LDL.LU R25, [R1+0x58c] ;  /* 0x00058c0001197983 */ /* 0x001ea20000300800 */
[----:B-1----:R-:W2:Y:S02]  /*492a0*/  LDL.LU R22, [R1+0x5a0] ;  /* 0x0005a00001167983 */ /* 0x002ea40000300800 */
[----:B---3--:R-:W3:Y:S02]  /*492b0*/  LDL.LU R20, [R1+0x5b4] ;  /* 0x0005b40001147983 */ /* 0x008ee40000300800 */
[----:B----4-:R-:W4:Y:S01]  /*492c0*/  LDL.LU R12, [R1+0x2050] ;  /* 0x00205000010c7983 */ /* 0x010f220000300800 */
[----:B------:R-:W0:Y:S02]  /*492d0*/  S2R R2, SR_TID.X ;  /* 0x0000000000027919 */ /* 0x000e240000002100 */
[----:B0-----:R-:W-:-:S05]  /*492e0*/  LOP3.LUT R2, R2, 0x7f, RZ, 0xc0, !PT ;  /* 0x0000007f02027812 */ /* 0x001fca00078ec0ff */
[C---:B------:R-:W-:Y:S02]  /*492f0*/  IMAD.SHL.U32 R18, R2.reuse, 0x2, RZ ;  /* 0x0000000202127824 */ /* 0x040fe400078e00ff */
[----:B------:R-:W-:-:S03]  /*49300*/  IMAD.SHL.U32 R2, R2, 0x2, RZ ;  /* 0x0000000202027824 */ /* 0x000fc600078e00ff */
[----:B------:R-:W-:Y:S02]  /*49310*/  LOP3.LUT R18, R18, 0x60, RZ, 0x3c, !PT ;  /* 0x0000006012127812 */ /* 0x000fe400078e3cff */
[----:B------:R-:W-:-:S03]  /*49320*/  LOP3.LUT R2, R2, 0x70, RZ, 0x3c, !PT ;  /* 0x0000007002027812 */ /* 0x000fc600078e3cff */
[----:B----4-:R-:W-:Y:S01]  /*49330*/  STS.U16 [R18+0x1ee00], R12 ;  /* 0x01ee000c12007388 */ /* 0x010fe20000000400 */
[----:B------:R-:W-:Y:S02]  /*49340*/  STS.U16 [R18+0x1f600], R13 ;  /* 0x01f6000d12007388 */ /* 0x000fe40000000400 */
[----:B------:R-:W-:Y:S02]  /*49350*/  STS.U16 [R18+0x1fe00], R17 ;  /* 0x01fe001112007388 */ /* 0x000fe40000000400 */
[----:B---3--:R-:W-:Y:S01]  /*49360*/  STS.U16 [R2+0x700], R20 ;  /* 0x0007001402007388 */ /* 0x008fe20000000400 */
[----:B--2---:R-:W-:Y:S01]  /*49370*/  STS.U16 [R2+0xf00], R22 ;  /* 0x000f001602007388 */ /* 0x004fe20000000400 */
[----:B------:R-:W-:Y:S02]  /*49380*/  STS.U16 [R2+0x1700], R25 ;  /* 0x0017001902007388 */ /* 0x000fe40000000400 */
[----:B------:R0:W-:Y:S02]  /*49390*/  STS.U16 [R2+0x1f00], R28 ;  /* 0x001f001c02007388 */ /* 0x0001e40000000400 */
        /* <DEDUP_REMOVED lines=11> */
[----:B------:R-:W-:Y:S01]  /*49450*/  STS.U16 [R2+0x7f00], R14 ;  /* 0x007f000e02007388 */ /* 0x000fe20000000400 */
[----:B0-----:R-:W2:Y:S01]  /*49460*/  LDL.LU R28, [R1+0x310] ;  /* 0x00031000011c7983 */ /* 0x001ea20000300800 */
[----:B------:R0:W-:Y:S03]  /*49470*/  STS.U16 [R2+0x8700], R15 ;  /* 0x0087000f02007388 */ /* 0x0001e60000000400 */
[----:B0-----:R-:W3:Y:S01]  /*49480*/  LDL.LU R15, [R1+0x2fc] ;  /* 0x0002fc00010f7983 */ /* 0x001ee20000300800 */
[----:B------:R-:W4:Y:S02]  /*49490*/  LDL.LU R29, [R1+0x2d4] ;  /* 0x0002d400011d7983 */ /* 0x000f240000300800 */
[----:B------:R-:W-:Y:S02]  /*494a0*/  STS.U16 [R2+0x8f00], R0 ;  /* 0x008f000002007388 */ /* 0x000fe40000000400 */
[----:B------:R-:W-:Y:S01]  /*494b0*/  STS.U16 [R2+0x9700], R26 ;  /* 0x0097001a02007388 */ /* 0x000fe20000000400 */
[----:B------:R-:W-:Y:S01]  /*494c0*/  STS.U16 [R2+0x9f00], R24 ;  /* 0x009f001802007388 */ /* 0x000fe20000000400 */
[----:B------:R-:W-:Y:S02]  /*494d0*/  STS.U16 [R2+0xa700], R23 ;  /* 0x00a7001702007388 */ /* 0x000fe40000000400 */
[----:B------:R-:W-:Y:S02]  /*494e0*/  STS.U16 [R2+0xaf00], R21 ;  /* 0x00af001502007388 */ /* 0x000fe40000000400 */
[----:B------:R-:W-:Y:S01]  /*494f0*/  STS.U16 [R2+0xb700], R19 ;  /* 0x00b7001302007388 */ /* 0x000fe20000000400 */
[----:B------:R-:W-:Y:S04]  /*49500*/  STS.U16 [R2+0xbf00], R27 ;  /* 0x00bf001b02007388 */ /* 0x000fe80000000400 */
[----:B----4-:R0:W-:Y:S04]  /*49510*/  STL [R1+0x204c], R29 ;  /* 0x00204c1d01007387 */ /* 0x0101e80000100800 */
[----:B0-----:R-:W4:Y:S01]  /*49520*/  LDL.LU R29, [R1+0x2e8] ;  /* 0x0002e800011d7983 */ /* 0x001f220000300800 */
[----:B------:R-:W4:Y:S02]  /*49530*/  LDL.LU R26, [R1+0x2c0] ;  /* 0x0002c000011a7983 */ /* 0x000f240000300800 */
[----:B------:R-:W4:Y:S02]  /*49540*/  LDL.LU R24, [R1+0x2a4] ;  /* 0x0002a40001187983 */ /* 0x000f240000300800 */
[----:B------:R-:W4:Y:S01]  /*49550*/  LDL.LU R23, [R1+0x290] ;  /* 0x0002900001177983 */ /* 0x000f220000300800 */
[----:B------:R-:W4:Y:S01]  /*49560*/  LDL.LU R21, [R1+0x27c] ;  /* 0x00027c0001157983 */ /* 0x000f220000300800 */
[----:B------:R-:W4:Y:S02]  /*49570*/  LDL.LU R19, [R1+0x268] ;  /* 0x0002680001137983 */ /* 0x000f240000300800 */
[----:B------:R-:W4:Y:S01]  /*49580*/  LDL.LU R0, [R1+0x254] ;  /* 0x0002540001007983 */ /* 0x000f220000300800 */
[----:B--2---:R0:W-:Y:S01]  /*49590*/  STS.U16 [R2+0xc700], R28 ;  /* 0x00c7001c02007388 */ /* 0x0041e20000000400 */
[----:B------:R-:W2:Y:S03]  /*495a0*/  LDL.LU R27, [R1+0x240] ;  /* 0x00024000011b7983 */ /* 0x000ea60000300800 */
        /* <DEDUP_REMOVED lines=18> */
[----:B---3--:R0:W-:Y:S01]  /*496d0*/  STS.U16 [R2+0xcf00], R15 ;  /* 0x00cf000f02007388 */ /* 0x0081e20000000400 */
[----:B------:R-:W2:Y:S03]  /*496e0*/  LDL.LU R14, [R1+0x84] ;  /* 0x00008400010e7983 */ /* 0x000ea60000300800 */
[----:B0-----:R-:W2:Y:S04]  /*496f0*/  LDL.LU R15, [R1+0x2c] ;  /* 0x00002c00010f7983 */ /* 0x001ea80000300800 */
[----:B----4-:R0:W-:Y:S04]  /*49700*/  STS.U16 [R2+0xd700], R29 ;  /* 0x00d7001d02007388 */ /* 0x0101e80000000400 */
[----:B0-----:R-:W4:Y:S04]  /*49710*/  LDL.LU R29, [R1+0x204c] ;  /* 0x00204c00011d7983 */ /* 0x001f280000300800 */
[----:B----4-:R0:W-:Y:S01]  /*49720*/  STS.U16 [R2+0xdf00], R29 ;  /* 0x00df001d02007388 */ /* 0x0101e20000000400 */
[----:B------:R1:W-:Y:S02]  /*49730*/  STS.U16 [R2+0xe700], R26 ;  /* 0x00e7001a02007388 */ /* 0x0003e40000000400 */
[----:B------:R4:W-:Y:S02]  /*49740*/  STS.U16 [R2+0xef00], R24 ;  /* 0x00ef001802007388 */ /* 0x0009e40000000400 */
[----:B------:R2:W-:Y:S01]  /*49750*/  STS.U16 [R2+0xf700], R23 ;  /* 0x00f7001702007388 */ /* 0x0005e20000000400 */
[----:B------:R2:W-:Y:S01]  /*49760*/  STS.U16 [R2+0xff00], R21 ;  /* 0x00ff001502007388 */ /* 0x0005e20000000400 */
[----:B------:R2:W-:Y:S03]  /*49770*/  STS.U16 [R2+0x10700], R19 ;  /* 0x0107001302007388 */ /* 0x0005e60000000400 */
[----:B0-----:R-:W3:Y:S01]  /*49780*/  LDL.LU R29, [R1+0x2048] ;  /* 0x00204800011d7983 */ /* 0x001ee20000300800 */
[----:B-1----:R-:W3:Y:S02]  /*49790*/  LDL.LU R26, [R1+0x2044] ;  /* 0x00204400011a7983 */ /* 0x002ee40000300800 */
[----:B----4-:R-:W4:Y:S02]  /*497a0*/  LDL.LU R24, [R1+0x2040] ;  /* 0x0020400001187983 */ /* 0x010f240000300800 */
[----:B--2---:R-:W2:Y:S01]  /*497b0*/  LDL.LU R23, [R1+0x203c] ;  /* 0x00203c0001177983 */ /* 0x004ea20000300800 */
[----:B------:R-:W2:Y:S01]  /*497c0*/  LDL.LU R21, [R1+0x2038] ;  /* 0x0020380001157983 */ /* 0x000ea20000300800 */
[----:B------:R-:W2:Y:S03]  /*497d0*/  LDL.LU R19, [R1+0x2034] ;  /* 0x0020340001137983 */ /* 0x000ea60000300800 */
[----:B------:R0:W-:Y:S01]  /*497e0*/  STS.U16 [R2+0x10f00], R0 ;  /* 0x010f000002007388 */ /* 0x0001e20000000400 */
[----:B------:R1:W-:Y:S02]  /*497f0*/  STS.U16 [R2+0x11700], R27 ;  /* 0x0117001b02007388 */ /* 0x0003e40000000400 */
[----:B------:R1:W-:Y:S01]  /*49800*/  STS.U16 [R2+0x11f00], R28 ;  /* 0x011f001c02007388 */ /* 0x0003e20000000400 */
[----:B0-----:R-:W2:Y:S01]  /*49810*/  LDL.LU R0, [R1+0x5c8] ;  /* 0x0005c80001007983 */ /* 0x001ea20000300800 */
[----:B-1----:R-:W2:Y:S02]  /*49820*/  LDL.LU R27, [R1+0x2030] ;  /* 0x00203000011b7983 */ /* 0x002ea40000300800 */
[----:B------:R-:W2:Y:S02]  /*49830*/  LDL.LU R28, [R1+0x202c] ;  /* 0x00202c00011c7983 */ /* 0x000ea40000300800 */
        /* <DEDUP_REMOVED lines=10> */
[----:B------:R0:W-:Y:S02]  /*498e0*/  STS.U16 [R2+0x17700], R8 ;  /* 0x0177000802007388 */ /* 0x0001e40000000400 */
        /* <DEDUP_REMOVED lines=8> */
[----:B0-----:R-:W3:Y:S04]  /*49970*/  LDL R8, [R1+0x4d0] ;  /* 0x0004d00001087983 */ /* 0x001ee80000100800 */
[----:B--2---:R0:W-:Y:S04]  /*49980*/  STS.U16 [R2+0x1bf00], R28 ;  /* 0x01bf001c02007388 */ /* 0x0041e80000000400 */
[----:B0-----:R-:W2:Y:S01]  /*49990*/  LDL.LU R28, [R1+0x2028] ;  /* 0x00202800011c7983 */ /* 0x001ea20000300800 */
[----:B------:R-:W-:Y:S02]  /*499a0*/  STS.U16 [R2+0x1c700], R27 ;  /* 0x01c7001b02007388 */ /* 0x000fe40000000400 */
[----:B------:R-:W-:Y:S02]  /*499b0*/  STS.U16 [R2+0x1cf00], R19 ;  /* 0x01cf001302007388 */ /* 0x000fe40000000400 */
[----:B------:R-:W-:Y:S01]  /*499c0*/  STS.U16 [R2+0x1d700], R21 ;  /* 0x01d7001502007388 */ /* 0x000fe20000000400 */
[----:B------:R-:W-:Y:S01]  /*499d0*/  STS.U16 [R2+0x1df00], R23 ;  /* 0x01df001702007388 */ /* 0x000fe20000000400 */
[----:B----4-:R-:W-:Y:S02]  /*499e0*/  STS.U16 [R2+0x1e700], R24 ;  /* 0x01e7001802007388 */ /* 0x010fe40000000400 */
[----:B---3--:R-:W-:Y:S02]  /*499f0*/  STS.U16 [R2+0x1ef00], R26 ;  /* 0x01ef001a02007388 */ /* 0x008fe40000000400 */
[----:B------:R-:W-:Y:S01]  /*49a00*/  STS.U16 [R2+0x1f700], R29 ;  /* 0x01f7001d02007388 */ /* 0x000fe20000000400 */
[----:B------:R-:W-:Y:S01]  /*49a10*/  STS.U16 [R2+0x1ff00], R0 ;  /* 0x01ff000002007388 */ /* 0x000fe20000000400 */
[----:B------:R-:W-:Y:S06]  /*49a20*/  BAR.SYNC.DEFER_BLOCKING 0x0 ;  /* 0x0000000000007b1d */ /* 0x000fec0000010000 */
[----:B------:R-:W-:Y:S04]  /*49a30*/  LDSM.16.MT88.4 R4, [R8+0x20000] ;  /* 0x020000000804783b */ /* 0x000fe80000004200 */
[----:B--2---:R-:W0:Y:S04]  /*49a40*/  LDSM.16.M88.4 R12, [R28] ;  /* 0x000000001c0c783b */ /* 0x004e280000000200 */
[----:B------:R-:W-:Y:S04]  /*49a50*/  LDSM.16.M88.4 R20, [R28+0x8000] ;  /* 0x008000001c14783b */ /* 0x000fe80000000200 */
[----:B------:R-:W-:Y:S04]  /*49a60*/  LDSM.16.M88.4 R16, [R28+0x6000] ;  /* 0x006000001c10783b */ /* 0x000fe80000000200 */
[----:B------:R-:W-:Y:S01]  /*49a70*/  LDSM.16.M88.4 R24, [R28+0xa000] ;  /* 0x00a000001c18783b */ /* 0x000fe20000000200 */
[----:B0-----:R-:W-:-:S03]  /*49a80*/  IMAD.MOV.U32 R10, RZ, RZ, R12 ;  /* 0x000000ffff0a7224 */ /* 0x001fc600078e000c */
[----:B------:R-:W-:Y:S01]  /*49a90*/  STL.64 [R1+0x78], R14 ;  /* 0x0000780e01007387 */ /* 0x000fe20000100a00 */
[----:B------:R-:W-:Y:S02]  /*49aa0*/  IMAD.MOV.U32 R9, RZ, RZ, R13 ;  /* 0x000000ffff097224 */ /* 0x000fe400078e000d */
[----:B------:R-:W0:Y:S04]  /*49ab0*/  LDSM.16.M88.4 R12, [R28+0x2000] ;  /* 0x002000001c0c783b */ /* 0x000e280000000200 */
[----:B0-----:R-:W-:Y:S01]  /*49ac0*/  IMAD.MOV.U32 R3, RZ, RZ, R12 ;  /* 0x000000ffff037224 */ /* 0x001fe200078e000c */
[----:B------:R-:W-:Y:S01]  /*49ad0*/  STL.64 [R1+0x68], R14 ;  /* 0x0000680e01007387 */ /* 0x000fe20000100a00 */
[----:B------:R-:W-:Y:S02]  /*49ae0*/  IMAD.MOV.U32 R11, RZ, RZ, R13 ;  /* 0x000000ffff0b7224 */ /* 0x000fe400078e000d */
[----:B------:R-:W0:Y:S04]  /*49af0*/  LDSM.16.M88.4 R12, [R28+0x4000] ;  /* 0x004000001c0c783b */ /* 0x000e280000000200 */
[----:B------:R-:W-:-:S02]  /*49b00*/  IMAD.MOV.U32 R0, RZ, RZ, R23 ;  /* 0x000000ffff007224 */ /* 0x000fc400078e0017 */
[----:B------:R-:W-:Y:S01]  /*49b10*/  IMAD.MOV.U32 R2, RZ, RZ, R22 ;  /* 0x000000ffff027224 */ /* 0x000fe200078e0016 */
[----:B0-----:R-:W-:Y:S01]  /*49b20*/  STL.64 [R1+0x58], R14 ;  /* 0x0000580e01007387 */ /* 0x001fe20000100a00 */
[----:B------:R-:W-:Y:S02]  /*49b30*/  STL.64 [R1+0x2010], R12 ;  /* 0x0020100c01007387 */ /* 0x000fe40000100a00 */
[----:B------:R-:W0:Y:S04]  /*49b40*/  LDSM.16.M88.4 R12, [R28+0xc000] ;  /* 0x00c000001c0c783b */ /* 0x000e280000000200 */
[----:B------:R-:W-:Y:S01]  /*49b50*/  STL.64 [R1+0x2000], R20 ;  /* 0x0020001401007387 */ /* 0x000fe20000100a00 */
[----:B------:R-:W-:Y:S01]  /*49b60*/  STL.64 [R1+0x48], R18 ;  /* 0x0000481201007387 */ /* 0x000fe20000100a00 */
[----:B------:R-:W-:Y:S02]  /*49b70*/  STL.64 [R1+0x2008], R16 ;  /* 0x0020081001007387 */ /* 0x000fe40000100a00 */
[----:B------:R-:W-:Y:S02]  /*49b80*/  STL [R1+0x1fcc], R0 ;  /* 0x001fcc0001007387 */ /* 0x000fe40000100800 */
[----:B------:R-:W-:Y:S01]  /*49b90*/  IMAD.MOV.U32 R22, RZ, RZ, R3 ;  /* 0x000000ffff167224 */ /* 0x000fe200078e0003 */
[----:B------:R-:W-:Y:S04]  /*49ba0*/  STL [R1+0x1fc8], R2 ;  /* 0x001fc80201007387 */ /* 0x000fe80000100800 */
[----:B------:R-:W1:Y:S01]  /*49bb0*/  LDSM.16.M88.4 R16, [R28+0xe000] ;  /* 0x00e000001c10783b */ /* 0x000e620000000200 */
[----:B0-----:R-:W-:-:S03]  /*49bc0*/  IMAD.MOV.U32 R29, RZ, RZ, R12 ;  /* 0x000000ffff1d7224 */ /* 0x001fc600078e000c */
[----:B------:R-:W-:Y:S01]  /*49bd0*/  STL.64 [R1+0x98], R14 ;  /* 0x0000980e01007387 */ /* 0x000fe20000100a00 */
[----:B------:R-:W-:Y:S02]  /*49be0*/  IMAD.MOV.U32 R3, RZ, RZ, R13 ;  /* 0x000000ffff037224 */ /* 0x000fe400078e000d */
[----:B------:R-:W0:Y:S04]  /*49bf0*/  LDSM.16.M88.4 R12, [R28+0x10000] ;  /* 0x010000001c0c783b */ /* 0x000e280000000200 */
[----:B------:R-:W-:Y:S01]  /*49c00*/  STL.64 [R1+0x28], R26 ;  /* 0x0000281a01007387 */ /* 0x000fe20000100a00 */
[----:B------:R-:W-:Y:S01]  /*49c10*/  STL.64 [R1+0x2018], R24 ;  /* 0x0020181801007387 */ /* 0x000fe20000100a00 */
[----:B------:R-:W-:Y:S02]  /*49c20*/  STL [R1+0x1fd4], R3 ;  /* 0x001fd40301007387 */ /* 0x000fe40000100800 */
[----:B------:R-:W-:Y:S02]  /*49c30*/  STL [R1+0x1fd0], R29 ;  /* 0x001fd01d01007387 */ /* 0x000fe40000100800 */
[----:B-1----:R-:W-:Y:S01]  /*49c40*/  STL.64 [R1+0xb0], R16 ;  /* 0x0000b01001007387 */ /* 0x002fe20000100a00 */
[----:B------:R-:W-:Y:S02]  /*49c50*/  STL.64 [R1+0xb8], R18 ;  /* 0x0000b81201007387 */ /* 0x000fe40000100a00 */
[----:B------:R-:W-:Y:S04]  /*49c60*/  LDSM.16.M88.4 R16, [R28+0x16000] ;  /* 0x016000001c10783b */ /* 0x000fe80000000200 */
[----:B0-----:R-:W-:Y:S01]  /*49c70*/  IMAD.MOV.U32 R0, RZ, RZ, R12 ;  /* 0x000000ffff007224 */ /* 0x001fe200078e000c */
[----:B------:R-:W-:Y:S01]  /*49c80*/  STL.64 [R1+0xd8], R14 ;  /* 0x0000d80e01007387 */ /* 0x000fe20000100a00 */
[----:B------:R-:W-:-:S02]  /*49c90*/  IMAD.MOV.U32 R2, RZ, RZ, R13 ;  /* 0x000000ffff027224 */ /* 0x000fc400078e000d */
[----:B------:R-:W0:Y:S01]  /*49ca0*/  LDSM.16.M88.4 R12, [R28+0x12000] ;  /* 0x012000001c0c783b */ /* 0x000e220000000200 */
[----:B------:R1:W-:Y:S03]  /*49cb0*/  STL [R1+0x1fdc], R0 ;  /* 0x001fdc0001007387 */ /* 0x0003e60000100800 */
[----:B------:R-:W-:Y:S02]  /*49cc0*/  STL [R1+0x1fd8], R2 ;  /* 0x001fd80201007387 */ /* 0x000fe40000100800 */
[----:B0-----:R-:W-:Y:S01]  /*49cd0*/  IMAD.MOV.U32 R3, RZ, RZ, R12 ;  /* 0x000000ffff037224 */ /* 0x001fe200078e000c */
[----:B------:R-:W-:Y:S01]  /*49ce0*/  STL.64 [R1+0x108], R14 ;  /* 0x0001080e01007387 */ /* 0x000fe20000100a00 */
[----:B------:R-:W-:Y:S02]  /*49cf0*/  IMAD.MOV.U32 R29, RZ, RZ, R13 ;  /* 0x000000ffff1d7224 */ /* 0x000fe400078e000d */
[----:B------:R-:W0:Y:S03]  /*49d00*/  LDSM.16.M88.4 R12, [R28+0x14000] ;  /* 0x014000001c0c783b */ /* 0x000e260000000200 */
[----:B------:R-:W-:Y:S01]  /*49d10*/  STL [R1+0x1fe4], R29 ;  /* 0x001fe41d01007387 */ /* 0x000fe20000100800 */
[----:B------:R2:W-:Y:S02]  /*49d20*/  STL [R1+0x1fe0], R3 ;  /* 0x001fe00301007387 */ /* 0x0005e40000100800 */
[----:B-1----:R-:W-:-:S02]  /*49d30*/  IMAD.MOV.U32 R0, RZ, RZ, R17 ;  /* 0x000000ffff007224 */ /* 0x002fc400078e0011 */
[----:B--2---:R-:W-:Y:S01]  /*49d40*/  IMAD.MOV.U32 R3, RZ, RZ, R16 ;  /* 0x000000ffff037224 */ /* 0x004fe200078e0010 */
[----:B0-----:R0:W-:Y:S01]  /*49d50*/  STL [R1+0x134], R13 ;  /* 0x0001340d01007387 */ /* 0x0011e20000100800 */
[----:B------:R-:W-:Y:S02]  /*49d60*/  IMAD.MOV.U32 R2, RZ, RZ, R12 ;  /* 0x000000ffff027224 */ /* 0x000fe400078e000c */
[----:B------:R-:W-:Y:S02]  /*49d70*/  IMAD.MOV.U32 R12, RZ, RZ, R22 ;  /* 0x000000ffff0c7224 */ /* 0x000fe400078e0016 */
[----:B------:R-:W-:Y:S01]  /*49d80*/  STL.64 [R1+0x138], R14 ;  /* 0x0001380e01007387 */ /* 0x000fe20000100a00 */
[----:B------:R-:W-:Y:S01]  /*49d90*/  LDSM.16.M88.4 R20, [R28+0x1e000] ;  /* 0x01e000001c14783b */ /* 0x000fe20000000200 */
[----:B0-----:R-:W-:-:S05]  /*49da0*/  IMAD.MOV.U32 R13, RZ, RZ, R11 ;  /* 0x000000ffff0d7224 */ /* 0x001fca00078e000b */
[----:B------:R-:W-:Y:S01]  /*49db0*/  STL.64 [R1+0x2020], R12 ;  /* 0x0020200c01007387 */ /* 0x000fe20000100a00 */
[----:B------:R-:W-:Y:S02]  /*49dc0*/  STL [R1+0x1fe8], R2 ;  /* 0x001fe80201007387 */ /* 0x000fe40000100800 */
[----:B------:R-:W-:Y:S02]  /*49dd0*/  STL.64 [R1+0x168], R18 ;  /* 0x0001681201007387 */ /* 0x000fe40000100a00 */
[----:B------:R-:W0:Y:S04]  /*49de0*/  LDSM.16.M88.4 R16, [R28+0x18000] ;  /* 0x018000001c10783b */ /* 0x000e280000000200 */
[----:B------:R-:W-:Y:S01]  /*49df0*/  STL [R1+0x1ff0], R0 ;  /* 0x001ff00001007387 */ /* 0x000fe20000100800 */
[----:B------:R-:W-:Y:S03]  /*49e00*/  STL [R1+0x1fec], R3 ;  /* 0x001fec0301007387 */ /* 0x000fe60000100800 */
[----:B0-----:R-:W-:Y:S01]  /*49e10*/  STL [R1+0x190], R16 ;  /* 0x0001901001007387 */ /* 0x001fe20000100800 */
[----:B------:R-:W-:Y:S02]  /*49e20*/  STL.64 [R1+0x198], R18 ;  /* 0x0001981201007387 */ /* 0x000fe40000100a00 */
[----:B------:R-:W-:-:S02]  /*49e30*/  IMAD.MOV.U32 R2, RZ, RZ, R17 ;  /* 0x000000ffff027224 */ /* 0x000fc400078e0011 */
[----:B------:R-:W0:Y:S04]  /*49e40*/  LDSM.16.M88.4 R16, [R28+0x1a000] ;  /* 0x01a000001c10783b */ /* 0x000e280000000200 */
[----:B------:R-:W-:Y:S01]  /*49e50*/  STL [R1+0x1ff4], R2 ;  /* 0x001ff40201007387 */ /* 0x000fe20000100800 */
[----:B------:R-:W-:Y:S02]  /*49e60*/  IMAD.MOV.U32 R12, RZ, RZ, R10 ;  /* 0x000000ffff0c7224 */ /* 0x000fe400078e000a */
[----:B------:R-:W-:Y:S02]  /*49e70*/  IMAD.MOV.U32 R13, RZ, RZ, R9 ;  /* 0x000000ffff0d7224 */ /* 0x000fe400078e0009 */
[----:B------:R-:W-:Y:S01]  /*49e80*/  LDSM.16.MT88.4 R8, [R8+0x20200] ;  /* 0x020200000808783b */ /* 0x000fe20000004200 */
[----:B0-----:R-:W-:-:S03]  /*49e90*/  IMAD.MOV.U32 R0, RZ, RZ, R16 ;  /* 0x000000ffff007224 */ /* 0x001fc600078e0010 */
[----:B------:R-:W-:Y:S01]  /*49ea0*/  STL.64 [R1+0x1b8], R18 ;  /* 0x0001b81201007387 */ /* 0x000fe20000100a00 */
[----:B------:R-:W-:Y:S02]  /*49eb0*/  IMAD.MOV.U32 R3, RZ, RZ, R17 ;  /* 0x000000ffff037224 */ /* 0x000fe400078e0011 */
[----:B------:R-:W0:Y:S03]  /*49ec0*/  LDSM.16.M88.4 R16, [R28+0x1c000] ;  /* 0x01c000001c10783b */ /* 0x000e260000000200 */
[----:B------:R1:W-:Y:S01]  /*49ed0*/  STL [R1+0x1ffc], R3 ;  /* 0x001ffc0301007387 */ /* 0x0003e20000100800 */
[----:B------:R2:W-:Y:S02]  /*49ee0*/  STL [R1+0x1ff8], R0 ;  /* 0x001ff80001007387 */ /* 0x0005e40000100800 */
[----:B------:R-:W3:Y:S02]  /*49ef0*/  LDL.LU.64 R24, [R1+0x3f0] ;  /* 0x0003f00001187983 */ /* 0x000ee40000300a00 */
[----:B------:R-:W3:Y:S02]  /*49f00*/  LDL.LU.64 R26, [R1+0x3f8] ;  /* 0x0003f800011a7983 */ /* 0x000ee40000300a00 */
[----:B-1----:R-:W-:-:S02]  /*49f10*/  IMAD.MOV.U32 R3, RZ, RZ, R20 ;  /* 0x000000ffff037224 */ /* 0x002fc400078e0014 */
[----:B--2---:R-:W-:Y:S01]  /*49f20*/  IMAD.MOV.U32 R0, RZ, RZ, R21 ;  /* 0x000000ffff007224 */ /* 0x004fe200078e0015 */
[----:B0-----:R0:W-:Y:S01]  /*49f30*/  STL.64 [R1+0x1e0], R16 ;  /* 0x0001e01001007387 */ /* 0x0011e20000100a00 */
[----:B------:R1:W-:Y:S03]  /*49f40*/  STL.64 [R1+0x1e8], R18 ;  /* 0x0001e81201007387 */ /* 0x0003e60000100a00 */
[----:B0-----:R-:W2:Y:S01]  /*49f50*/  LDL.LU.64 R16, [R1+0x3e0] ;  /* 0x0003e00001107983 */ /* 0x001ea20000300a00 */
[----:B-1----:R-:W2:Y:S02]  /*49f60*/  LDL.LU.64 R18, [R1+0x3e8] ;  /* 0x0003e80001127983 */ /* 0x002ea40000300a00 */
[----:B------:R0:W-:Y:S02]  /*49f70*/  STL.64 [R1+0x208], R22 ;  /* 0x0002081601007387 */ /* 0x0001e40000100a00 */
[----:B------:R-:W4:Y:S01]  /*49f80*/  LDL.LU.64 R20, [R1+0x3d0] ;  /* 0x0003d00001147983 */ /* 0x000f220000300a00 */
[----:B0-----:R-:W4:Y:S01]  /*49f90*/  LDL.LU.64 R22, [R1+0x3d8] ;  /* 0x0003d80001167983 */ /* 0x001f220000300a00 */
[----:B------:R-:W-:Y:S02]  /*49fa0*/  STL [R1+0x1e90], R28 ;  /* 0x001e901c01007387 */ /* 0x000fe40000100800 */
[----:B------:R-:W-:Y:S02]  /*49fb0*/  STL.64 [R1+0x1ef0], R10 ;  /* 0x001ef00a01007387 */ /* 0x000fe40000100a00 */
[----:B------:R0:W-:Y:S02]  /*49fc0*/  STL.64 [R1+0x1ee8], R8 ;  /* 0x001ee80801007387 */ /* 0x0001e40000100a00 */
[----:B0-----:R-:W2:Y:S01]  /*49fd0*/  LDL.LU.64 R8, [R1+0x400] ;  /* 0x0004000001087983 */ /* 0x001ea20000300a00 */
[----:B------:R-:W2:Y:S02]  /*49fe0*/  LDL.LU.64 R10, [R1+0x408] ;  /* 0x00040800010a7983 */ /* 0x000ea40000300a00 */
[C---:B--2---:R-:W-:Y:S11]  /*49ff0*/  HMMA.16816.F32.BF16 R12, R4.reuse, R12, R8 ;  /* 0x0000000c040c723c */ /* 0x044ff60000041808 */
[----:B------:R-:W-:Y:S11]  /*4a000*/  @!UPT UIADD3 URZ, URZ, URZ, URZ ;  /* 0x0000003f3f3ff290 */ /* 0x000ff6000fffe03f */
[----:B------:R-:W-:Y:S02]  /*4a010*/  @!UPT UIADD3 URZ, URZ, URZ, URZ ;  /* 0x0000003f3f3ff290 */ /* 0x000fe4000fffe03f */
[----:B------:R-:W-:Y:S02]  /*4a020*/  IMAD.MOV.U32 R29, RZ, RZ, R12 ;  /* 0x000000ffff1d7224 */ /* 0x000fe400078e000c */
[----:B------:R-:W-:Y:S02]  /*4a030*/  IMAD.MOV.U32 R28, RZ, RZ, R13 ;  /* 0x000000ffff1c7224 */ /* 0x000fe400078e000d */
[----:B------:R-:W3:Y:S01]  /*4a040*/  LDL.LU.64 R12, [R1+0x2020] ;  /* 0x00202000010c7983 */ /* 0x000ee20000300a00 */
[----:B------:R-:W-:Y:S02]  /*4a050*/  IMAD.MOV.U32 R11, RZ, RZ, R14 ;  /* 0x000000ffff0b7224 */ /* 0x000fe400078e000e */
[----:B------:R-:W-:Y:S02]  /*4a060*/  IMAD.MOV.U32 R10, RZ, RZ, R15 ;  /* 0x000000ffff0a7224 */ /* 0x000fe400078e000f */
[C---:B---3--:R-:W-:Y:S01]  /*4a070*/  HMMA.16816.F32.BF16 R12, R4.reuse, R12, R24 ;  /* 0x0000000c040c723c */ /* 0x048fe20000041818 */
[----:B------:R-:W2:Y:S11]  /*4a080*/  LDL.LU.64 R24, [R1+0x2018] ;  /* 0x0020180001187983 */ /* 0x000eb60000300a00 */
[----:B------:R-:W-:Y:S11]  /*4a090*/  @!UPT UIADD3 URZ, URZ, URZ, URZ ;  /* 0x0000003f3f3ff290 */ /* 0x000ff6000fffe03f */
[----:B------:R0:W-:Y:S01]  /*4a0a0*/  STL [R1], R12 ;  /* 0x0000000c01007387 */ /* 0x0001e20000100800 */
[----:B------:R1:W-:Y:S02]  /*4a0b0*/  STL.64 [R1+0x8], R14 ;  /* 0x0000080e01007387 */ /* 0x0003e40000100a00 */
[----:B------:R-:W-:Y:S02]  /*4a0c0*/  IMAD.MOV.U32 R2, RZ, RZ, R13 ;  /* 0x000000ffff027224 */ /* 0x000fe400078e000d */
[----:B0-----:R-:W1:Y:S02]  /*4a0d0*/  LDL.LU.64 R12, [R1+0x2010] ;  /* 0x00201000010c7983 */ /* 0x001e640000300a00 */
[C---:B-1----:R-:W-:Y:S02]  /*4a0e0*/  HMMA.16816.F32.BF16 R12, R4.reuse, R12, R16 ;  /* 0x0000000c040c723c */ /* 0x042fe40000041810 */
[----:B------:R-:W4:Y:S11]  /*4a0f0*/  LDL.LU.64 R16, [R1+0x2008] ;  /* 0x0020080001107983 */ /* 0x000f360000300a00 */
[----:B------:R-:W-:Y:S10]  /*4a100*/  @!UPT UIADD3 URZ, URZ, URZ, URZ ;  /* 0x0000003f3f3ff290 */ /* 0x000ff4000fffe03f */
[----:B------:R-:W-:Y:S01]  /*4a110*/  STL.64 [R1+0x1ec0], R14 ;  /* 0x001ec00e01007387 */ /* 0x000fe20000100a00 */
[----:B------:R0:W-:Y:S03]  /*4a120*/  STL.64 [R1+0x1eb8], R12 ;  /* 0x001eb80c01007387 */ /* 0x0001e60000100a00 */
[----:B0-----:R-:W2:Y:S01]  /*4a130*/  LDL.LU.64 R12, [R1+0x3b0] ;  /* 0x0003b000010c7983 */ /* 0x001ea20000300a00 */
[----:B------:R-:W2:Y:S01]  /*4a140*/  LDL.LU.64 R14, [R1+0x3b8] ;  /* 0x0003b800010e7983 */ /* 0x000ea20000300a00 */
[C---:B----4-:R-:W-:Y:S02]  /*4a150*/  HMMA.16816.F32.BF16 R16, R4.reuse, R16, R20 ;  /* 0x000000100410723c */ /* 0x050fe40000041814 */
[----:B------:R-:W3:Y:S11]  /*4a160*/  LDL.LU.64 R20, [R1+0x2000] ;  /* 0x0020000001147983 */ /* 0x000ef60000300a00 */
[----:B------:R-:W-:Y:S10]  /*4a170*/  @!UPT UIADD3 URZ, URZ, URZ, URZ ;  /* 0x0000003f3f3ff290 */ /* 0x000ff4000fffe03f */
[----:B------:R-:W-:Y:S01]  /*4a180*/  STL.64 [R1+0x1eb0], R18 ;  /* 0x001eb01201007387 */ /* 0x000fe20000100a00 */
[----:B------:R0:W-:Y:S03]  /*4a190*/  STL.64 [R1+0x1ea8], R16 ;  /* 0x001ea81001007387 */ /* 0x0001e60000100a00 */
[----:B0-----:R-:W3:Y:S01]  /*4a1a0*/  LDL.LU.64 R16, [R1+0x3c0] ;  /* 0x0003c00001107983 */ /* 0x001ee20000300a00 */
[----:B------:R-:W3:Y:S01]  /*4a1b0*/  LDL.LU.64 R18, [R1+0x3c8] ;  /* 0x0003c80001127983 */ /* 0x000ee20000300a00 */
[C---:B--2---:R-:W-:Y:S08]  /*4a1c0*/  HMMA.16816.F32.BF16 R24, R4.reuse, R24, R12 ;  /* 0x000000180418723c */ /* 0x044ff0000004180c */
[----:B---3--:R-:W-:Y:S11]  /*4a1d0*/  HMMA.16816.F32.BF16 R20, R4, R20, R16 ;  /* 0x000000140414723c */ /* 0x008ff60000041810 */
[----:B------:R-:W-:Y:S11]  /*4a1e0*/  @!UPT UIADD3 URZ, URZ, URZ, URZ ;  /* 0x0000003f3f3ff290 */ /* 0x000ff6000fffe03f */
[----:B------:R-:W-:Y:S01]  /*4a1f0*/  @!UPT UIADD3 URZ, URZ, URZ, URZ ;  /* 0x0000003f3f3ff290 */ /* 0x000fe2000fffe03f */
[----:B------:R-:W-:Y:S01]  /*4a200*/  STL.64 [R1+0x1ea0], R22 ;  /* 0x001ea01601007387 */ /* 0x000fe20000100a00 */
[----:B------:R-:W-:Y:S02]  /*4a210*/  STL.64 [R1+0x1e98], R20 ;  /* 0x001e981401007387 */ /* 0x000fe40000100a00 */
[----:B------:R-:W2:Y:S02]  /*4a220*/  LDL.LU R14, [R1+0x68] ;  /* 0x00006800010e7983 */ /* 0x000ea40000300800 */
[----:B------:R-:W2:Y:S02]  /*4a230*/  LDL.LU R15, [R1+0x6c] ;  /* 0x00006c00010f7983 */ /* 0x000ea40000300800 */
[----:B--2---:R0:W-:Y:S01]  /*4a240*/  STL.64 [R1+0x1ed0], R14 ;  /* 0x001ed00e01007387 */ /* 0x0041e20000100a00 */
[----:B------:R-:W2:Y:S02]  /*4a250*/  LDL.LU R18, [R1+0x58] ;  /* 0x0000580001127983 */ /* 0x000ea40000300800 */
[----:B------:R-:W2:Y:S01]  /*4a260*/  LDL.LU R19, [R1+0x5c] ;  /* 0x00005c0001137983 */ /* 0x000ea20000300800 */
[----:B0-----:R-:W3:Y:S01]  /*4a270*/  LDL.LU R14, [R1+0x78] ;  /* 0x00007800010e7983 */ /* 0x001ee20000300800 */
[----:B------:R-:W3:Y:S02]  /*4a280*/  LDL.LU R15, [R1+0x7c] ;  /* 0x00007c00010f7983 */ /* 0x000ee40000300800 */
[----:B------:R-:W-:-:S02]  /*4a290*/  IMAD.MOV.U32 R8, RZ, RZ, R3 ;  /* 0x000000ffff087224 */ /* 0x000fc400078e0003 */
[----:B------:R-:W-:Y:S01]  /*4a2a0*/  IMAD.MOV.U32 R9, RZ, RZ, R0 ;  /* 0x000000ffff097224 */ /* 0x000fe200078e0000 */
[----:B---3--:R-:W-:Y:S01]  /*4a2b0*/  STL.64 [R1+0x1ef8], R14 ;  /* 0x001ef80e01007387 */ /* 0x008fe20000100a00 */
[----:B------:R-:W3:Y:S02]  /*4a2c0*/  LDL.LU R3, [R1+0x1ffc] ;  /* 0x001ffc0001037983 */ /* 0x000ee40000300800 */
[----:B------:R-:W4:Y:S02]  /*4a2d0*/  LDL.LU R0, [R1+0x1ff8] ;  /* 0x001ff80001007983 */ /* 0x000f240000300800 */
[----:B------:R0:W-:Y:S02]  /*4a2e0*/  STL.64 [R1+0x1f00], R8 ;  /* 0x001f000801007387 */ /* 0x0001e40000100a00 */
[----:B0-----:R-:W2:Y:S01]  /*4a2f0*/  LDL.LU R8, [R1+0x1e0] ;  /* 0x0001e00001087983 */ /* 0x001ea20000300800 */
[----:B------:R-:W2:Y:S02]  /*4a300*/  LDL.LU R9, [R1+0x1e4] ;  /* 0x0001e40001097983 */ /* 0x000ea40000300800 */
[----:B------:R-:W-:Y:S01]  /*4a310*/  IMAD.MOV.U32 R17, RZ, RZ, R2 ;  /* 0x000000ffff117224 */ /* 0x000fe200078e0002 */
[----:B--2---:R4:W-:Y:S01]  /*4a320*/  STL.64 [R1+0x1f18], R8 ;  /* 0x001f180801007387 */ /* 0x0049e20000100a00 */
[----:B------:R0:W-:Y:S02]  /*4a330*/  STL.64 [R1+0x1ec8], R18 ;  /* 0x001ec81201007387 */ /* 0x0001e40000100a00 */
[----:B------:R-:W2:Y:S02]  /*4a340*/  LDL.LU R16, [R1] ;  /* 0x0000000001107983 */ /* 0x000ea40000300800 */
[----:B------:R-:W2:Y:S02]  /*4a350*/  LDL.LU R2, [R1+0x1ff4] ;  /* 0x001ff40001027983 */ /* 0x000ea40000300800 */
[----:B----4-:R-:W-:-:S02]  /*4a360*/  IMAD.MOV.U32 R8, RZ, RZ, R0 ;  /* 0x000000ffff087224 */ /* 0x010fc400078e0000 */
[----:B---3--:R-:W-:Y:S01]  /*4a370*/  IMAD.MOV.U32 R9, RZ, RZ, R3 ;  /* 0x000000ffff097224 */ /* 0x008fe200078e0003 */
[----:B0-----:R-:W3:Y:S01]  /*4a380*/  LDL.LU R18, [R1+0x8] ;  /* 0x0000080001127983 */ /* 0x001ee20000300800 */
[----:B------:R-:W3:Y:S02]  /*4a390*/  LDL.LU R19, [R1+0xc] ;  /* 0x00000c0001137983 */ /* 0x000ee40000300800 */
[----:B------:R-:W4:Y:S02]  /*4a3a0*/  LDL.LU R0, [R1+0x1ff0] ;  /* 0x001ff00001007983 */ /* 0x000f240000300800 */
[----:B------:R-:W3:Y:S01]  /*4a3b0*/  LDL.LU R3, [R1+0x1fec] ;  /* 0x001fec0001037983 */ /* 0x000ee20000300800 */
[----:B------:R0:W-:Y:S04]  /*4a3c0*/  STL.64 [R1+0x1f28], R8 ;  /* 0x001f280801007387 */ /* 0x0001e80000100a00 */
[----:B0-----:R-:W3:Y:S01]  /*4a3d0*/  LDL.LU R8, [R1+0x190] ;  /* 0x0001900001087983 */ /* 0x001ee20000300800 */
[----:B--2---:R-:W-:-:S03]  /*4a3e0*/  IMAD.MOV.U32 R9, RZ, RZ, R2 ;  /* 0x000000ffff097224 */ /* 0x004fc600078e0002 */
[----:B------:R-:W2:Y:S04]  /*4a3f0*/  LDL.LU R2, [R1+0x1fe8] ;  /* 0x001fe80001027983 */ /* 0x000ea80000300800 */
[----:B---3--:R0:W-:Y:S01]  /*4a400*/  STL.64 [R1+0x1f40], R8 ;  /* 0x001f400801007387 */ /* 0x0081e20000100a00 */
[----:B------:R-:W-:Y:S02]  /*4a410*/  STL.64 [R1+0x1ee0], R18 ;  /* 0x001ee01201007387 */ /* 0x000fe40000100a00 */
[----:B------:R1:W-:Y:S02]  /*4a420*/  STL.64 [R1+0x1ed8], R16 ;  /* 0x001ed81001007387 */ /* 0x0003e40000100a00 */
[----:B0-----:R-:W-:Y:S02]  /*4a430*/  IMAD.MOV.U32 R8, RZ, RZ, R3 ;  /* 0x000000ffff087224 */ /* 0x001fe400078e0003 */
[----:B----4-:R-:W-:-:S02]  /*4a440*/  IMAD.MOV.U32 R9, RZ, RZ, R0 ;  /* 0x000000ffff097224 */ /* 0x010fc400078e0000 */
[----:B-1----:R-:W-:Y:S02]  /*4a450*/  IMAD.MOV.U32 R16, RZ, RZ, R29 ;  /* 0x000000ffff107224 */ /* 0x002fe400078e001d */
[----:B------:R-:W-:Y:S02]  /*4a460*/  IMAD.MOV.U32 R18, RZ, RZ, R11 ;  /* 0x000000ffff127224 */ /* 0x000fe400078e000b */
[----:B------:R-:W-:Y:S01]  /*4a470*/  IMAD.MOV.U32 R19, RZ, RZ, R10 ;  /* 0x000000ffff137224 */ /* 0x000fe200078e000a */
[----:B------:R-:W3:Y:S01]  /*4a480*/  LDL.LU R29, [R1+0x1fe4] ;  /* 0x001fe400011d7983 */ /* 0x000ee20000300800 */
[----:B------:R-:W-:Y:S02]  /*4a490*/  IMAD.MOV.U32 R17, RZ, RZ, R28 ;  /* 0x000000ffff117224 */ /* 0x000fe400078e001c */
[----:B------:R-:W4:Y:S02]  /*4a4a0*/  LDL.LU R3, [R1+0x1fe0] ;  /* 0x001fe00001037983 */ /* 0x000f240000300800 */
[----:B------:R-:W3:Y:S01]  /*4a4b0*/  LDL.LU R0, [R1+0x1fdc] ;  /* 0x001fdc0001007983 */ /* 0x000ee20000300800 */
[----:B------:R2:W-:Y:S01]  /*4a4c0*/  STL.64 [R1+0x1f58], R8 ;  /* 0x001f580801007387 */ /* 0x0005e20000100a00 */
[----:B------:R-:W-:Y:S02]  /*4a4d0*/  STL.64 [R1+0x1f10], R18 ;  /* 0x001f101201007387 */ /* 0x000fe40000100a00 */
[----:B------:R-:W-:Y:S02]  /*4a4e0*/  STL.64 [R1+0x1f08], R16 ;  /* 0x001f081001007387 */ /* 0x000fe40000100a00 */
[----:B------:R-:W3:Y:S01]  /*4a4f0*/  LDL.LU R22, [R1+0x48] ;  /* 0x0000480001167983 */ /* 0x000ee20000300800 */
[----:B------:R-:W3:Y:S01]  /*4a500*/  LDL.LU R23, [R1+0x4c] ;  /* 0x00004c0001177983 */ /* 0x000ee20000300800 */
[----:B--2---:R-:W-:-:S03]  /*4a510*/  IMAD.MOV.U32 R8, RZ, RZ, R2 ;  /* 0x000000ffff087224 */ /* 0x004fc600078e0002 */
[----:B------:R-:W2:Y:S01]  /*4a520*/  LDL.LU R2, [R1+0x1fd8] ;  /* 0x001fd80001027983 */ /* 0x000ea20000300800 */
[----:B------:R-:W2:Y:S03]  /*4a530*/  LDL.LU R9, [R1+0x134] ;  /* 0x0001340001097983 */ /* 0x000ea60000300800 */
[----:B--2---:R4:W-:Y:S02]  /*4a540*/  STL.64 [R1+0x1f70], R8 ;  /* 0x001f700801007387 */ /* 0x0049e40000100a00 */
[----:B----4-:R-:W-:Y:S02]  /*4a550*/  IMAD.MOV.U32 R8, RZ, RZ, R3 ;  /* 0x000000ffff087224 */ /* 0x010fe400078e0003 */
[----:B---3--:R-:W-:Y:S01]  /*4a560*/  IMAD.MOV.U32 R9, RZ, RZ, R29 ;  /* 0x000000ffff097224 */ /* 0x008fe200078e001d */
[----:B------:R-:W2:Y:S01]  /*4a570*/  LDL.LU R3, [R1+0x1fd4] ;  /* 0x001fd40001037983 */ /* 0x000ea20000300800 */
[----:B------:R-:W3:Y:S03]  /*4a580*/  LDL.LU R29, [R1+0x1fd0] ;  /* 0x001fd000011d7983 */ /* 0x000ee60000300800 */
[----:B------:R0:W-:Y:S02]  /*4a590*/  STL.64 [R1+0x1f88], R8 ;  /* 0x001f880801007387 */ /* 0x0001e40000100a00 */
[----:B0-----:R-:W-:-:S02]  /*4a5a0*/  IMAD.MOV.U32 R8, RZ, RZ, R0 ;  /* 0x000000ffff087224 */ /* 0x001fc400078e0000 */
[----:B------:R-:W-:Y:S01]  /*4a5b0*/  IMAD.MOV.U32 R9, RZ, RZ, R2 ;  /* 0x000000ffff097224 */ /* 0x000fe200078e0002 */
[----:B------:R-:W4:Y:S01]  /*4a5c0*/  LDL.LU R0, [R1+0x1fcc] ;  /* 0x001fcc0001007983 */ /* 0x000f220000300800 */
[----:B------:R-:W2:Y:S03]  /*4a5d0*/  LDL.LU R2, [R1+0x1fc8] ;  /* 0x001fc80001027983 */ /* 0x000ea60000300800 */
[----:B------:R0:W-:Y:S04]  /*4a5e0*/  STL.64 [R1+0x1fa0], R8 ;  /* 0x001fa00801007387 */ /* 0x0001e80000100a00 */
[----:B0-----:R-:W2:Y:S01]  /*4a5f0*/  LDL.LU R8, [R1+0xb0] ;  /* 0x0000b00001087983 */ /* 0x001ea20000300800 */
[----:B------:R-:W2:Y:S03]  /*4a600*/  LDL.LU R9, [R1+0xb4] ;  /* 0x0000b40001097983 */ /* 0x000ea60000300800 */
[----:B--2---:R-:W-:Y:S01]  /*4a610*/  STL.64 [R1+0x1fb0], R8 ;  /* 0x001fb00801007387 */ /* 0x004fe20000100a00 */
[----:B------:R-:W-:Y:S02]  /*4a620*/  STL.64 [R1+0x1f20], R22 ;  /* 0x001f201601007387 */ /* 0x000fe40000100a00 */
[----:B------:R0:W-:Y:S02]  /*4a630*/  STL.64 [R1+0x1e88], R26 ;  /* 0x001e881a01007387 */ /* 0x0001e40000100a00 */
[----:B------:R1:W-:Y:S02]  /*4a640*/  STL.64 [R1+0x1e80], R24 ;  /* 0x001e801801007387 */ /* 0x0003e40000100a00 */
[----:B0-----:R-:W-:-:S02]  /*4a650*/  IMAD.MOV.U32 R26, RZ, RZ, R2 ;  /* 0x000000ffff1a7224 */ /* 0x001fc400078e0002 */
[----:B----4-:R-:W-:-:S05]  /*4a660*/  IMAD.MOV.U32 R27, RZ, RZ, R0 ;  /* 0x000000ffff1b7224 */ /* 0x010fca00078e0000 */
[----:B------:R0:W-:Y:S01]  /*4a670*/  STL.64 [R1+0x1fa8], R26 ;  /* 0x001fa81a01007387 */ /* 0x0001e20000100a00 */
[----:B-1----:R-:W2:Y:S03]  /*4a680*/  LDL.LU.64 R24, [R1+0x390] ;  /* 0x0003900001187983 */ /* 0x002ea60000300a00 */
[----:B0-----:R-:W4:Y:S04]  /*4a690*/  LDL.LU.64 R26, [R1+0x398] ;  /* 0x00039800011a7983 */ /* 0x001f280000300a00 */
[----:B----4-:R-:W-:Y:S01]  /*4a6a0*/  STL.64 [R1+0x1fc0], R26 ;  /* 0x001fc01a01007387 */ /* 0x010fe20000100a00 */
[----:B--2---:R0:W-:Y:S03]  /*4a6b0*/  STL.64 [R1+0x1fb8], R24 ;  /* 0x001fb81801007387 */ /* 0x0041e60000100a00 */
[----:B0-----:R-:W2:Y:S01]  /*4a6c0*/  LDL.LU.64 R24, [R1+0x3a0] ;  /* 0x0003a00001187983 */ /* 0x001ea20000300a00 */
[----:B------:R-:W2:Y:S02]  /*4a6d0*/  LDL.LU.64 R26, [R1+0x3a8] ;  /* 0x0003a800011a7983 */ /* 0x000ea40000300a00 */
[----:B------:R-:W4:Y:S02]  /*4a6e0*/  LDL.LU.64 R20, [R1+0x140] ;  /* 0x0001400001147983 */ /* 0x000f240000300a00 */
[----:B------:R-:W2:Y:S02]  /*4a6f0*/  LDL.LU.64 R22, [R1+0x148] ;  /* 0x0001480001167983 */ /* 0x000ea40000300a00 */
[----:B--2---:R-:W-:Y:S01]  /*4a700*/  STL.64 [R1+0x1f38], R22 ;  /* 0x001f381601007387 */ /* 0x004fe20000100a00 */
[----:B----4-:R0:W-:Y:S03]  /*4a710*/  STL.64 [R1+0x1f30], R20 ;  /* 0x001f301401007387 */ /* 0x0101e60000100a00 */
[----:B0-----:R-:W2:Y:S01]  /*4a720*/  LDL.LU.64 R20, [R1+0x170] ;  /* 0x0001700001147983 */ /* 0x001ea20000300a00 */
[----:B------:R-:W4:Y:S03]  /*4a730*/  LDL.LU.64 R22, [R1+0x178] ;  /* 0x0001780001167983 */ /* 0x000f260000300a00 */
[----:B----4-:R-:W-:Y:S01]  /*4a740*/  STL.64 [R1+0x1f50], R22 ;  /* 0x001f501601007387 */ /* 0x010fe20000100a00 */
[----:B--2---:R0:W-:Y:S03]  /*4a750*/  STL.64 [R1+0x1f48], R20 ;  /* 0x001f481401007387 */ /* 0x0041e60000100a00 */
[----:B0-----:R-:W2:Y:S01]  /*4a760*/  LDL.LU.64 R20, [R1+0x350] ;  /* 0x0003500001147983 */ /* 0x001ea20000300a00 */
[----:B------:R-:W4:Y:S03]  /*4a770*/  LDL.LU.64 R22, [R1+0x358] ;  /* 0x0003580001167983 */ /* 0x000f260000300a00 */
[----:B----4-:R-:W-:Y:S01]  /*4a780*/  STL.64 [R1+0x1f68], R22 ;  /* 0x001f681601007387 */ /* 0x010fe20000100a00 */
[----:B--2---:R0:W-:Y:S03]  /*4a790*/  STL.64 [R1+0x1f60], R20 ;  /* 0x001f601401007387 */ /* 0x0041e60000100a00 */
[----:B0-----:R-:W2:Y:S01]  /*4a7a0*/  LDL.LU.64 R20, [R1+0x360] ;  /* 0x0003600001147983 */ /* 0x001ea20000300a00 */
[----:B------:R-:W4:Y:S02]  /*4a7b0*/  LDL.LU.64 R22, [R1+0x368] ;  /* 0x0003680001167983 */ /* 0x000f240000300a00 */
[----:B---3--:R-:W-:-:S02]  /*4a7c0*/  IMAD.MOV.U32 R8, RZ, RZ, R29 ;  /* 0x000000ffff087224 */ /* 0x008fc400078e001d */
[----:B------:R-:W-:-:S07]  /*4a7d0*/  IMAD.MOV.U32 R9, RZ, RZ, R3 ;  /* 0x000000ffff097224 */ /* 0x000fce00078e0003 */
[----:B------:R-:W-:Y:S01]  /*4a7e0*/  HMMA.16816.F32.BF16 R8, R4, R8, R24 ;  /* 0x000000080408723c */ /* 0x000fe20000041818 */
[----:B----4-:R-:W-:Y:S01]  /*4a7f0*/  STL.64 [R1+0x1f80], R22 ;  /* 0x001f801601007387 */ /* 0x010fe20000100a00 */
[----:B--2---:R0:W-:Y:S03]  /*4a800*/  STL.64 [R1+0x1f78], R20 ;  /* 0x001f781401007387 */ /* 0x0041e60000100a00 */
[----:B0-----:R-:W2:Y:S01]  /*4a810*/  LDL.LU.64 R20, [R1+0x370] ;  /* 0x0003700001147983 */ /* 0x001ea20000300a00 */
[----:B------:R-:W3:Y:S03]  /*4a820*/  LDL.LU.64 R22, [R1+0x378] ;  /* 0x0003780001167983 */ /* 0x000ee60000300a00 */
[----:B---3--:R-:W-:Y:S01]  /*4a830*/  STL.64 [R1+0x1f98], R22 ;  /* 0x001f981601007387 */ /* 0x008fe20000100a00 */
[----:B--2---:R0:W-:Y:S03]  /*4a840*/  STL.64 [R1+0x1f90], R20 ;  /* 0x001f901401007387 */ /* 0x0041e60000100a00 */
[----:B0-----:R-:W2:Y:S01]  /*4a850*/  LDL.LU.64 R20, [R1+0x380] ;  /* 0x0003800001147983 */ /* 0x001ea20000300a00 */
[----:B------:R-:W2:Y:S02]  /*4a860*/  LDL.LU.64 R22, [R1+0x388] ;  /* 0x0003880001167983 */ /* 0x000ea40000300a00 */
[----:B------:R-:W3:Y:S02]  /*4a870*/  LDL.LU.64 R16, [R1+0x110] ;  /* 0x0001100001107983 */ /* 0x000ee40000300a00 */
[----:B------:R-:W3:Y:S01]  /*4a880*/  LDL.LU.64 R18, [R1+0x118] ;  /* 0x0001180001127983 */ /* 0x000ee20000300a00 */
[----:B------:R-:W4:Y:S01]  /*4a890*/  LDL.LU.64 R12, [R1+0xe0] ;  /* 0x0000e000010c7983 */ /* 0x000f220000300a00 */
[----:B------:R-:W4:Y:S02]  /*4a8a0*/  LDL.LU.64 R14, [R1+0xe8] ;  /* 0x0000e800010e7983 */ /* 0x000f240000300a00 */
[----:B------:R-:W2:Y:S02]  /*4a8b0*/  LDL.LU.64 R26, [R1+0x1fc0] ;  /* 0x001fc000011a7983 */ /* 0x000ea40000300a00 */
[----:B------:R-:W2:Y:S01]  /*4a8c0*/  LDL.LU.64 R24, [R1+0x1fb8] ;  /* 0x001fb80001187983 */ /* 0x000ea20000300a00 */
[----:B------:R0:W-:Y:S01]  /*4a8d0*/  STL.64 [R1+0x80], R8 ;  /* 0x0000800801007387 */ /* 0x0001e20000100a00 */
[----:B------:R2:W-:Y:S03]  /*4a8e0*/  STL [R1+0x88], R10 ;  /* 0x0000880a01007387 */ /* 0x0005e60000100800 */
[----:B0-----:R-:W2:Y:S01]  /*4a8f0*/  LDL.LU.64 R8, [R1+0x1fb0] ;  /* 0x001fb00001087983 */ /* 0x001ea20000300a00 */
[----:B------:R-:W-:-:S02]  /*4a900*/  IMAD.MOV.U32 R0, RZ, RZ, R11 ;  /* 0x000000ffff007224 */ /* 0x000fc400078e000b */
[----:B--2---:R-:W-:Y:S01]  /*4a910*/  HMMA.16816.F32.BF16 R8, R4, R8, R24 ;  /* 0x000000080408723c */ /* 0x004fe20000041818 */
[----:B------:R-:W2:Y:S11]  /*4a920*/  LDL.LU.64 R26, [R1+0x1fa8] ;  /* 0x001fa800011a7983 */ /* 0x000eb60000300a00 */
[----:B------:R-:W-:Y:S11]  /*4a930*/  @!UPT UIADD3 URZ, URZ, URZ, URZ ;  /* 0x0000003f3f3ff290 */ /* 0x000ff6000fffe03f */
[----:B------:R0:W-:Y:S01]  /*4a940*/  STL [R1+0xa0], R8 ;  /* 0x0000a00801007387 */ /* 0x0001e20000100800 */
[----:B------:R-:W-:-:S03]  /*4a950*/  IMAD.MOV.U32 R28, RZ, RZ, R9 ;  /* 0x000000ffff1c7224 */ /* 0x000fc600078e0009 */
[----:B0-----:R-:W2:Y:S01]  /*4a960*/  LDL.LU.64 R8, [R1+0x1fa0] ;  /* 0x001fa00001087983 */ /* 0x001ea20000300a00 */
[----:B------:R-:W-:Y:S02]  /*4a970*/  IMAD.MOV.U32 R25, RZ, RZ, R10 ;  /* 0x000000ffff197224 */ /* 0x000fe400078e000a */
[----:B------:R-:W-:Y:S02]  /*4a980*/  IMAD.MOV.U32 R24, RZ, RZ, R11 ;  /* 0x000000ffff187224 */ /* 0x000fe400078e000b */
[----:B--2---:R-:W-:Y:S01]  /*4a990*/  HMMA.16816.F32.BF16 R8, R4, R8, R20 ;  /* 0x000000080408723c */ /* 0x004fe20000041814 */
[----:B------:R-:W2:Y:S01]  /*4a9a0*/  LDL.LU.64 R22, [R1+0x1f98] ;  /* 0x001f980001167983 */ /* 0x000ea20000300a00 */
[----:B------:R-:W2:Y:S11]  /*4a9b0*/  LDL.LU.64 R20, [R1+0x1f90] ;  /* 0x001f900001147983 */ /* 0x000eb60000300a00 */
[----:B------:R-:W-:Y:S10]  /*4a9c0*/  @!UPT UIADD3 URZ, URZ, URZ, URZ ;  /* 0x0000003f3f3ff290 */ /* 0x000ff4000fffe03f */
[----:B------:R0:W-:Y:S01]  /*4a9d0*/  STL [R1+0xc0], R8 ;  /* 0x0000c00801007387 */ /* 0x0001e20000100800 */
[----:B------:R-:W-:-:S03]  /*4a9e0*/  IMAD.MOV.U32 R29, RZ, RZ, R9 ;  /* 0x000000ffff1d7224 */ /* 0x000fc600078e0009 */
[----:B0-----:R-:W2:Y:S01]  /*4a9f0*/  LDL.LU.64 R8, [R1+0x1f88] ;  /* 0x001f880001087983 */ /* 0x001ea20000300a00 */
[----:B------:R-:W-:Y:S02]  /*4aa00*/  IMAD.MOV.U32 R3, RZ, RZ, R10 ;  /* 0x000000ffff037224 */ /* 0x000fe400078e000a */
[----:B------:R-:W-:Y:S02]  /*4aa10*/  IMAD.MOV.U32 R2, RZ, RZ, R11 ;  /* 0x000000ffff027224 */ /* 0x000fe400078e000b */
[C---:B--2---:R-:W-:Y:S01]  /*4aa20*/  HMMA.16816.F32.BF16 R8, R4.reuse, R8, R20 ;  /* 0x000000080408723c */ /* 0x044fe20000041814 */
[----:B------:R-:W2:Y:S01]  /*4aa30*/  LDL.LU.64 R22, [R1+0x1f80] ;  /* 0x001f800001167983 */ /* 0x000ea20000300a00 */
[----:B------:R-:W2:Y:S11]  /*4aa40*/  LDL.LU.64 R20, [R1+0x1f78] ;  /* 0x001f780001147983 */ /* 0x000eb60000300a00 */
[----:B------:R-:W-:Y:S10]  /*4aa50*/  @!UPT UIADD3 URZ, URZ, URZ, URZ ;  /* 0x0000003f3f3ff290 */ /* 0x000ff4000fffe03f */
[----:B------:R0:W-:Y:S01]  /*4aa60*/  STL.64 [R1+0xf0], R8 ;  /* 0x0000f00801007387 */ /* 0x0001e20000100a00 */
[----:B------:R2:W-:Y:S03]  /*4aa70*/  STL.64 [R1+0xf8], R10 ;  /* 0x0000f80a01007387 */ /* 0x0005e60000100a00 */
[----:B0-----:R-:W2:Y:S02]  /*4aa80*/  LDL.LU.64 R8, [R1+0x1f70] ;  /* 0x001f700001087983 */ /* 0x001ea40000300a00 */
[C---:B--2---:R-:W-:Y:S02]  /*4aa90*/  HMMA.16816.F32.BF16 R8, R4.reuse, R8, R20 ;  /* 0x000000080408723c */ /* 0x044fe40000041814 */
[----:B------:R-:W2:Y:S01]  /*4aaa0*/  LDL.LU.64 R22, [R1+0x1f68] ;  /* 0x001f680001167983 */ /* 0x000ea20000300a00 */
[----:B------:R-:W2:Y:S11]  /*4aab0*/  LDL.LU.64 R20, [R1+0x1f60] ;  /* 0x001f600001147983 */ /* 0x000eb60000300a00 */
[----:B------:R-:W-:Y:S09]  /*4aac0*/  @!UPT UIADD3 URZ, URZ, URZ, URZ ;  /* 0x0000003f3f3ff290 */ /* 0x000ff2000fffe03f */
        /* <DEDUP_REMOVED lines=18> */
[----:B------:R-:W2:Y:S11]  /*4abf0*/  LDL.LU.64 R22, [R1+0x1f20] ;  /* 0x001f200001167983 */ /* 0x000eb60000300a00 */
[----:B------:R-:W-:Y:S10]  /*4ac00*/  @!UPT UIADD3 URZ, URZ, URZ, URZ ;  /* 0x0000003f3f3ff290 */ /* 0x000ff4000fffe03f */
[----:B------:R0:W-:Y:S01]  /*4ac10*/  STL.64 [R1+0x1a0], R8 ;  /* 0x0001a00801007387 */ /* 0x0001e20000100a00 */
[----:B------:R3:W-:Y:S03]  /*4ac20*/  STL.64 [R1+0x1a8], R10 ;  /* 0x0001a80a01007387 */ /* 0x0007e60000100a00 */
[----:B0-----:R-:W3:Y:S02]  /*4ac30*/  LDL.LU.64 R8, [R1+0x1f18] ;  /* 0x001f180001087983 */ /* 0x001ee40000300a00 */
[C---:B---3--:R-:W-:Y:S02]  /*4ac40*/  HMMA.16816.F32.BF16 R8, R4.reuse, R8, R16 ;  /* 0x000000080408723c */ /* 0x048fe40000041810 */
[----:B------:R-:W3:Y:S01]  /*4ac50*/  LDL.LU.64 R18, [R1+0x1f10] ;  /* 0x001f100001127983 */ /* 0x000ee20000300a00 */
[----:B------:R-:W3:Y:S11]  /*4ac60*/  LDL.LU.64 R16, [R1+0x1f08] ;  /* 0x001f080001107983 */ /* 0x000ef60000300a00 */
[----:B------:R-:W-:Y:S09]  /*4ac70*/  @!UPT UIADD3 URZ, URZ, URZ, URZ ;  /* 0x0000003f3f3ff290 */ /* 0x000ff2000fffe03f */
[----:B------:R0:W-:Y:S01]  /*4ac80*/  STL.64 [R1+0x1d0], R8 ;  /* 0x0001d00801007387 */ /* 0x0001e20000100a00 */
[----:B------:R1:W-:Y:S03]  /*4ac90*/  STL.64 [R1+0x1d8], R10 ;  /* 0x0001d80a01007387 */ /* 0x0003e60000100a00 */
[----:B0-----:R-:W4:Y:S02]  /*4aca0*/  LDL.LU.64 R8, [R1+0x1f00] ;  /* 0x001f000001087983 */ /* 0x001f240000300a00 */
[----:B----4-:R-:W-:Y:S02]  /*4acb0*/  HMMA.16816.F32.BF16 R4, R4, R8, R12 ;  /* 0x000000080404723c */ /* 0x010fe4000004180c */
[----:B------:R-:W3:Y:S01]  /*4acc0*/  LDL.LU.64 R14, [R1+0x1ef8] ;  /* 0x001ef800010e7983 */ /* 0x000ee20000300a00 */
[----:B-1----:R-:W3:Y:S02]  /*4acd0*/  LDL.LU.64 R10, [R1+0x1ef0] ;  /* 0x001ef000010a7983 */ /* 0x002ee40000300a00 */
[----:B------:R-:W3:Y:S11]  /*4ace0*/  LDL.LU.64 R8, [R1+0x1ee8] ;  /* 0x001ee80001087983 */ /* 0x000ef60000300a00 */
[----:B------:R-:W-:Y:S07]  /*4acf0*/  @!UPT UIADD3 URZ, URZ, URZ, URZ ;  /* 0x0000003f3f3ff290 */ /* 0x000fee000fffe03f */
[----:B------:R-:W-:Y:S01]  /*4ad00*/  STL.64 [R1+0x1c0], R4 ;  /* 0x0001c00401007387 */ /* 0x000fe20000100a00 */
[----:B------:R0:W-:Y:S03]  /*4ad10*/  STL.64 [R1+0x1c8], R6 ;  /* 0x0001c80601007387 */ /* 0x0001e60000100a00 */
[----:B0-----:R-:W4:Y:S01]  /*4ad20*/  LDL.LU R6, [R1+0xb8] ;  /* 0x0000b80001067983 */ /* 0x001f220000300800 */
[----:B------:R-:W4:Y:S01]  /*4ad30*/  LDL.LU R7, [R1+0xbc] ;  /* 0x0000bc0001077983 */ /* 0x000f220000300800 */
[C---:B---3--:R-:W-:Y:S02]  /*4ad40*/  HMMA.16816.F32.BF16 R12, R8.reuse, R14, R16 ;  /* 0x0000000e080c723c */ /* 0x048fe40000041810 */
[----:B----4-:R0:W-:Y:S04]  /*4ad50*/  STL.64 [R1+0x1e78], R6 ;  /* 0x001e780601007387 */ /* 0x0101e80000100a00 */
[----:B0-----:R-:W3:Y:S01]  /*4ad60*/  LDL.LU R6, [R1+0x28] ;  /* 0x0000280001067983 */ /* 0x001ee20000300800 */
[----:B------:R-:W3:Y:S02]  /*4ad70*/  LDL.LU R7, [R1+0x2c] ;  /* 0x00002c0001077983 */ /* 0x000ee40000300800 */
[----:B------:R-:W4:Y:S02]  /*4ad80*/  LDL.LU.64 R18, [R1+0x1ee0] ;  /* 0x001ee00001127983 */ /* 0x000f240000300a00 */
[----:B------:R-:W4:Y:S11]  /*4ad90*/  LDL.LU.64 R16, [R1+0x1ed8] ;  /* 0x001ed80001107983 */ /* 0x000f360000300a00 */
[----:B------:R-:W-:Y:S01]  /*4ada0*/  @!UPT UIADD3 URZ, URZ, URZ, URZ ;  /* 0x0000003f3f3ff290 */ /* 0x000fe2000fffe03f */
[----:B------:R-:W-:Y:S01]  /*4adb0*/  STL.64 [R1+0x70], R12 ;  /* 0x0000700c01007387 */ /* 0x000fe20000100a00 */
[----:B------:R0:W-:Y:S03]  /*4adc0*/  STL.64 [R1+0x78], R14 ;  /* 0x0000780e01007387 */ /* 0x0001e60000100a00 */
[----:B0-----:R-:W4:Y:S02]  /*4add0*/  LDL.LU.64 R14, [R1+0x1ed0] ;  /* 0x001ed000010e7983 */ /* 0x001f240000300a00 */
[C---:B----4-:R-:W-:Y:S02]  /*4ade0*/  HMMA.16816.F32.BF16 R12, R8.reuse, R14, R16 ;  /* 0x0000000e080c723c */ /* 0x050fe40000041810 */
[----:B------:R-:W4:Y:S11]  /*4adf0*/  LDL.LU.64 R18, [R1+0x1ec8] ;  /* 0x001ec80001127983 */ /* 0x000f360000300a00 */
[----:B------:R-:W-:Y:S10]  /*4ae00*/  @!UPT UIADD3 URZ, URZ, URZ, URZ ;  /* 0x0000003f3f3ff290 */ /* 0x000ff4000fffe03f */
[----:B------:R-:W-:Y:S01]  /*4ae10*/  STL.64 [R1+0x170], R12 ;  /* 0x0001700c01007387 */ /* 0x000fe20000100a00 */
[----:B------:R0:W-:Y:S03]  /*4ae20*/  STL.64 [R1+0x178], R14 ;  /* 0x0001780e01007387 */ /* 0x0001e60000100a00 */
[----:B0-----:R-:W4:Y:S01]  /*4ae30*/  LDL.LU.64 R14, [R1+0x1ec0] ;  /* 0x001ec000010e7983 */ /* 0x001f220000300a00 */
[----:B------:R-:W4:Y:S02]  /*4ae40*/  LDL.LU.64 R12, [R1+0x1eb8] ;  /* 0x001eb800010c7983 */ /* 0x000f240000300a00 */
[C---:B----4-:R-:W-:Y:S01]  /*4ae50*/  HMMA.16816.F32.BF16 R12, R8.reuse, R18, R12 ;  /* 0x00000012080c723c */ /* 0x050fe2000004180c */
[----:B------:R-:W2:Y:S01]  /*4ae60*/  LDL.LU.64 R18, [R1+0x1eb0] ;  /* 0x001eb00001127983 */ /* 0x000ea20000300a00 */
[----:B------:R-:W2:Y:S11]  /*4ae70*/  LDL.LU.64 R16, [R1+0x1ea8] ;  /* 0x001ea80001107983 */ /* 0x000eb60000300a00 */
[----:B------:R-:W-:Y:S10]  /*4ae80*/  @!UPT UIADD3 URZ, URZ, URZ, URZ ;  /* 0x0000003f3f3ff290 */ /* 0x000ff4000fffe03f */
[----:B------:R-:W-:Y:S01]  /*4ae90*/  STL.64 [R1+0x140], R12 ;  /* 0x0001400c01007387 */ /* 0x000fe20000100a00 */
[----:B------:R0:W-:Y:S03]  /*4aea0*/  STL.64 [R1+0x148], R14 ;  /* 0x0001480e01007387 */ /* 0x0001e60000100a00 */
[----:B0-----:R-:W4:Y:S01]  /*4aeb0*/  LDL R15, [R1+0x4d0] ;  /* 0x0004d000010f7983 */ /* 0x001f220000100800 */
[C---:B--2---:R-:W-:Y:S03]  /*4aec0*/  HMMA.16816.F32.BF16 R16, R8.reuse, R22, R16 ;  /* 0x000000160810723c */ /* 0x044fe60000041810 */
[----:B------:R-:W2:Y:S01]  /*4aed0*/  LDL.LU.64 R22, [R1+0x1ea0] ;  /* 0x001ea00001167983 */ /* 0x000ea20000300a00 */
[----:B------:R-:W2:Y:S11]  /*4aee0*/  LDL.LU.64 R20, [R1+0x1e98] ;  /* 0x001e980001147983 */ /* 0x000eb60000300a00 */
[----:B------:R-:W-:Y:S08]  /*4aef0*/  @!UPT UIADD3 URZ, URZ, URZ, URZ ;  /* 0x0000003f3f3ff290 */ /* 0x000ff0000fffe03f */
[----:B------:R0:W-:Y:S01]  /*4af00*/  STL.64 [R1+0x110], R16 ;  /* 0x0001101001007387 */ /* 0x0001e20000100a00 */
[----:B------:R1:W-:Y:S03]  /*4af10*/  STL.64 [R1+0x118], R18 ;  /* 0x0001181201007387 */ /* 0x0003e60000100a00 */
[----:B0-----:R-:W3:Y:S01]  /*4af20*/  LDL.LU R16, [R1+0xa0] ;  /* 0x0000a00001107983 */ /* 0x001ee20000300800 */
[----:B------:R-:W-:Y:S02]  /*4af30*/  IMAD.MOV.U32 R17, RZ, RZ, R28 ;  /* 0x000000ffff117224 */ /* 0x000fe400078e001c */
[----:B------:R-:W3:Y:S02]  /*4af40*/  LDL.LU R28, [R1+0x1e90] ;  /* 0x001e9000011c7983 */ /* 0x000ee40000300800 */
[----:B-1----:R-:W-:Y:S02]  /*4af50*/  IMAD.MOV.U32 R18, RZ, RZ, R25 ;  /* 0x000000ffff127224 */ /* 0x002fe400078e0019 */
[----:B------:R-:W-:Y:S01]  /*4af60*/  IMAD.MOV.U32 R19, RZ, RZ, R24 ;  /* 0x000000ffff137224 */ /* 0x000fe200078e0018 */
[C---:B--2---:R-:W-:Y:S01]  /*4af70*/  HMMA.16816.F32.BF16 R20, R8.reuse, R26, R20 ;  /* 0x0000001a0814723c */ /* 0x044fe20000041814 */
[----:B------:R-:W3:Y:S01]  /*4af80*/  LDL.LU.64 R26, [R1+0x1e88] ;  /* 0x001e8800011a7983 */ /* 0x000ee20000300a00 */
[----:B------:R-:W3:Y:S11]  /*4af90*/  LDL.LU.64 R24, [R1+0x1e80] ;  /* 0x001e800001187983 */ /* 0x000ef60000300a00 */
[----:B------:R-:W-:Y:S10]  /*4afa0*/  @!UPT UIADD3 URZ, URZ, URZ, URZ ;  /* 0x0000003f3f3ff290 */ /* 0x000ff4000fffe03f */
[----:B------:R-:W-:Y:S01]  /*4afb0*/  STL.64 [R1+0xe0], R20 ;  /* 0x0000e01401007387 */ /* 0x000fe20000100a00 */
[----:B------:R0:W-:Y:S03]  /*4afc0*/  STL.64 [R1+0xe8], R22 ;  /* 0x0000e81601007387 */ /* 0x0001e60000100a00 */
[----:B0-----:R-:W2:Y:S01]  /*4afd0*/  LDL.LU R22, [R1+0x98] ;  /* 0x0000980001167983 */ /* 0x001ea20000300800 */
[----:B------:R-:W2:Y:S01]  /*4afe0*/  LDL.LU R23, [R1+0x9c] ;  /* 0x00009c0001177983 */ /* 0x000ea20000300800 */
[C---:B---3--:R-:W-:Y:S02]  /*4aff0*/  HMMA.16816.F32.BF16 R24, R8.reuse, R6, R24 ;  /* 0x000000060818723c */ /* 0x048fe40000041818 */
[----:B------:R-:W3:Y:S11]  /*4b000*/  LDL.LU.64 R6, [R1+0x1e78] ;  /* 0x001e780001067983 */ /* 0x000ef60000300a00 */
[----:B------:R-:W-:Y:S10]  /*4b010*/  @!UPT UIADD3 URZ, URZ, URZ, URZ ;  /* 0x0000003f3f3ff290 */ /* 0x000ff4000fffe03f */
[----:B------:R0:W-:Y:S01]  /*4b020*/  STL.64 [R1+0x50], R24 ;  /* 0x0000501801007387 */ /* 0x0001e20000100a00 */
[----:B------:R1:W-:Y:S03]  /*4b030*/  STL.64 [R1+0x58], R26 ;  /* 0x0000581a01007387 */ /* 0x0003e60000100a00 */
[----:B0-----:R-:W2:Y:S01]  /*4b040*/  LDL.LU R24, [R1+0x80] ;  /* 0x0000800001187983 */ /* 0x001ea20000300800 */
[----:B------:R-:W2:Y:S02]  /*4b050*/  LDL.LU R25, [R1+0x84] ;  /* 0x0000840001197983 */ /* 0x000ea40000300800 */
[----:B-1----:R-:W2:Y:S02]  /*4b060*/  LDL.LU R26, [R1+0x88] ;  /* 0x00008800011a7983 */ /* 0x002ea40000300800 */
[----:B------:R-:W-:Y:S01]  /*4b070*/  IMAD.MOV.U32 R27, RZ, RZ, R0 ;  /* 0x000000ffff1b7224 */ /* 0x000fe200078e0000 */
[----:B------:R-:W-:Y:S01]  /*4b080*/  STL [R1+0x1c50], R28 ;  /* 0x001c501c01007387 */ /* 0x000fe20000100800 */
[----:B------:R-:W-:Y:S01]  /*4b090*/  LOP3.LUT R0, R28, 0x40, RZ, 0x3c, !PT ;  /* 0x000000401c007812 */ /* 0x000fe200078e3cff */
[C---:B---3--:R-:W-:Y:S02]  /*4b0a0*/  HMMA.16816.F32.BF16 R4, R8.reuse, R6, R16 ;  /* 0x000000060804723c */ /* 0x048fe40000041810 */
[----:B------:R-:W3:Y:S06]  /*4b0b0*/  LDL.LU R18, [R1+0xd8] ;  /* 0x0000d80001127983 */ /* 0x000eec0000300800 */
[----:B--2---:R-:W-:Y:S01]  /*4b0c0*/  HMMA.16816.F32.BF16 R20, R8, R22, R24 ;  /* 0x000000160814723c */ /* 0x004fe20000041818 */
[----:B------:R-:W-:Y:S11]  /*4b0d0*/  LDSM.16.M88.4 R24, [R0+0x2000] ;  /* 0x002000000018783b */ /* 0x000ff60000000200 */
[----:B------:R-:W-:Y:S11]  /*4b0e0*/  @!UPT UIADD3 URZ, URZ, URZ, URZ ;  /* 0x0000003f3f3ff290 */ /* 0x000ff6000fffe03f */
[----:B------:R0:W-:Y:S01]  /*4b0f0*/  STL.64 [R1+0x40], R20 ;  /* 0x0000401401007387 */ /* 0x0001e20000100a00 */
[----:B------:R-:W-:Y:S02]  /*4b100*/  STL.64 [R1+0x48], R22 ;  /* 0x0000481601007387 */ /* 0x000fe40000100a00 */
[----:B------:R-:W-:Y:S02]  /*4b110*/  STL.64 [R1+0x30], R4 ;  /* 0x0000300401007387 */ /* 0x000fe40000100a00 */
[----:B------:R-:W-:Y:S02]  /*4b120*/  STL.64 [R1+0x38], R6 ;  /* 0x0000380601007387 */ /* 0x000fe40000100a00 */
[----:B----4-:R-:W1:Y:S04]  /*4b130*/  LDSM.16.MT88.4 R4, [R15+0x20400] ;  /* 0x020400000f04783b */ /* 0x010e680000004200 */
[----:B------:R-:W3:Y:S01]  /*4b140*/  LDL.LU R19, [R1+0xdc] ;  /* 0x0000dc0001137983 */ /* 0x000ee20000300800 */
[----:B------:R-:W-:Y:S03]  /*4b150*/  LDSM.16.MT88.4 R12, [R15+0x20600] ;  /* 0x020600000f0c783b */ /* 0x000fe60000004200 */
[----:B0-----:R-:W3:Y:S04]  /*4b160*/  LDL.LU R20, [R1+0xc0] ;  /* 0x0000c00001147983 */ /* 0x001ee80000300800 */
[----:B-1----:R-:W-:Y:S01]  /*4b170*/  STL [R1+0x1df4], R4 ;  /* 0x001df40401007387 */ /* 0x002fe20000100800 */
[----:B------:R-:W-:Y:S02]  /*4b180*/  STL [R1+0x1df0], R5 ;  /* 0x001df00501007387 */ /* 0x000fe40000100800 */
[----:B------:R-:W-:Y:S02]  /*4b190*/  STL [R1+0x1dec], R6 ;  /* 0x001dec0601007387 */ /* 0x000fe40000100800 */
[----:B------:R-:W-:Y:S02]  /*4b1a0*/  STL [R1+0x1de8], R7 ;  /* 0x001de80701007387 */ /* 0x000fe40000100800 */
[----:B------:R-:W0:Y:S04]  /*4b1b0*/  LDSM.16.M88.4 R4, [R0] ;  /* 0x000000000004783b */ /* 0x000e280000000200 */
[----:B0-----:R-:W-:Y:S01]  /*4b1c0*/  STL.64 [R1+0x1f0], R4 ;  /* 0x0001f00401007387 */ /* 0x001fe20000100a00 */
[----:B------:R0:W-:Y:S02]  /*4b1d0*/  STL.64 [R1+0x1f8], R6 ;  /* 0x0001f80601007387 */ /* 0x0001e40000100a00 */
[----:B------:R-:W-:Y:S02]  /*4b1e0*/  STL.64 [R1+0x218], R26 ;  /* 0x0002181a01007387 */ /* 0x000fe40000100a00 */
[----:B0-----:R-:W-:-:S02]  /*4b1f0*/  IMAD.MOV.U32 R6, RZ, RZ, R24 ;  /* 0x000000ffff067224 */ /* 0x001fc400078e0018 */
[----:B------:R-:W-:Y:S02]  /*4b200*/  IMAD.MOV.U32 R7, RZ, RZ, R25 ;  /* 0x000000ffff077224 */ /* 0x000fe400078e0019 */
[----:B------:R-:W0:Y:S04]  /*4b210*/  LDSM.16.M88.4 R24, [R0+0x4000] ;  /* 0x004000000018783b */ /* 0x000e280000000200 */
[----:B------:R-:W-:Y:S01]  /*4b220*/  STL [R1+0x1dfc], R7 ;  /* 0x001dfc0701007387 */ /* 0x000fe20000100800 */
[----:B------:R-:W-:Y:S02]  /*4b230*/  STL [R1+0x1df8], R6 ;  /* 0x001df80601007387 */ /* 0x000fe40000100800 */
[----:B0-----:R-:W-:Y:S01]  /*4b240*/  IMAD.MOV.U32 R4, RZ, RZ, R24 ;  /* 0x000000ffff047224 */ /* 0x001fe200078e0018 */
[----:B------:R-:W-:Y:S01]  /*4b250*/  STL.64 [R1+0x228], R26 ;  /* 0x0002281a01007387 */ /* 0x000fe20000100a00 */
[----:B------:R-:W-:-:S02]  /*4b260*/  IMAD.MOV.U32 R5, RZ, RZ, R25 ;  /* 0x000000ffff057224 */ /* 0x000fc400078e0019 */
[----:B------:R-:W0:Y:S03]  /*4b270*/  LDSM.16.M88.4 R24, [R0+0x6000] ;  /* 0x006000000018783b */ /* 0x000e260000000200 */
[----:B------:R-:W-:Y:S01]  /*4b280*/  STL [R1+0x1e04], R5 ;  /* 0x001e040501007387 */ /* 0x000fe20000100800 */
[----:B------:R-:W-:Y:S02]  /*4b290*/  STL [R1+0x1e00], R4 ;  /* 0x001e000401007387 */ /* 0x000fe40000100800 */
[----:B0-----:R-:W-:Y:S01]  /*4b2a0*/  IMAD.MOV.U32 R7, RZ, RZ, R24 ;  /* 0x000000ffff077224 */ /* 0x001fe200078e0018 */
[----:B------:R-:W-:Y:S01]  /*4b2b0*/  STL.64 [R1+0x238], R26 ;  /* 0x0002381a01007387 */ /* 0x000fe20000100a00 */
[----:B------:R-:W-:Y:S02]  /*4b2c0*/  IMAD.MOV.U32 R6, RZ, RZ, R25 ;  /* 0x000000ffff067224 */ /* 0x000fe400078e0019 */
[----:B------:R-:W0:Y:S03]  /*4b2d0*/  LDSM.16.M88.4 R24, [R0+0x8000] ;  /* 0x008000000018783b */ /* 0x000e260000000200 */
        /* <DEDUP_REMOVED lines=8> */
[----:B0-----:R-:W-:Y:S02]  /*4b360*/  IMAD.MOV.U32 R7, RZ, RZ, R25 ;  /* 0x000000ffff077224 */ /* 0x001fe400078e0019 */
[----:B------:R-:W-:Y:S01]  /*4b370*/  IMAD.MOV.U32 R6, RZ, RZ, R24 ;  /* 0x000000ffff067224 */ /* 0x000fe200078e0018 */
[----:B------:R-:W-:Y:S02]  /*4b380*/  STL.64 [R1+0x258], R26 ;  /* 0x0002581a01007387 */ /* 0x000fe40000100a00 */
[----:B------:R-:W-:Y:S02]  /*4b390*/  STL [R1+0x1e1c], R7 ;  /* 0x001e1c0701007387 */ /* 0x000fe40000100800 */
[----:B------:R-:W-:Y:S01]  /*4b3a0*/  LDSM.16.M88.4 R24, [R0+0xe000] ;  /* 0x00e000000018783b */ /* 0x000fe20000000200 */
[----:B------:R-:W-:Y:S03]  /*4b3b0*/  STL [R1+0x1e18], R6 ;  /* 0x001e180601007387 */ /* 0x000fe60000100800 */
[----:B------:R-:W0:Y:S04]  /*4b3c0*/  LDSM.16.M88.4 R4, [R0+0xc000] ;  /* 0x00c000000004783b */ /* 0x000e280000000200 */
[----:B------:R-:W-:-:S02]  /*4b3d0*/  IMAD.MOV.U32 R21, RZ, RZ, R29 ;  /* 0x000000ffff157224 */ /* 0x000fc400078e001d */
[----:B------:R-:W-:Y:S02]  /*4b3e0*/  IMAD.MOV.U32 R22, RZ, RZ, R3 ;  /* 0x000000ffff167224 */ /* 0x000fe400078e0003 */
[----:B------:R-:W-:Y:S01]  /*4b3f0*/  IMAD.MOV.U32 R23, RZ, RZ, R2 ;  /* 0x000000ffff177224 */ /* 0x000fe200078e0002 */
[----:B0-----:R-:W-:Y:S01]  /*4b400*/  STL.64 [R1+0x260], R4 ;  /* 0x0002600401007387 */ /* 0x001fe20000100a00 */
[----:B------:R-:W-:Y:S02]  /*4b410*/  STL.64 [R1+0x268], R6 ;  /* 0x0002680601007387 */ /* 0x000fe40000100a00 */
[----:B------:R-:W0:Y:S04]  /*4b420*/  LDSM.16.M88.4 R4, [R0+0x10000] ;  /* 0x010000000004783b */ /* 0x000e280000000200 */
[----:B------:R-:W-:Y:S01]  /*4b430*/  STL.64 [R1+0x270], R24 ;  /* 0x0002701801007387 */ /* 0x000fe20000100a00 */
[----:B------:R-:W-:Y:S02]  /*4b440*/  STL.64 [R1+0x278], R26 ;  /* 0x0002781a01007387 */ /* 0x000fe40000100a00 */
[----:B------:R-:W1:Y:S01]  /*4b450*/  LDSM.16.M88.4 R24, [R0+0x12000] ;  /* 0x012000000018783b */ /* 0x000e620000000200 */
[----:B---3--:R-:W-:Y:S03]  /*4b460*/  HMMA.16816.F32.BF16 R16, R8, R18, R20 ;  /* 0x000000120810723c */ /* 0x008fe60000041814 */
[----:B------:R-:W-:Y:S01]  /*4b470*/  LDSM.16.M88.4 R20, [R0+0x1c000] ;  /* 0x01c000000014783b */ /* 0x000fe20000000200 */
[----:B0-----:R0:W-:Y:S03]  /*4b480*/  STL.64 [R1+0x280], R4 ;  /* 0x0002800401007387 */ /* 0x0011e60000100a00 */
[----:B------:R-:W-:Y:S02]  /*4b490*/  STL.64 [R1+0x288], R6 ;  /* 0x0002880601007387 */ /* 0x000fe40000100a00 */
[----:B-1----:R-:W-:Y:S02]  /*4b4a0*/  STL.64 [R1+0x290], R24 ;  /* 0x0002901801007387 */ /* 0x002fe40000100a00 */
[----:B------:R-:W-:Y:S11]  /*4b4b0*/  STL.64 [R1+0x298], R26 ;  /* 0x0002981a01007387 */ /* 0x000ff60000100a00 */
[----:B------:R-:W-:Y:S01]  /*4b4c0*/  @!UPT UIADD3 URZ, URZ, URZ, URZ ;  /* 0x0000003f3f3ff290 */ /* 0x000fe2000fffe03f */
[----:B------:R-:W-:Y:S01]  /*4b4d0*/  STL.64 [R1+0x20], R16 ;  /* 0x0000201001007387 */ /* 0x000fe20000100a00 */
[----:B0-----:R-:W-:Y:S02]  /*4b4e0*/  IMAD.MOV.U32 R4, RZ, RZ, R18 ;  /* 0x000000ffff047224 */ /* 0x001fe400078e0012 */
[----:B------:R-:W-:Y:S02]  /*4b4f0*/  IMAD.MOV.U32 R5, RZ, RZ, R19 ;  /* 0x000000ffff057224 */ /* 0x000fe400078e0013 */
[----:B------:R-:W0:Y:S04]  /*4b500*/  LDSM.16.M88.4 R16, [R0+0x14000] ;  /* 0x014000000010783b */ /* 0x000e280000000200 */
[----:B------:R-:W-:Y:S01]  /*4b510*/  STL [R1+0x1e24], R5 ;  /* 0x001e240501007387 */ /* 0x000fe20000100800 */
[----:B------:R-:W-:Y:S02]  /*4b520*/  STL [R1+0x1e20], R4 ;  /* 0x001e200401007387 */ /* 0x000fe40000100800 */
[----:B------:R-:W1:Y:S01]  /*4b530*/  LDSM.16.M88.4 R4, [R0+0x16000] ;  /* 0x016000000004783b */ /* 0x000e620000000200 */
[----:B0-----:R-:W-:Y:S03]  /*4b540*/  STL.64 [R1+0x2a0], R16 ;  /* 0x0002a01001007387 */ /* 0x001fe60000100a00 */
[----:B------:R-:W-:Y:S02]  /*4b550*/  STL.64 [R1+0x2a8], R18 ;  /* 0x0002a81201007387 */ /* 0x000fe40000100a00 */
[----:B------:R-:W0:Y:S04]  /*4b560*/  LDSM.16.M88.4 R16, [R0+0x18000] ;  /* 0x018000000010783b */ /* 0x000e280000000200 */
[----:B-1----:R-:W-:-:S02]  /*4b570*/  IMAD.MOV.U32 R28, RZ, RZ, R5 ;  /* 0x000000ffff1c7224 */ /* 0x002fc400078e0005 */
[----:B------:R-:W-:Y:S01]  /*4b580*/  IMAD.MOV.U32 R29, RZ, RZ, R4 ;  /* 0x000000ffff1d7224 */ /* 0x000fe200078e0004 */
[----:B------:R-:W-:Y:S02]  /*4b590*/  STL.64 [R1+0x2c8], R6 ;  /* 0x0002c80601007387 */ /* 0x000fe40000100a00 */
[----:B------:R-:W-:Y:S02]  /*4b5a0*/  STL [R1+0x1e2c], R28 ;  /* 0x001e2c1c01007387 */ /* 0x000fe40000100800 */
[----:B------:R-:W1:Y:S01]  /*4b5b0*/  LDSM.16.M88.4 R4, [R0+0x1a000] ;  /* 0x01a000000004783b */ /* 0x000e620000000200 */
[----:B------:R-:W-:Y:S04]  /*4b5c0*/  STL [R1+0x1e28], R29 ;  /* 0x001e281d01007387 */ /* 0x000fe80000100800 */
[----:B0-----:R-:W-:Y:S01]  /*4b5d0*/  STL.64 [R1+0x2d0], R16 ;  /* 0x0002d01001007387 */ /* 0x001fe20000100a00 */
[----:B------:R-:W-:Y:S02]  /*4b5e0*/  STL.64 [R1+0x2d8], R18 ;  /* 0x0002d81201007387 */ /* 0x000fe40000100a00 */
[----:B------:R-:W0:Y:S01]  /*4b5f0*/  LDSM.16.M88.4 R16, [R0+0x1e000] ;  /* 0x01e000000010783b */ /* 0x000e220000000200 */
[----:B-1----:R1:W-:Y:S04]  /*4b600*/  STL.64 [R1+0x2e8], R6 ;  /* 0x0002e80601007387 */ /* 0x0023e80000100a00 */
[----:B-1----:R-:W2:Y:S01]  /*4b610*/  LDL.LU R6, [R1+0x108] ;  /* 0x0001080001067983 */ /* 0x002ea20000300800 */
[----:B------:R-:W-:Y:S02]  /*4b620*/  STL.64 [R1+0x2f0], R20 ;  /* 0x0002f01401007387 */ /* 0x000fe40000100a00 */
[----:B------:R-:W-:Y:S01]  /*4b630*/  STL.64 [R1+0x2f8], R22 ;  /* 0x0002f81601007387 */ /* 0x000fe20000100a00 */
[----:B0-----:R-:W-:Y:S01]  /*4b640*/  STL.64 [R1+0x300], R16 ;  /* 0x0003001001007387 */ /* 0x001fe20000100a00 */
[----:B------:R0:W-:Y:S02]  /*4b650*/  STL.64 [R1+0x308], R18 ;  /* 0x0003081201007387 */ /* 0x0001e40000100a00 */
[----:B------:R-:W2:Y:S02]  /*4b660*/  LDL.LU R7, [R1+0x10c] ;  /* 0x00010c0001077983 */ /* 0x000ea40000300800 */
[----:B------:R-:W-:Y:S01]  /*4b670*/  STL [R1+0x1998], R0 ;  /* 0x0019980001007387 */ /* 0x000fe20000100800 */
[----:B0-----:R-:W3:Y:S01]  /*4b680*/  LDL.LU R18, [R1+0x168] ;  /* 0x0001680001127983 */ /* 0x001ee20000300800 */
[----:B------:R-:W3:Y:S03]  /*4b690*/  LDL.LU R19, [R1+0x16c] ;  /* 0x00016c0001137983 */ /* 0x000ee60000300800 */
[----:B---3--:R0:W-:Y:S04]  /*4b6a0*/  STL.64 [R1+0x1e58], R18 ;  /* 0x001e581201007387 */ /* 0x0081e80000100a00 */
[----:B0-----:R-:W3:Y:S01]  /*4b6b0*/  LDL.LU R18, [R1+0x138] ;  /* 0x0001380001127983 */ /* 0x001ee20000300800 */
[----:B------:R-:W3:Y:S03]  /*4b6c0*/  LDL.LU R19, [R1+0x13c] ;  /* 0x00013c0001137983 */ /* 0x000ee60000300800 */
[----:B---3--:R0:W-:Y:S01]  /*4b6d0*/  STL.64 [R1+0x1e70], R18 ;  /* 0x001e701201007387 */ /* 0x0081e20000100a00 */
[----:B------:R-:W2:Y:S02]  /*4b6e0*/  LDL.LU R16, [R1+0xf0] ;  /* 0x0000f00001107983 */ /* 0x000ea40000300800 */
[----:B------:R-:W2:Y:S01]  /*4b6f0*/  LDL.LU R17, [R1+0xf4] ;  /* 0x0000f40001117983 */ /* 0x000ea20000300800 */
[----:B0-----:R-:W2:Y:S01]  /*4b700*/  LDL.LU R18, [R1+0xf8] ;  /* 0x0000f80001127983 */ /* 0x001ea20000300800 */
[----:B------:R-:W2:Y:S02]  /*4b710*/  LDL.LU R19, [R1+0xfc] ;  /* 0x0000fc0001137983 */ /* 0x000ea40000300800 */
[----:B------:R-:W3:Y:S02]  /*4b720*/  LDL.LU R22, [R1+0x198] ;  /* 0x0001980001167983 */ /* 0x000ee40000300800 */
[----:B------:R-:W3:Y:S02]  /*4b730*/  LDL.LU R23, [R1+0x19c] ;  /* 0x00019c0001177983 */ /* 0x000ee40000300800 */
[----:B---3--:R0:W-:Y:S01]  /*4b740*/  STL.64 [R1+0x1e50], R22 ;  /* 0x001e501601007387 */ /* 0x0081e20000100a00 */
[----:B------:R-:W3:Y:S02]  /*4b750*/  LDL.LU R20, [R1+0x150] ;  /* 0x0001500001147983 */ /* 0x000ee40000300800 */
[----:B------:R-:W3:Y:S01]  /*4b760*/  LDL.LU R21, [R1+0x154] ;  /* 0x0001540001157983 */ /* 0x000ee20000300800 */
[----:B0-----:R-:W4:Y:S01]  /*4b770*/  LDL.LU R22, [R1+0x158] ;  /* 0x0001580001167983 */ /* 0x001f220000300800 */
[----:B------:R-:W4:Y:S01]  /*4b780*/  LDL.LU R23, [R1+0x15c] ;  /* 0x00015c0001177983 */ /* 0x000f220000300800 */
[----:B--2---:R-:W-:Y:S02]  /*4b790*/  HMMA.16816.F32.BF16 R16, R8, R6, R16 ;  /* 0x000000060810723c */ /* 0x004fe40000041810 */
[----:B----4-:R-:W-:Y:S01]  /*4b7a0*/  STL.64 [R1+0x1e68], R22 ;  /* 0x001e681601007387 */ /* 0x010fe20000100a00 */
[----:B---3--:R0:W-:Y:S03]  /*4b7b0*/  STL.64 [R1+0x1e60], R20 ;  /* 0x001e601401007387 */ /* 0x0081e60000100a00 */
[----:B0-----:R-:W2:Y:S01]  /*4b7c0*/  LDL.LU R20, [R1+0x120] ;  /* 0x0001200001147983 */ /* 0x001ea20000300800 */
[----:B------:R-:W2:Y:S02]  /*4b7d0*/  LDL.LU R21, [R1+0x124] ;  /* 0x0001240001157983 */ /* 0x000ea40000300800 */
[----:B------:R-:W2:Y:S02]  /*4b7e0*/  LDL.LU R22, [R1+0x128] ;  /* 0x0001280001167983 */ /* 0x000ea40000300800 */
[----:B------:R-:W2:Y:S01]  /*4b7f0*/  LDL.LU R23, [R1+0x12c] ;  /* 0x00012c0001177983 */ /* 0x000ea20000300800 */
[----:B------:R-:W3:Y:S01]  /*4b800*/  LDL.LU R26, [R1+0x1b8] ;  /* 0x0001b800011a7983 */ /* 0x000ee20000300800 */
[----:B------:R-:W3:Y:S03]  /*4b810*/  LDL.LU R27, [R1+0x1bc] ;  /* 0x0001bc00011b7983 */ /* 0x000ee60000300800 */
[----:B---3--:R0:W-:Y:S01]  /*4b820*/  STL.64 [R1+0x1e48], R26 ;  /* 0x001e481a01007387 */ /* 0x0081e20000100a00 */
[----:B------:R-:W3:Y:S02]  /*4b830*/  LDL.LU R24, [R1+0x180] ;  /* 0x0001800001187983 */ /* 0x000ee40000300800 */
[----:B------:R-:W3:Y:S01]  /*4b840*/  LDL.LU R25, [R1+0x184] ;  /* 0x0001840001197983 */ /* 0x000ee20000300800 */
[----:B0-----:R-:W3:Y:S01]  /*4b850*/  LDL.LU R26, [R1+0x188] ;  /* 0x00018800011a7983 */ /* 0x001ee20000300800 */
[----:B------:R-:W3:Y:S02]  /*4b860*/  LDL.LU R27, [R1+0x18c] ;  /* 0x00018c00011b7983 */ /* 0x000ee40000300800 */
[----:B------:R0:W-:Y:S02]  /*4b870*/  STL.64 [R1+0x1ca0], R14 ;  /* 0x001ca00e01007387 */ /* 0x0001e40000100a00 */
[----:B------:R-:W-:Y:S02]  /*4b880*/  STL.64 [R1+0x1c98], R12 ;  /* 0x001c980c01007387 */ /* 0x000fe40000100a00 */
[----:B0-----:R-:W-:-:S02]  /*4b890*/  IMAD.MOV.U32 R15, RZ, RZ, R18 ;  /* 0x000000ffff0f7224 */ /* 0x001fc400078e0012 */
[----:B------:R-:W-:Y:S02]  /*4b8a0*/  IMAD.MOV.U32 R14, RZ, RZ, R19 ;  /* 0x000000ffff0e7224 */ /* 0x000fe400078e0013 */
[----:B------:R-:W2:Y:S01]  /*4b8b0*/  LDL.LU.64 R18, [R1+0x1e70] ;  /* 0x001e700001127983 */ /* 0x000ea20000300a00 */
[----:B------:R-:W-:Y:S02]  /*4b8c0*/  IMAD.MOV.U32 R7, RZ, RZ, R16 ;  /* 0x000000ffff077224 */ /* 0x000fe400078e0010 */
[----:B------:R-:W-:Y:S02]  /*4b8d0*/  IMAD.MOV.U32 R6, RZ, RZ, R17 ;  /* 0x000000ffff067224 */ /* 0x000fe400078e0011 */
[----:B------:R0:W-:Y:S02]  /*4b8e0*/  STL.64 [R1+0x1e40], R14 ;  /* 0x001e400e01007387 */ /* 0x0001e40000100a00 */
[----:B------:R-:W-:Y:S02]  /*4b8f0*/  IMAD.MOV.U32 R3, RZ, RZ, R4 ;  /* 0x000000ffff037224 */ /* 0x000fe400078e0004 */
[----:B------:R-:W-:Y:S01]  /*4b900*/  IMAD.MOV.U32 R2, RZ, RZ, R5 ;  /* 0x000000ffff027224 */ /* 0x000fe200078e0005 */
[----:B0-----:R-:W4:Y:S01]  /*4b910*/  LDL.LU R14, [R1+0x1e8] ;  /* 0x0001e800010e7983 */ /* 0x001f220000300800 */
[----:B------:R-:W4:Y:S01]  /*4b920*/  LDL.LU R15, [R1+0x1ec] ;  /* 0x0001ec00010f7983 */ /* 0x000f220000300800 */
[C---:B--2---:R-:W-:Y:S02]  /*4b930*/  HMMA.16816.F32.BF16 R16, R8.reuse, R18, R20 ;  /* 0x000000120810723c */ /* 0x044fe40000041814 */
[----:B------:R-:W2:Y:S01]  /*4b940*/  LDL.LU.64 R22, [R1+0x1e68] ;  /* 0x001e680001167983 */ /* 0x000ea20000300a00 */
[----:B------:R-:W2:Y:S11]  /*4b950*/  LDL.LU.64 R20, [R1+0x1e60] ;  /* 0x001e600001147983 */ /* 0x000eb60000300a00 */
[----:B------:R-:W-:Y:S10]  /*4b960*/  @!UPT UIADD3 URZ, URZ, URZ, URZ ;  /* 0x0000003f3f3ff290 */ /* 0x000ff4000fffe03f */
[----:B------:R-:W-:Y:S02]  /*4b970*/  IMAD.MOV.U32 R5, RZ, RZ, R18 ;  /* 0x000000ffff057224 */ /* 0x000fe400078e0012 */
[----:B------:R-:W-:Y:S02]  /*4b980*/  IMAD.MOV.U32 R4, RZ, RZ, R19 ;  /* 0x000000ffff047224 */ /* 0x000fe400078e0013 */
[----:B------:R-:W2:Y:S01]  /*4b990*/  LDL.LU.64 R18, [R1+0x1e58] ;  /* 0x001e580001127983 */ /* 0x000ea20000300a00 */
[----:B------:R-:W-:Y:S02]  /*4b9a0*/  STL.64 [R1+0x1e38], R6 ;  /* 0x001e380601007387 */ /* 0x000fe40000100a00 */
[----:B------:R0:W-:Y:S02]  /*4b9b0*/  STL.64 [R1+0x1e30], R4 ;  /* 0x001e300401007387 */ /* 0x0001e40000100a00 */
[----:B------:R-:W-:Y:S02]  /*4b9c0*/  IMAD.MOV.U32 R28, RZ, RZ, R16 ;  /* 0x000000ffff1c7224 */ /* 0x000fe400078e0010 */
[----:B------:R-:W-:Y:S01]  /*4b9d0*/  IMAD.MOV.U32 R29, RZ, RZ, R17 ;  /* 0x000000ffff1d7224 */ /* 0x000fe200078e0011 */
[----:B0-----:R-:W3:Y:S01]  /*4b9e0*/  LDL.LU R4, [R1+0x1c0] ;  /* 0x0001c00001047983 */ /* 0x001ee20000300800 */
[----:B------:R-:W3:Y:S02]  /*4b9f0*/  LDL.LU R5, [R1+0x1c4] ;  /* 0x0001c40001057983 */ /* 0x000ee40000300800 */
[----:B------:R-:W3:Y:S02]  /*4ba00*/  LDL.LU R6, [R1+0x1c8] ;  /* 0x0001c80001067983 */ /* 0x000ee40000300800 */
[----:B------:R-:W3:Y:S01]  /*4ba10*/  LDL.LU R7, [R1+0x1cc] ;  /* 0x0001cc0001077983 */ /* 0x000ee20000300800 */
[C---:B--2---:R-:W-:Y:S01]  /*4ba20*/  HMMA.16816.F32.BF16 R16, R8.reuse, R18, R20 ;  /* 0x000000120810723c */ /* 0x044fe20000041814 */
[----:B------:R-:W3:Y:S11]  /*4ba30*/  LDL.LU.64 R22, [R1+0x1e50] ;  /* 0x001e500001167983 */ /* 0x000ef60000300a00 */
[----:B------:R-:W-:Y:S11]  /*4ba40*/  @!UPT UIADD3 URZ, URZ, URZ, URZ ;  /* 0x0000003f3f3ff290 */ /* 0x000ff6000fffe03f */
[----:B------:R-:W-:Y:S01]  /*4ba50*/  STL.64 [R1+0x1cf0], R18 ;  /* 0x001cf01201007387 */ /* 0x000fe20000100a00 */
[----:B------:R0:W-:Y:S03]  /*4ba60*/  STL.64 [R1+0x1ce8], R16 ;  /* 0x001ce81001007387 */ /* 0x0001e60000100a00 */
[----:B0-----:R-:W4:Y:S01]  /*4ba70*/  LDL.LU R16, [R1+0x1d0] ;  /* 0x0001d00001107983 */ /* 0x001f220000300800 */
[----:B------:R-:W4:Y:S02]  /*4ba80*/  LDL.LU R17, [R1+0x1d4] ;  /* 0x0001d40001117983 */ /* 0x000f240000300800 */
[----:B------:R-:W4:Y:S02]  /*4ba90*/  LDL.LU R18, [R1+0x1d8] ;  /* 0x0001d80001127983 */ /* 0x000f240000300800 */
[----:B------:R-:W4:Y:S01]  /*4baa0*/  LDL.LU R19, [R1+0x1dc] ;  /* 0x0001dc0001137983 */ /* 0x000f220000300800 */
[C---:B---3--:R-:W-:Y:S01]  /*4bab0*/  HMMA.16816.F32.BF16 R20, R8.reuse, R22, R24 ;  /* 0x000000160814723c */ /* 0x048fe20000041818 */
[----:B------:R-:W2:Y:S11]  /*4bac0*/  LDL.LU.64 R26, [R1+0x1e48] ;  /* 0x001e4800011a7983 */ /* 0x000eb60000300a00 */
[----:B------:R-:W-:Y:S11]  /*4bad0*/  @!UPT UIADD3 URZ, URZ, URZ, URZ ;  /* 0x0000003f3f3ff290 */ /* 0x000ff6000fffe03f */
[----:B------:R-:W-:Y:S01]  /*4bae0*/  STL.64 [R1+0x1ce0], R22 ;  /* 0x001ce01601007387 */ /* 0x000fe20000100a00 */
[----:B------:R0:W-:Y:S03]  /*4baf0*/  STL.64 [R1+0x1cd8], R20 ;  /* 0x001cd81401007387 */ /* 0x0001e60000100a00 */
[----:B0-----:R-:W2:Y:S01]  /*4bb00*/  LDL.LU R20, [R1+0x1a0] ;  /* 0x0001a00001147983 */ /* 0x001ea20000300800 */
[----:B------:R-:W2:Y:S02]  /*4bb10*/  LDL.LU R21, [R1+0x1a4] ;  /* 0x0001a40001157983 */ /* 0x000ea40000300800 */
[----:B------:R-:W2:Y:S02]  /*4bb20*/  LDL.LU R22, [R1+0x1a8] ;  /* 0x0001a80001167983 */ /* 0x000ea40000300800 */
[----:B------:R-:W2:Y:S01]  /*4bb30*/  LDL.LU R23, [R1+0x1ac] ;  /* 0x0001ac0001177983 */ /* 0x000ea20000300800 */
[C---:B----4-:R-:W-:Y:S11]  /*4bb40*/  HMMA.16816.F32.BF16 R12, R8.reuse, R14, R16 ;  /* 0x0000000e080c723c */ /* 0x050ff60000041810 */
[----:B------:R-:W-:Y:S11]  /*4bb50*/  @!UPT UIADD3 URZ, URZ, URZ, URZ ;  /* 0x0000003f3f3ff290 */ /* 0x000ff6000fffe03f */
[----:B------:R-:W-:Y:S02]  /*4bb60*/  @!UPT UIADD3 URZ, URZ, URZ, URZ ;  /* 0x0000003f3f3ff290 */ /* 0x000fe4000fffe03f */
[----:B------:R-:W-:Y:S02]  /*4bb70*/  IMAD.MOV.U32 R18, RZ, RZ, R14 ;  /* 0x000000ffff127224 */ /* 0x000fe400078e000e */
[----:B------:R-:W-:Y:S02]  /*4bb80*/  IMAD.MOV.U32 R0, RZ, RZ, R15 ;  /* 0x000000ffff007224 */ /* 0x000fe400078e000f */
[----:B------:R-:W-:Y:S01]  /*4bb90*/  IMAD.MOV.U32 R19, RZ, RZ, R13 ;  /* 0x000000ffff137224 */ /* 0x000fe200078e000d */
[C---:B--2---:R-:W-:Y:S07]  /*4bba0*/  HMMA.16816.F32.BF16 R24, R8.reuse, R26, R20 ;  /* 0x0000001a0818723c */ /* 0x044fee0000041814 */
[----:B------:R-:W-:Y:S11]  /*4bbb0*/  IMAD.MOV.U32 R22, RZ, RZ, R12 ;  /* 0x000000ffff167224 */ /* 0x000ff600078e000c */
[----:B------:R-:W-:Y:S05]  /*4bbc0*/  @!UPT UIADD3 URZ, URZ, URZ, URZ ;  /* 0x0000003f3f3ff290 */ /* 0x000fea000fffe03f */
[----:B------:R0:W-:Y:S01]  /*4bbd0*/  STL.64 [R1+0x1cd0], R26 ;  /* 0x001cd01a01007387 */ /* 0x0001e20000100a00 */
[----:B------:R1:W-:Y:S03]  /*4bbe0*/  STL.64 [R1+0x1cc8], R24 ;  /* 0x001cc81801007387 */ /* 0x0003e60000100a00 */
[----:B0-----:R-:W2:Y:S01]  /*4bbf0*/  LDL.LU R26, [R1+0x208] ;  /* 0x00020800011a7983 */ /* 0x001ea20000300800 */
[----:B------:R-:W2:Y:S02]  /*4bc00*/  LDL.LU R27, [R1+0x20c] ;  /* 0x00020c00011b7983 */ /* 0x000ea40000300800 */
[----:B------:R-:W3:Y:S02]  /*4bc10*/  LDL.LU.64 R14, [R1+0x1e40] ;  /* 0x001e4000010e7983 */ /* 0x000ee40000300a00 */
[----:B------:R-:W4:Y:S01]  /*4bc20*/  LDL.LU R12, [R1+0x2f0] ;  /* 0x0002f000010c7983 */ /* 0x000f220000300800 */
[----:B------:R-:W4:Y:S01]  /*4bc30*/  LDL.LU R13, [R1+0x2f4] ;  /* 0x0002f400010d7983 */ /* 0x000f220000300800 */
[----:B--2---:R-:W-:Y:S03]  /*4bc40*/  HMMA.16816.F32.BF16 R8, R8, R26, R4 ;  /* 0x0000001a0808723c */ /* 0x004fe60000041804 */
[----:B----4-:R-:W-:Y:S01]  /*4bc50*/  STL.64 [R1+0x1de0], R12 ;  /* 0x001de00c01007387 */ /* 0x010fe20000100a00 */
[----:B------:R-:W2:Y:S02]  /*4bc60*/  LDL.LU.64 R6, [R1+0x1e38] ;  /* 0x001e380001067983 */ /* 0x000ea40000300a00 */
[----:B------:R-:W4:Y:S02]  /*4bc70*/  LDL.LU.64 R4, [R1+0x1e30] ;  /* 0x001e300001047983 */ /* 0x000f240000300a00 */
[----:B-1----:R-:W2:Y:S01]  /*4bc80*/  LDL.LU R24, [R1+0x2d0] ;  /* 0x0002d00001187983 */ /* 0x002ea20000300800 */
[----:B------:R-:W2:Y:S04]  /*4bc90*/  LDL.LU R25, [R1+0x2d4] ;  /* 0x0002d40001197983 */ /* 0x000ea80000300800 */
[----:B--2---:R-:W-:Y:S01]  /*4bca0*/  STL.64 [R1+0x1cf8], R24 ;  /* 0x001cf81801007387 */ /* 0x004fe20000100a00 */
[----:B------:R-:W2:Y:S02]  /*4bcb0*/  LDL.LU R16, [R1+0x2a0] ;  /* 0x0002a00001107983 */ /* 0x000ea40000300800 */
[----:B------:R-:W2:Y:S02]  /*4bcc0*/  LDL.LU R17, [R1+0x2a4] ;  /* 0x0002a40001117983 */ /* 0x000ea40000300800 */
[----:B--2---:R0:W-:Y:S04]  /*4bcd0*/  STL.64 [R1+0x1d00], R16 ;  /* 0x001d001001007387 */ /* 0x0041e80000100a00 */
[----:B0-----:R-:W2:Y:S01]  /*4bce0*/  LDL.LU R16, [R1+0x290] ;  /* 0x0002900001107983 */ /* 0x001ea20000300800 */
[----:B------:R-:W2:Y:S02]  /*4bcf0*/  LDL.LU R17, [R1+0x294] ;  /* 0x0002940001117983 */ /* 0x000ea40000300800 */
[----:B------:R-:W-:-:S02]  /*4bd00*/  IMAD.MOV.U32 R24, RZ, RZ, R28 ;  /* 0x000000ffff187224 */ /* 0x000fc400078e001c */
[----:B------:R-:W-:Y:S02]  /*4bd10*/  IMAD.MOV.U32 R25, RZ, RZ, R29 ;  /* 0x000000ffff197224 */ /* 0x000fe400078e001d */
[----:B----4-:R-:W-:Y:S02]  /*4bd20*/  IMAD.MOV.U32 R26, RZ, RZ, R5 ;  /* 0x000000ffff1a7224 */ /* 0x010fe400078e0005 */
[----:B------:R-:W-:Y:S01]  /*4bd30*/  IMAD.MOV.U32 R27, RZ, RZ, R4 ;  /* 0x000000ffff1b7224 */ /* 0x000fe200078e0004 */
[----:B--2---:R0:W-:Y:S01]  /*4bd40*/  STL.64 [R1+0x1d18], R16 ;  /* 0x001d181001007387 */ /* 0x0041e20000100a00 */
[----:B------:R-:W2:Y:S02]  /*4bd50*/  LDL.LU R28, [R1+0x1e2c] ;  /* 0x001e2c00011c7983 */ /* 0x000ea40000300800 */
[----:B------:R-:W4:Y:S02]  /*4bd60*/  LDL.LU R29, [R1+0x1e28] ;  /* 0x001e2800011d7983 */ /* 0x000f240000300800 */
[----:B------:R-:W2:Y:S01]  /*4bd70*/  LDL.LU R5, [R1+0x1e24] ;  /* 0x001e240001057983 */ /* 0x000ea20000300800 */
[----:B------:R-:W2:Y:S04]  /*4bd80*/  LDL.LU R4, [R1+0x1e20] ;  /* 0x001e200001047983 */ /* 0x000ea80000300800 */
[----:B0-----:R-:W2:Y:S01]  /*4bd90*/  LDL.LU R16, [R1+0x280] ;  /* 0x0002800001107983 */ /* 0x001ea20000300800 */
[----:B------:R-:W2:Y:S03]  /*4bda0*/  LDL.LU R17, [R1+0x284] ;  /* 0x0002840001117983 */ /* 0x000ea60000300800 */
[----:B--2---:R0:W-:Y:S04]  /*4bdb0*/  STL.64 [R1+0x1d30], R16 ;  /* 0x001d301001007387 */ /* 0x0041e80000100a00 */
[----:B0-----:R-:W2:Y:S01]  /*4bdc0*/  LDL.LU R16, [R1+0x270] ;  /* 0x0002700001107983 */ /* 0x001ea20000300800 */
[----:B------:R-:W2:Y:S03]  /*4bdd0*/  LDL.LU R17, [R1+0x274] ;  /* 0x0002740001117983 */ /* 0x000ea60000300800 */
[----:B--2---:R-:W-:Y:S01]  /*4bde0*/  STL.64 [R1+0x1d48], R16 ;  /* 0x001d481001007387 */ /* 0x004fe20000100a00 */
[----:B------:R-:W-:Y:S02]  /*4bdf0*/  STL.64 [R1+0x1d10], R26 ;  /* 0x001d101a01007387 */ /* 0x000fe40000100a00 */
[----:B------:R0:W-:Y:S02]  /*4be00*/  STL.64 [R1+0x1d08], R24 ;  /* 0x001d081801007387 */ /* 0x0001e40000100a00 */
[----:B0-----:R-:W-:-:S02]  /*4be10*/  IMAD.MOV.U32 R24, RZ, RZ, R7 ;  /* 0x000000ffff187224 */ /* 0x001fc400078e0007 */
[----:B------:R-:W-:Y:S01]  /*4be20*/  IMAD.MOV.U32 R25, RZ, RZ, R6 ;  /* 0x000000ffff197224 */ /* 0x000fe200078e0006 */
[----:B------:R-:W2:Y:S01]  /*4be30*/  LDL.LU R7, [R1+0x1e1c] ;  /* 0x001e1c0001077983 */ /* 0x000ea20000300800 */
[----:B------:R-:W2:Y:S02]  /*4be40*/  LDL.LU R6, [R1+0x1e18] ;  /* 0x001e180001067983 */ /* 0x000ea40000300800 */
[----:B------:R-:W2:Y:S02]  /*4be50*/  LDL.LU R16, [R1+0x260] ;  /* 0x0002600001107983 */ /* 0x000ea40000300800 */
[----:B------:R-:W2:Y:S02]  /*4be60*/  LDL.LU R17, [R1+0x264] ;  /* 0x0002640001117983 */ /* 0x000ea40000300800 */
[----:B---3--:R-:W-:Y:S02]  /*4be70*/  IMAD.MOV.U32 R26, RZ, RZ, R15 ;  /* 0x000000ffff1a7224 */ /* 0x008fe400078e000f */
[----:B------:R-:W-:Y:S01]  /*4be80*/  IMAD.MOV.U32 R27, RZ, RZ, R14 ;  /* 0x000000ffff1b7224 */ /* 0x000fe200078e000e */
[----:B--2---:R-:W-:Y:S04]  /*4be90*/  STL.64 [R1+0x1d60], R16 ;  /* 0x001d601001007387 */ /* 0x004fe80000100a00 */
[----:B------:R-:W-:Y:S02]  /*4bea0*/  STL.64 [R1+0x1d28], R26 ;  /* 0x001d281a01007387 */ /* 0x000fe40000100a00 */
[----:B------:R0:W-:Y:S02]  /*4beb0*/  STL.64 [R1+0x1d20], R24 ;  /* 0x001d201801007387 */ /* 0x0001e40000100a00 */
[----:B0-----:R-:W2:Y:S01]  /*4bec0*/  LDL.LU R24, [R1+0x20] ;  /* 0x0000200001187983 */ /* 0x001ea20000300800 */
[----:B------:R-:W2:Y:S02]  /*4bed0*/  LDL.LU R25, [R1+0x24] ;  /* 0x0000240001197983 */ /* 0x000ea40000300800 */
[----:B------:R-:W-:-:S02]  /*4bee0*/  IMAD.MOV.U32 R26, RZ, RZ, R4 ;  /* 0x000000ffff1a7224 */ /* 0x000fc400078e0004 */
[----:B------:R-:W-:Y:S01]  /*4bef0*/  IMAD.MOV.U32 R27, RZ, RZ, R5 ;  /* 0x000000ffff1b7224 */ /* 0x000fe200078e0005 */
[----:B------:R-:W3:Y:S01]  /*4bf00*/  LDL.LU R4, [R1+0x1e14] ;  /* 0x001e140001047983 */ /* 0x000ee20000300800 */
[----:B------:R-:W3:Y:S02]  /*4bf10*/  LDL.LU R5, [R1+0x1e10] ;  /* 0x001e100001057983 */ /* 0x000ee40000300800 */
[----:B------:R-:W-:Y:S02]  /*4bf20*/  IMAD.MOV.U32 R16, RZ, RZ, R6 ;  /* 0x000000ffff107224 */ /* 0x000fe400078e0006 */
[----:B------:R-:W-:Y:S01]  /*4bf30*/  IMAD.MOV.U32 R17, RZ, RZ, R7 ;  /* 0x000000ffff117224 */ /* 0x000fe200078e0007 */
[----:B------:R-:W3:Y:S01]  /*4bf40*/  LDL.LU R6, [R1+0x1e0c] ;  /* 0x001e0c0001067983 */ /* 0x000ee20000300800 */
[----:B------:R-:W3:Y:S03]  /*4bf50*/  LDL.LU R7, [R1+0x1e08] ;  /* 0x001e080001077983 */ /* 0x000ee60000300800 */
[----:B------:R-:W-:Y:S01]  /*4bf60*/  STL.64 [R1+0x1d78], R16 ;  /* 0x001d781001007387 */ /* 0x000fe20000100a00 */
[----:B------:R-:W-:Y:S03]  /*4bf70*/  STL.64 [R1+0x1d40], R26 ;  /* 0x001d401a01007387 */ /* 0x000fe60000100a00 */
[----:B--2---:R0:W-:Y:S04]  /*4bf80*/  STL.64 [R1+0x1d38], R24 ;  /* 0x001d381801007387 */ /* 0x0041e80000100a00 */
[----:B0-----:R-:W2:Y:S01]  /*4bf90*/  LDL.LU R24, [R1+0x30] ;  /* 0x0000300001187983 */ /* 0x001ea20000300800 */
[----:B------:R-:W2:Y:S02]  /*4bfa0*/  LDL.LU R25, [R1+0x34] ;  /* 0x0000340001197983 */ /* 0x000ea40000300800 */
[----:B------:R-:W2:Y:S02]  /*4bfb0*/  LDL.LU R26, [R1+0x38] ;  /* 0x00003800011a7983 */ /* 0x000ea40000300800 */
[----:B------:R-:W2:Y:S02]  /*4bfc0*/  LDL.LU R27, [R1+0x3c] ;  /* 0x00003c00011b7983 */ /* 0x000ea40000300800 */
[----:B---3--:R-:W-:-:S02]  /*4bfd0*/  IMAD.MOV.U32 R16, RZ, RZ, R5 ;  /* 0x000000ffff107224 */ /* 0x008fc400078e0005 */
[----:B------:R-:W-:Y:S01]  /*4bfe0*/  IMAD.MOV.U32 R17, RZ, RZ, R4 ;  /* 0x000000ffff117224 */ /* 0x000fe200078e0004 */
[----:B------:R-:W3:Y:S01]  /*4bff0*/  LDL.LU R5, [R1+0x1e04] ;  /* 0x001e040001057983 */ /* 0x000ee20000300800 */
[----:B------:R-:W3:Y:S03]  /*4c000*/  LDL.LU R4, [R1+0x1e00] ;  /* 0x001e000001047983 */ /* 0x000ee60000300800 */
[----:B------:R0:W-:Y:S02]  /*4c010*/  STL.64 [R1+0x1d90], R16 ;  /* 0x001d901001007387 */ /* 0x0001e40000100a00 */
[----:B0-----:R-:W-:Y:S02]  /*4c020*/  IMAD.MOV.U32 R16, RZ, RZ, R7 ;  /* 0x000000ffff107224 */ /* 0x001fe400078e0007 */
[----:B------:R-:W-:Y:S01]  /*4c030*/  IMAD.MOV.U32 R17, RZ, RZ, R6 ;  /* 0x000000ffff117224 */ /* 0x000fe200078e0006 */
[----:B------:R-:W4:Y:S01]  /*4c040*/  LDL.LU R7, [R1+0x1dfc] ;  /* 0x001dfc0001077983 */ /* 0x000f220000300800 */
[----:B------:R-:W4:Y:S03]  /*4c050*/  LDL.LU R6, [R1+0x1df8] ;  /* 0x001df80001067983 */ /* 0x000f260000300800 */
[----:B------:R-:W-:Y:S04]  /*4c060*/  STL.64 [R1+0x1da8], R16 ;  /* 0x001da81001007387 */ /* 0x000fe80000100a00 */
[----:B--2---:R-:W-:Y:S01]  /*4c070*/  STL.64 [R1+0x1d58], R26 ;  /* 0x001d581a01007387 */ /* 0x004fe20000100a00 */
[----:B------:R0:W-:Y:S03]  /*4c080*/  STL.64 [R1+0x1d50], R24 ;  /* 0x001d501801007387 */ /* 0x0001e60000100a00 */
        /* <DEDUP_REMOVED lines=8> */
[----:B------:R-:W-:Y:S04]  /*4c110*/  STL.64 [R1+0x1dc0], R16 ;  /* 0x001dc01001007387 */ /* 0x000fe80000100a00 */
[----:B--2---:R-:W-:Y:S01]  /*4c120*/  STL.64 [R1+0x1d70], R26 ;  /* 0x001d701a01007387 */ /* 0x004fe20000100a00 */
[----:B------:R0:W-:Y:S03]  /*4c130*/  STL.64 [R1+0x1d68], R24 ;  /* 0x001d681801007387 */ /* 0x0001e60000100a00 */
[----:B0-----:R-:W2:Y:S01]  /*4c140*/  LDL.LU R24, [R1+0x50] ;  /* 0x0000500001187983 */ /* 0x001ea20000300800 */
[----:B------:R-:W2:Y:S02]  /*4c150*/  LDL.LU R25, [R1+0x54] ;  /* 0x0000540001197983 */ /* 0x000ea40000300800 */
[----:B------:R-:W2:Y:S02]  /*4c160*/  LDL.LU R26, [R1+0x58] ;  /* 0x00005800011a7983 */ /* 0x000ea40000300800 */
[----:B------:R-:W2:Y:S02]  /*4c170*/  LDL.LU R27, [R1+0x5c] ;  /* 0x00005c00011b7983 */ /* 0x000ea40000300800 */
[----:B----4-:R-:W-:-:S02]  /*4c180*/  IMAD.MOV.U32 R16, RZ, RZ, R6 ;  /* 0x000000ffff107224 */ /* 0x010fc400078e0006 */
        /* <DEDUP_REMOVED lines=8> */
[----:B------:R-:W4:Y:S02]  /*4c210*/  LDL.LU R26, [R1+0xe8] ;  /* 0x0000e800011a7983 */ /* 0x000f240000300800 */
[----:B------:R-:W4:Y:S01]  /*4c220*/  LDL.LU R27, [R1+0xec] ;  /* 0x0000ec00011b7983 */ /* 0x000f220000300800 */
[----:B------:R-:W3:Y:S01]  /*4c230*/  LDL.LU R16, [R1+0x1f0] ;  /* 0x0001f00001107983 */ /* 0x000ee20000300800 */
[----:B------:R-:W3:Y:S02]  /*4c240*/  LDL.LU R17, [R1+0x1f4] ;  /* 0x0001f40001117983 */ /* 0x000ee40000300800 */
[----:B------:R-:W3:Y:S02]  /*4c250*/  LDL.LU R12, [R1+0x70] ;  /* 0x00007000010c7983 */ /* 0x000ee40000300800 */
[----:B------:R-:W3:Y:S01]  /*4c260*/  LDL.LU R13, [R1+0x74] ;  /* 0x00007400010d7983 */ /* 0x000ee20000300800 */
[----:B------:R-:W3:Y:S01]  /*4c270*/  LDL.LU R14, [R1+0x78] ;  /* 0x00007800010e7983 */ /* 0x000ee20000300800 */
[----:B------:R-:W3:Y:S03]  /*4c280*/  LDL.LU R15, [R1+0x7c] ;  /* 0x00007c00010f7983 */ /* 0x000ee60000300800 */
[----:B----4-:R-:W-:Y:S01]  /*4c290*/  STL.64 [R1+0x1da0], R26 ;  /* 0x001da01a01007387 */ /* 0x010fe20000100a00 */
[----:B--2---:R0:W-:Y:S03]  /*4c2a0*/  STL.64 [R1+0x1d98], R24 ;  /* 0x001d981801007387 */ /* 0x0041e60000100a00 */
[----:B0-----:R-:W2:Y:S01]  /*4c2b0*/  LDL.LU R24, [R1+0x110] ;  /* 0x0001100001187983 */ /* 0x001ea20000300800 */
[----:B------:R-:W2:Y:S02]  /*4c2c0*/  LDL.LU R25, [R1+0x114] ;  /* 0x0001140001197983 */ /* 0x000ea40000300800 */
[----:B------:R-:W4:Y:S02]  /*4c2d0*/  LDL.LU R26, [R1+0x118] ;  /* 0x00011800011a7983 */ /* 0x000f240000300800 */
[----:B------:R-:W4:Y:S02]  /*4c2e0*/  LDL.LU R27, [R1+0x11c] ;  /* 0x00011c00011b7983 */ /* 0x000f240000300800 */
        /* <DEDUP_REMOVED lines=10> */
[----:B------:R-:W2:Y:S02]  /*4c390*/  LDL.LU R26, [R1+0x178] ;  /* 0x00017800011a7983 */ /* 0x000ea40000300800 */
[----:B------:R-:W2:Y:S01]  /*4c3a0*/  LDL.LU R27, [R1+0x17c] ;  /* 0x00017c00011b7983 */ /* 0x000ea20000300800 */
[----:B------:R0:W-:Y:S01]  /*4c3b0*/  STL.64 [R1+0x1cb0], R10 ;  /* 0x001cb00a01007387 */ /* 0x0001e20000100a00 */
[----:B------:R1:W-:Y:S02]  /*4c3c0*/  STL.64 [R1+0x1ca8], R8 ;  /* 0x001ca80801007387 */ /* 0x0003e40000100a00 */
[----:B0-----:R-:W-:-:S02]  /*4c3d0*/  IMAD.MOV.U32 R10, RZ, RZ, R18 ;  /* 0x000000ffff0a7224 */ /* 0x001fc400078e0012 */
[----:B-1----:R-:W-:Y:S02]  /*4c3e0*/  IMAD.MOV.U32 R9, RZ, RZ, R19 ;  /* 0x000000ffff097224 */ /* 0x002fe400078e0013 */
[----:B---3--:R-:W-:Y:S01]  /*4c3f0*/  HMMA.16816.F32.BF16 R16, R4, R16, R12 ;  /* 0x000000100410723c */ /* 0x008fe2000004180c */
[----:B------:R-:W-:Y:S02]  /*4c400*/  IMAD.MOV.U32 R11, RZ, RZ, R0 ;  /* 0x000000ffff0b7224 */ /* 0x000fe400078e0000 */
[----:B------:R-:W-:-:S03]  /*4c410*/  IMAD.MOV.U32 R8, RZ, RZ, R22 ;  /* 0x000000ffff087224 */ /* 0x000fc600078e0016 */
[----:B------:R-:W-:Y:S02]  /*4c420*/  STL.64 [R1+0x1cc0], R10 ;  /* 0x001cc00a01007387 */ /* 0x000fe40000100a00 */
[----:B------:R-:W-:Y:S02]  /*4c430*/  STL.64 [R1+0x1cb8], R8 ;  /* 0x001cb80801007387 */ /* 0x000fe40000100a00 */
[----:B------:R-:W3:Y:S11]  /*4c440*/  LDL.LU.64 R12, [R1+0x1de0] ;  /* 0x001de000010c7983 */ /* 0x000ef60000300a00 */
[----:B------:R-:W-:Y:S02]  /*4c450*/  @!UPT UIADD3 URZ, URZ, URZ, URZ ;  /* 0x0000003f3f3ff290 */ /* 0x000fe4000fffe03f */
[----:B------:R0:W-:Y:S04]  /*4c460*/  STL.64 [R1+0x70], R16 ;  /* 0x0000701001007387 */ /* 0x0001e80000100a00 */
        /* <DEDUP_REMOVED lines=31> */
[----:B--2---:R-:W-:Y:S02]  /*4c660*/  HMMA.16816.F32.BF16 R16, R4, R16, R24 ;  /* 0x000000100410723c */ /* 0x004fe40000041818 */
[----:B------:R-:W2:Y:S01]  /*4c670*/  LDL.LU.64 R26, [R1+0x1d70] ;  /* 0x001d7000011a7983 */ /* 0x000ea20000300a00 */
[----:B------:R-:W2:Y:S11]  /*4c680*/  LDL.LU.64 R24, [R1+0x1d68] ;  /* 0x001d680001187983 */ /* 0x000eb60000300a00 */
[----:B------:R-:W-:Y:S09]  /*4c690*/  @!UPT UIADD3 URZ, URZ, URZ, URZ ;  /* 0x0000003f3f3ff290 */ /* 0x000ff2000fffe03f */
[----:B------:R0:W-:Y:S01]  /*4c6a0*/  STL.64 [R1+0xd0], R16 ;  /* 0x0000d01001007387 */ /* 0x0001e20000100a00 */
[----:B------:R2:W-:Y:S03]  /*4c6b0*/  STL [R1+0xd8], R18 ;  /* 0x0000d81201007387 */ /* 0x0005e60000100800 */
[----:B0-----:R-:W2:Y:S01]  /*4c6c0*/  LDL.LU.64 R16, [R1+0x1d60] ;  /* 0x001d600001107983 */ /* 0x001ea20000300a00 */
[----:B------:R-:W-:Y:S02]  /*4c6d0*/  IMAD.MOV.U32 R21, RZ, RZ, R28 ;  /* 0x000000ffff157224 */ /* 0x000fe400078e001c */
[----:B------:R-:W-:-:S05]  /*4c6e0*/  IMAD.MOV.U32 R28, RZ, RZ, R19 ;  /* 0x000000ffff1c7224 */ /* 0x000fca00078e0013 */
[----:B------:R-:W-:Y:S01]  /*4c6f0*/  STL [R1+0x1c90], R28 ;  /* 0x001c901c01007387 */ /* 0x000fe20000100800 */
[C---:B--2---:R-:W-:Y:S03]  /*4c700*/  HMMA.16816.F32.BF16 R16, R4.reuse, R16, R24 ;  /* 0x000000100410723c */ /* 0x044fe60000041818 */
[----:B------:R-:W2:Y:S01]  /*4c710*/  LDL.LU.64 R26, [R1+0x1d58] ;  /* 0x001d5800011a7983 */ /* 0x000ea20000300a00 */
[----:B------:R-:W2:Y:S11]  /*4c720*/  LDL.LU.64 R24, [R1+0x1d50] ;  /* 0x001d500001187983 */ /* 0x000eb60000300a00 */
[----:B------:R-:W-:Y:S08]  /*4c730*/  @!UPT UIADD3 URZ, URZ, URZ, URZ ;  /* 0x0000003f3f3ff290 */ /* 0x000ff0000fffe03f */
        /* <DEDUP_REMOVED lines=9> */
[----:B0-----:R-:W2:Y:S01]  /*4c7d0*/  LDL.LU.64 R16, [R1+0x1d30] ;  /* 0x001d300001107983 */ /* 0x001ea20000300a00 */
[----:B------:R-:W-:Y:S02]  /*4c7e0*/  IMAD.MOV.U32 R20, RZ, RZ, R29 ;  /* 0x000000ffff147224 */ /* 0x000fe400078e001d */
[----:B------:R-:W-:Y:S01]  /*4c7f0*/  IMAD.MOV.U32 R8, RZ, RZ, R3 ;  /* 0x000000ffff087224 */ /* 0x000fe200078e0003 */
[C---:B--2---:R-:W-:Y:S01]  /*4c800*/  HMMA.16816.F32.BF16 R16, R4.reuse, R16, R24 ;  /* 0x000000100410723c */ /* 0x044fe20000041818 */
[----:B------:R-:W2:Y:S01]  /*4c810*/  LDL.LU.64 R26, [R1+0x1d28] ;  /* 0x001d2800011a7983 */ /* 0x000ea20000300a00 */
[----:B------:R-:W2:Y:S11]  /*4c820*/  LDL.LU.64 R24, [R1+0x1d20] ;  /* 0x001d200001187983 */ /* 0x000eb60000300a00 */
[----:B------:R-:W-:Y:S11]  /*4c830*/  @!UPT UIADD3 URZ, URZ, URZ, URZ ;  /* 0x0000003f3f3ff290 */ /* 0x000ff6000fffe03f */
[----:B------:R-:W-:Y:S02]  /*4c840*/  IMAD.MOV.U32 R29, RZ, RZ, R16 ;  /* 0x000000ffff1d7224 */ /* 0x000fe400078e0010 */
[----:B------:R-:W-:Y:S02]  /*4c850*/  IMAD.MOV.U32 R3, RZ, RZ, R17 ;  /* 0x000000ffff037224 */ /* 0x000fe400078e0011 */
[----:B------:R-:W2:Y:S01]  /*4c860*/  LDL.LU.64 R16, [R1+0x1d18] ;  /* 0x001d180001107983 */ /* 0x000ea20000300a00 */
[----:B------:R-:W-:Y:S02]  /*4c870*/  IMAD.MOV.U32 R9, RZ, RZ, R2 ;  /* 0x000000ffff097224 */ /* 0x000fe400078e0002 */
[----:B------:R-:W-:Y:S02]  /*4c880*/  IMAD.MOV.U32 R2, RZ, RZ, R18 ;  /* 0x000000ffff027224 */ /* 0x000fe400078e0012 */
[----:B------:R-:W-:Y:S02]  /*4c890*/  IMAD.MOV.U32 R0, RZ, RZ, R19 ;  /* 0x000000ffff007224 */ /* 0x000fe400078e0013 */
[C---:B--2---:R-:W-:Y:S01]  /*4c8a0*/  HMMA.16816.F32.BF16 R16, R4.reuse, R16, R24 ;  /* 0x000000100410723c */ /* 0x044fe20000041818 */
[----:B------:R-:W2:Y:S01]  /*4c8b0*/  LDL.LU.64 R26, [R1+0x1d10] ;  /* 0x001d1000011a7983 */ /* 0x000ea20000300a00 */
[----:B------:R-:W2:Y:S11]  /*4c8c0*/  LDL.LU.64 R24, [R1+0x1d08] ;  /* 0x001d080001187983 */ /* 0x000eb60000300a00 */
[----:B------:R-:W-:Y:S10]  /*4c8d0*/  @!UPT UIADD3 URZ, URZ, URZ, URZ ;  /* 0x0000003f3f3ff290 */ /* 0x000ff4000fffe03f */
[----:B------:R0:W-:Y:S01]  /*4c8e0*/  STL.64 [R1+0x20], R16 ;  /* 0x0000201001007387 */ /* 0x0001e20000100a00 */
[----:B------:R2:W-:Y:S03]  /*4c8f0*/  STL [R1+0x28], R18 ;  /* 0x0000281201007387 */ /* 0x0005e60000100800 */
[----:B0-----:R-:W2:Y:S01]  /*4c900*/  LDL.LU.64 R16, [R1+0x1d00] ;  /* 0x001d000001107983 */ /* 0x001ea20000300a00 */
[----:B------:R-:W-:Y:S02]  /*4c910*/  IMAD.MOV.U32 R28, RZ, RZ, R19 ;  /* 0x000000ffff1c7224 */ /* 0x000fe400078e0013 */
[C---:B--2---:R-:W-:Y:S01]  /*4c920*/  HMMA.16816.F32.BF16 R16, R4.reuse, R16, R24 ;  /* 0x000000100410723c */ /* 0x044fe20000041818 */
[----:B------:R-:W2:Y:S11]  /*4c930*/  LDL.LU.64 R24, [R1+0x1cf8] ;  /* 0x001cf80001187983 */ /* 0x000eb60000300a00 */
[----:B------:R-:W-:Y:S11]  /*4c940*/  @!UPT UIADD3 URZ, URZ, URZ, URZ ;  /* 0x0000003f3f3ff290 */ /* 0x000ff6000fffe03f */
[----:B------:R-:W-:Y:S01]  /*4c950*/  STL.64 [R1+0x100], R16 ;  /* 0x0001001001007387 */ /* 0x000fe20000100a00 */
[----:B------:R0:W-:Y:S03]  /*4c960*/  STL.64 [R1+0x108], R18 ;  /* 0x0001081201007387 */ /* 0x0001e60000100a00 */
[----:B0-----:R-:W4:Y:S01]  /*4c970*/  LDL.LU.64 R18, [R1+0x1cf0] ;  /* 0x001cf00001127983 */ /* 0x001f220000300a00 */
[----:B------:R-:W4:Y:S02]  /*4c980*/  LDL.LU.64 R16, [R1+0x1ce8] ;  /* 0x001ce80001107983 */ /* 0x000f240000300a00 */
[----:B------:R-:W2:Y:S01]  /*4c990*/  LDL.LU.64 R22, [R1+0x1ce0] ;  /* 0x001ce00001167983 */ /* 0x000ea20000300a00 */
[C---:B----4-:R-:W-:Y:S01]  /*4c9a0*/  HMMA.16816.F32.BF16 R16, R4.reuse, R20, R16 ;  /* 0x000000140410723c */ /* 0x050fe20000041810 */
[----:B------:R-:W2:Y:S11]  /*4c9b0*/  LDL.LU.64 R20, [R1+0x1cd8] ;  /* 0x001cd80001147983 */ /* 0x000eb60000300a00 */
[----:B------:R-:W-:Y:S11]  /*4c9c0*/  @!UPT UIADD3 URZ, URZ, URZ, URZ ;  /* 0x0000003f3f3ff290 */ /* 0x000ff6000fffe03f */
[----:B------:R0:W-:Y:S01]  /*4c9d0*/  STL.64 [R1+0x120], R16 ;  /* 0x0001201001007387 */ /* 0x0001e20000100a00 */
[----:B------:R-:W-:Y:S03]  /*4c9e0*/  STL.64 [R1+0x128], R18 ;  /* 0x0001281201007387 */ /* 0x000fe60000100a00 */
[----:B0-----:R-:W4:Y:S01]  /*4c9f0*/  LDL.LU R16, [R1+0x300] ;  /* 0x0003000001107983 */ /* 0x001f220000300800 */
[----:B------:R-:W4:Y:S02]  /*4ca00*/  LDL.LU R17, [R1+0x304] ;  /* 0x0003040001117983 */ /* 0x000f240000300800 */
[----:B------:R-:W3:Y:S01]  /*4ca10*/  LDL.LU.64 R26, [R1+0x1cd0] ;  /* 0x001cd000011a7983 */ /* 0x000ee20000300a00 */
[C---:B--2---:R-:W-:Y:S01]  /*4ca20*/  HMMA.16816.F32.BF16 R20, R4.reuse, R24, R20 ;  /* 0x000000180414723c */ /* 0x044fe20000041814 */
[----:B------:R-:W3:Y:S11]  /*4ca30*/  LDL.LU.64 R24, [R1+0x1cc8] ;  /* 0x001cc80001187983 */ /* 0x000ef60000300a00 */
[----:B------:R-:W-:Y:S11]  /*4ca40*/  @!UPT UIADD3 URZ, URZ, URZ, URZ ;  /* 0x0000003f3f3ff290 */ /* 0x000ff6000fffe03f */
[----:B------:R-:W-:Y:S01]  /*4ca50*/  STL.64 [R1+0x110], R20 ;  /* 0x0001101401007387 */ /* 0x000fe20000100a00 */
[----:B------:R0:W-:Y:S03]  /*4ca60*/  STL.64 [R1+0x118], R22 ;  /* 0x0001181601007387 */ /* 0x0001e60000100a00 */
[----:B0-----:R-:W2:Y:S01]  /*4ca70*/  LDL.LU R22, [R1+0x1f8] ;  /* 0x0001f80001167983 */ /* 0x001ea20000300800 */
[----:B------:R-:W2:Y:S02]  /*4ca80*/  LDL.LU R23, [R1+0x1fc] ;  /* 0x0001fc0001177983 */ /* 0x000ea40000300800 */
[----:B------:R-:W2:Y:S01]  /*4ca90*/  LDL.LU.64 R10, [R1+0x1cc0] ;  /* 0x001cc000010a7983 */ /* 0x000ea20000300a00 */
[C---:B---3--:R-:W-:Y:S01]  /*4caa0*/  HMMA.16816.F32.BF16 R24, R4.reuse, R8, R24 ;  /* 0x000000080418723c */ /* 0x048fe20000041818 */
[----:B------:R-:W2:Y:S11]  /*4cab0*/  LDL.LU.64 R8, [R1+0x1cb8] ;  /* 0x001cb80001087983 */ /* 0x000eb60000300a00 */
[----:B------:R-:W-:Y:S11]  /*4cac0*/  @!UPT UIADD3 URZ, URZ, URZ, URZ ;  /* 0x0000003f3f3ff290 */ /* 0x000ff6000fffe03f */
[----:B------:R0:W-:Y:S01]  /*4cad0*/  STL.64 [R1+0x10], R24 ;  /* 0x0000101801007387 */ /* 0x0001e20000100a00 */
[----:B------:R1:W-:Y:S03]  /*4cae0*/  STL.64 [R1+0x18], R26 ;  /* 0x0000181a01007387 */ /* 0x0003e60000100a00 */
[----:B0-----:R-:W3:Y:S01]  /*4caf0*/  LDL.LU R24, [R1+0x70] ;  /* 0x0000700001187983 */ /* 0x001ee20000300800 */
[----:B-1----:R-:W-:Y:S02]  /*4cb00*/  IMAD.MOV.U32 R26, RZ, RZ, R15 ;  /* 0x000000ffff1a7224 */ /* 0x002fe400078e000f */
[----:B------:R-:W-:Y:S02]  /*4cb10*/  IMAD.MOV.U32 R27, RZ, RZ, R14 ;  /* 0x000000ffff1b7224 */ /* 0x000fe400078e000e */
[----:B------:R-:W3:Y:S01]  /*4cb20*/  LDL.LU R25, [R1+0x74] ;  /* 0x0000740001197983 */ /* 0x000ee20000300800 */
[C---:B--2---:R-:W-:Y:S01]  /*4cb30*/  HMMA.16816.F32.BF16 R12, R4.reuse, R12, R8 ;  /* 0x0000000c040c723c */ /* 0x044fe20000041808 */
[----:B------:R-:W4:Y:S01]  /*4cb40*/  LDL.LU.64 R10, [R1+0x1cb0] ;  /* 0x001cb000010a7983 */ /* 0x000f220000300a00 */
[----:B------:R-:W4:Y:S11]  /*4cb50*/  LDL.LU.64 R8, [R1+0x1ca8] ;  /* 0x001ca80001087983 */ /* 0x000f360000300a00 */
[----:B------:R-:W-:Y:S10]  /*4cb60*/  @!UPT UIADD3 URZ, URZ, URZ, URZ ;  /* 0x0000003f3f3ff290 */ /* 0x000ff4000fffe03f */
[----:B------:R-:W-:Y:S01]  /*4cb70*/  STL.64 [R1], R12 ;  /* 0x0000000c01007387 */ /* 0x000fe20000100a00 */
[----:B------:R0:W-:Y:S03]  /*4cb80*/  STL.64 [R1+0x8], R14 ;  /* 0x0000080e01007387 */ /* 0x0001e60000100a00 */
[----:B0-----:R-:W3:Y:S01]  /*4cb90*/  LDL.LU.64 R14, [R1+0x1ca0] ;  /* 0x001ca000010e7983 */ /* 0x001ee20000300a00 */
[----:B------:R-:W3:Y:S01]  /*4cba0*/  LDL.LU.64 R12, [R1+0x1c98] ;  /* 0x001c9800010c7983 */ /* 0x000ee20000300a00 */
[----:B----4-:R-:W-:Y:S02]  /*4cbb0*/  HMMA.16816.F32.BF16 R16, R4, R16, R8 ;  /* 0x000000100410723c */ /* 0x010fe40000041808 */
[----:B------:R-:W2:Y:S01]  /*4cbc0*/  LDL.LU R10, [R1+0x298] ;  /* 0x00029800010a7983 */ /* 0x000ea20000300800 */
[----:B------:R-:W2:Y:S03]  /*4cbd0*/  LDL.LU R11, [R1+0x29c] ;  /* 0x00029c00010b7983 */ /* 0x000ea60000300800 */
[----:B--2---:R0:W-:Y:S01]  /*4cbe0*/  STL.64 [R1+0x1c20], R10 ;  /* 0x001c200a01007387 */ /* 0x0041e20000100a00 */
[----:B------:R-:W2:Y:S03]  /*4cbf0*/  LDL R7, [R1+0x4d0] ;  /* 0x0004d00001077983 */ /* 0x000ea60000100800 */
[----:B--2---:R-:W-:Y:S11]  /*4cc00*/  STL [R1+0x1c28], R7 ;  /* 0x001c280701007387 */ /* 0x004ff60000100800 */
[----:B------:R-:W-:Y:S02]  /*4cc10*/  @!UPT UIADD3 URZ, URZ, URZ, URZ ;  /* 0x0000003f3f3ff290 */ /* 0x000fe4000fffe03f */
[----:B------:R-:W-:Y:S02]  /*4cc20*/  STL [R1+0x1ba4], R16 ;  /* 0x001ba41001007387 */ /* 0x000fe40000100800 */
[----:B------:R-:W-:Y:S02]  /*4cc30*/  STL [R1+0x1ba0], R17 ;  /* 0x001ba01101007387 */ /* 0x000fe40000100800 */
[----:B------:R-:W-:Y:S01]  /*4cc40*/  STL [R1+0x1b9c], R18 ;  /* 0x001b9c1201007387 */ /* 0x000fe20000100800 */
[----:B------:R-:W-:Y:S01]  /*4cc50*/  STL [R1+0x1b98], R19 ;  /* 0x001b981301007387 */ /* 0x000fe20000100800 */
[----:B0-----:R-:W2:Y:S02]  /*4cc60*/  LDL.LU R10, [R1+0x278] ;  /* 0x00027800010a7983 */ /* 0x001ea40000300800 */
[----:B------:R-:W2:Y:S02]  /*4cc70*/  LDL.LU R11, [R1+0x27c] ;  /* 0x00027c00010b7983 */ /* 0x000ea40000300800 */
[----:B--2---:R0:W-:Y:S04]  /*4cc80*/  STL.64 [R1+0x1c30], R10 ;  /* 0x001c300a01007387 */ /* 0x0041e80000100a00 */
[----:B0-----:R-:W2:Y:S01]  /*4cc90*/  LDL.LU R10, [R1+0x268] ;  /* 0x00026800010a7983 */ /* 0x001ea20000300800 */
[----:B------:R-:W2:Y:S02]  /*4cca0*/  LDL.LU R11, [R1+0x26c] ;  /* 0x00026c00010b7983 */ /* 0x000ea40000300800 */
[----:B------:R-:W4:Y:S02]  /*4ccb0*/  LDL.LU R18, [R1+0x238] ;  /* 0x0002380001127983 */ /* 0x000f240000300800 */
[----:B------:R-:W4:Y:S02]  /*4ccc0*/  LDL.LU R19, [R1+0x23c] ;  /* 0x00023c0001137983 */ /* 0x000f240000300800 */
[----:B----4-:R-:W-:Y:S01]  /*4ccd0*/  STL.64 [R1+0x1c70], R18 ;  /* 0x001c701201007387 */ /* 0x010fe20000100a00 */
[----:B--2---:R0:W-:Y:S02]  /*4cce0*/  STL.64 [R1+0x1c48], R10 ;  /* 0x001c480a01007387 */ /* 0x0041e40000100a00 */
[----:B------:R-:W2:Y:S02]  /*4ccf0*/  LDL.LU R4, [R1+0xb0] ;  /* 0x0000b00001047983 */ /* 0x000ea40000300800 */
[----:B------:R-:W2:Y:S01]  /*4cd00*/  LDL.LU R5, [R1+0xb4] ;  /* 0x0000b40001057983 */ /* 0x000ea20000300800 */
[----:B------:R-:W4:Y:S01]  /*4cd10*/  LDL.LU R6, [R1+0xb8] ;  /* 0x0000b80001067983 */ /* 0x000f220000300800 */
[----:B------:R-:W4:Y:S03]  /*4cd20*/  LDL.LU R7, [R1+0xbc] ;  /* 0x0000bc0001077983 */ /* 0x000f260000300800 */
[----:B0-----:R-:W2:Y:S01]  /*4cd30*/  LDL.LU R10, [R1+0x258] ;  /* 0x00025800010a7983 */ /* 0x001ea20000300800 */
[----:B------:R-:W2:Y:S02]  /*4cd40*/  LDL.LU R11, [R1+0x25c] ;  /* 0x00025c00010b7983 */ /* 0x000ea40000300800 */
[----:B------:R-:W2:Y:S02]  /*4cd50*/  LDL.LU R18, [R1+0x228] ;  /* 0x0002280001127983 */ /* 0x000ea40000300800 */
[----:B------:R-:W2:Y:S01]  /*4cd60*/  LDL.LU R19, [R1+0x22c] ;  /* 0x00022c0001137983 */ /* 0x000ea20000300800 */
[C---:B---3--:R-:W-:Y:S01]  /*4cd70*/  HMMA.16816.F32.BF16 R20, R12.reuse, R22, R24 ;  /* 0x000000160c14723c */ /* 0x048fe20000041818 */
[----:B--2---:R0:W-:Y:S01]  /*4cd80*/  STL.64 [R1+0x1c88], R18 ;  /* 0x001c881201007387 */ /* 0x0041e20000100a00 */
[----:B------:R-:W2:Y:S02]  /*4cd90*/  LDL.LU R26, [R1+0x218] ;  /* 0x00021800011a7983 */ /* 0x000ea40000300800 */
[----:B------:R-:W2:Y:S02]  /*4cda0*/  LDL.LU R27, [R1+0x21c] ;  /* 0x00021c00011b7983 */ /* 0x000ea40000300800 */
[----:B------:R-:W2:Y:S01]  /*4cdb0*/  LDL.LU R16, [R1+0x80] ;  /* 0x0000800001107983 */ /* 0x000ea20000300800 */
[----:B------:R-:W2:Y:S04]  /*4cdc0*/  LDL.LU R17, [R1+0x84] ;  /* 0x0000840001117983 */ /* 0x000ea80000300800 */
[----:B0-----:R-:W2:Y:S01]  /*4cdd0*/  LDL.LU R18, [R1+0x88] ;  /* 0x0000880001127983 */ /* 0x001ea20000300800 */
[----:B------:R-:W2:Y:S02]  /*4cde0*/  LDL.LU R19, [R1+0x8c] ;  /* 0x00008c0001137983 */ /* 0x000ea40000300800 */
[----:B------:R0:W-:Y:S02]  /*4cdf0*/  STL.64 [R1+0x1c58], R10 ;  /* 0x001c580a01007387 */ /* 0x0001e40000100a00 */
[----:B------:R-:W3:Y:S01]  /*4ce00*/  LDL.LU R8, [R1+0xe0] ;  /* 0x0000e00001087983 */ /* 0x000ee20000300800 */
[----:B------:R-:W3:Y:S04]  /*4ce10*/  LDL.LU R9, [R1+0xe4] ;  /* 0x0000e40001097983 */ /* 0x000ee80000300800 */
[----:B0-----:R-:W2:Y:S01]  /*4ce20*/  LDL.LU R10, [R1+0xe8] ;  /* 0x0000e800010a7983 */ /* 0x001ea20000300800 */
[----:B------:R-:W2:Y:S03]  /*4ce30*/  LDL.LU R11, [R1+0xec] ;  /* 0x0000ec00010b7983 */ /* 0x000ea60000300800 */
[----:B--2---:R-:W-:Y:S01]  /*4ce40*/  STL.64 [R1+0x1c68], R10 ;  /* 0x001c680a01007387 */ /* 0x004fe20000100a00 */
[----:B---3--:R0:W-:Y:S03]  /*4ce50*/  STL.64 [R1+0x1c60], R8 ;  /* 0x001c600801007387 */ /* 0x0081e60000100a00 */
[----:B0-----:R-:W2:Y:S01]  /*4ce60*/  LDL.LU R8, [R1+0xf0] ;  /* 0x0000f00001087983 */ /* 0x001ea20000300800 */
[----:B------:R-:W2:Y:S02]  /*4ce70*/  LDL.LU R9, [R1+0xf4] ;  /* 0x0000f40001097983 */ /* 0x000ea40000300800 */
[----:B------:R-:W3:Y:S02]  /*4ce80*/  LDL.LU R10, [R1+0xf8] ;  /* 0x0000f800010a7983 */ /* 0x000ee40000300800 */
[----:B------:R-:W3:Y:S01]  /*4ce90*/  LDL.LU R11, [R1+0xfc] ;  /* 0x0000fc00010b7983 */ /* 0x000ee20000300800 */
[----:B------:R-:W-:Y:S01]  /*4cea0*/  HMMA.16816.F32.BF16 R24, R12, R26, R16 ;  /* 0x0000001a0c18723c */ /* 0x000fe20000041810 */
[----:B---3--:R-:W-:Y:S01]  /*4ceb0*/  STL.64 [R1+0x1c80], R10 ;  /* 0x001c800a01007387 */ /* 0x008fe20000100a00 */
[----:B--2---:R0:W-:Y:S03]  /*4cec0*/  STL.64 [R1+0x1c78], R8 ;  /* 0x001c780801007387 */ /* 0x0041e60000100a00 */
[----:B0-----:R-:W2:Y:S01]  /*4ced0*/  LDL.LU R8, [R1+0x90] ;  /* 0x0000900001087983 */ /* 0x001ea20000300800 */
[----:B------:R-:W2:Y:S02]  /*4cee0*/  LDL.LU R9, [R1+0x94] ;  /* 0x0000940001097983 */ /* 0x000ea40000300800 */
[----:B------:R-:W2:Y:S02]  /*4cef0*/  LDL.LU R10, [R1+0x98] ;  /* 0x00009800010a7983 */ /* 0x000ea40000300800 */
[----:B------:R-:W2:Y:S01]  /*4cf00*/  LDL.LU R11, [R1+0x9c] ;  /* 0x00009c00010b7983 */ /* 0x000ea20000300800 */
[----:B----4-:R-:W-:Y:S01]  /*4cf10*/  STL.64 [R1+0x1c40], R6 ;  /* 0x001c400601007387 */ /* 0x010fe20000100a00 */
[----:B------:R0:W-:Y:S03]  /*4cf20*/  STL.64 [R1+0x1c38], R4 ;  /* 0x001c380401007387 */ /* 0x0001e60000100a00 */
[----:B0-----:R-:W3:Y:S01]  /*4cf30*/  LDL.LU R4, [R1+0xc0] ;  /* 0x0000c00001047983 */ /* 0x001ee20000300800 */
[----:B------:R-:W3:Y:S02]  /*4cf40*/  LDL.LU R5, [R1+0xc4] ;  /* 0x0000c40001057983 */ /* 0x000ee40000300800 */
[----:B------:R-:W3:Y:S02]  /*4cf50*/  LDL.LU R6, [R1+0xc8] ;  /* 0x0000c80001067983 */ /* 0x000ee40000300800 */
[----:B------:R-:W3:Y:S01]  /*4cf60*/  LDL.LU R7, [R1+0xcc] ;  /* 0x0000cc0001077983 */ /* 0x000ee20000300800 */
[----:B------:R0:W-:Y:S01]  /*4cf70*/  STL [R1+0x1b94], R20 ;  /* 0x001b941401007387 */ /* 0x0001e20000100800 */
[----:B------:R1:W-:Y:S02]  /*4cf80*/  STL [R1+0x1b90], R21 ;  /* 0x001b901501007387 */ /* 0x0003e40000100800 */
[----:B------:R4:W-:Y:S02]  /*4cf90*/  STL [R1+0x1b7c], R22 ;  /* 0x001b7c1601007387 */ /* 0x0009e40000100800 */
[----:B------:R4:W-:Y:S01]  /*4cfa0*/  STL [R1+0x1b78], R23 ;  /* 0x001b781701007387 */ /* 0x0009e20000100800 */
[----:B0-----:R-:W2:Y:S01]  /*4cfb0*/  LDL.LU R20, [R1+0x20] ;  /* 0x0000200001147983 */ /* 0x001ea20000300800 */
[----:B-1----:R-:W2:Y:S02]  /*4cfc0*/  LDL.LU R21, [R1+0x24] ;  /* 0x0000240001157983 */ /* 0x002ea40000300800 */
[----:B----4-:R-:W4:Y:S02]  /*4cfd0*/  LDL.LU R22, [R1+0x28] ;  /* 0x0000280001167983 */ /* 0x010f240000300800 */
[----:B------:R-:W-:-:S02]  /*4cfe0*/  IMAD.MOV.U32 R23, RZ, RZ, R28 ;  /* 0x000000ffff177224 */ /* 0x000fc400078e001c */
[----:B------:R-:W2:Y:S01]  /*4cff0*/  LDL.LU R28, [R1+0x1c90] ;  /* 0x001c9000011c7983 */ /* 0x000ea20000300800 */
[----:B------:R-:W2:Y:S02]  /*4d000*/  LDL.LU.64 R18, [R1+0x1c88] ;  /* 0x001c880001127983 */ /* 0x000ea40000300a00 */
[----:B------:R0:W-:Y:S02]  /*4d010*/  STL.64 [R1+0x1b70], R26 ;  /* 0x001b701a01007387 */ /* 0x0001e40000100a00 */
[----:B------:R-:W-:Y:S01]  /*4d020*/  STL.64 [R1+0x1b68], R24 ;  /* 0x001b681801007387 */ /* 0x000fe20000100a00 */
[----:B0-----:R-:W3:Y:S01]  /*4d030*/  LDL.LU R26, [R1+0x288] ;  /* 0x00028800011a7983 */ /* 0x001ee20000300800 */
[----:B------:R-:W3:Y:S01]  /*4d040*/  LDL.LU R27, [R1+0x28c] ;  /* 0x00028c00011b7983 */ /* 0x000ee20000300800 */
[C---:B--2---:R-:W-:Y:S02]  /*4d050*/  HMMA.16816.F32.BF16 R16, R12.reuse, R18, R8 ;  /* 0x000000120c10723c */ /* 0x044fe40000041808 */
[----:B------:R-:W2:Y:S01]  /*4d060*/  LDL.LU.64 R10, [R1+0x1c80] ;  /* 0x001c8000010a7983 */ /* 0x000ea20000300a00 */
[----:B------:R-:W2:Y:S11]  /*4d070*/  LDL.LU.64 R8, [R1+0x1c78] ;  /* 0x001c780001087983 */ /* 0x000eb60000300a00 */
[----:B------:R-:W-:Y:S09]  /*4d080*/  @!UPT UIADD3 URZ, URZ, URZ, URZ ;  /* 0x0000003f3f3ff290 */ /* 0x000ff2000fffe03f */
[----:B------:R-:W-:Y:S01]  /*4d090*/  STL.64 [R1+0x30], R16 ;  /* 0x0000301001007387 */ /* 0x000fe20000100a00 */
[----:B------:R0:W-:Y:S03]  /*4d0a0*/  STL.64 [R1+0x38], R18 ;  /* 0x0000381201007387 */ /* 0x0001e60000100a00 */
[----:B0-----:R-:W2:Y:S02]  /*4d0b0*/  LDL.LU.64 R18, [R1+0x1c70] ;  /* 0x001c700001127983 */ /* 0x001ea40000300a00 */
[C---:B--2---:R-:W-:Y:S11]  /*4d0c0*/  HMMA.16816.F32.BF16 R8, R12.reuse, R18, R8 ;  /* 0x000000120c08723c */ /* 0x044ff60000041808 */
[----:B------:R-:W-:Y:S11]  /*4d0d0*/  @!UPT UIADD3 URZ, URZ, URZ, URZ ;  /* 0x0000003f3f3ff290 */ /* 0x000ff6000fffe03f */
[----:B------:R-:W-:Y:S02]  /*4d0e0*/  @!UPT UIADD3 URZ, URZ, URZ, URZ ;  /* 0x0000003f3f3ff290 */ /* 0x000fe4000fffe03f */
[----:B------:R-:W-:Y:S02]  /*4d0f0*/  IMAD.MOV.U32 R19, RZ, RZ, R10 ;  /* 0x000000ffff137224 */ /* 0x000fe400078e000a */
[----:B------:R-:W-:Y:S02]  /*4d100*/  IMAD.MOV.U32 R18, RZ, RZ, R9 ;  /* 0x000000ffff127224 */ /* 0x000fe400078e0009 */
[----:B------:R-:W-:Y:S01]  /*4d110*/  IMAD.MOV.U32 R17, RZ, RZ, R8 ;  /* 0x000000ffff117224 */ /* 0x000fe200078e0008 */
[----:B------:R0:W-:Y:S04]  /*4d120*/  STL [R1+0x4c], R11 ;  /* 0x00004c0b01007387 */ /* 0x0001e80000100800 */
[----:B0-----:R-:W2:Y:S01]  /*4d130*/  LDL.LU.64 R10, [R1+0x1c68] ;  /* 0x001c6800010a7983 */ /* 0x001ea20000300a00 */
[----:B------:R-:W2:Y:S02]  /*4d140*/  LDL.LU.64 R8, [R1+0x1c60] ;  /* 0x001c600001087983 */ /* 0x000ea40000300a00 */
[----:B------:R-:W-:Y:S02]  /*4d150*/  STL [R1+0x1bb0], R19 ;  /* 0x001bb01301007387 */ /* 0x000fe40000100800 */
[----:B------:R0:W-:Y:S01]  /*4d160*/  STL [R1+0x1bac], R18 ;  /* 0x001bac1201007387 */ /* 0x0001e20000100800 */
[----:B------:R2:W-:Y:S04]  /*4d170*/  STL [R1+0x1ba8], R17 ;  /* 0x001ba81101007387 */ /* 0x0005e80000100800 */
[----:B0-----:R-:W2:Y:S01]  /*4d180*/  LDL.LU R18, [R1+0x248] ;  /* 0x0002480001127983 */ /* 0x001ea20000300800 */
[----:B------:R-:W2:Y:S02]  /*4d190*/  LDL.LU R19, [R1+0x24c] ;  /* 0x00024c0001137983 */ /* 0x000ea40000300800 */
[----:B--2---:R-:W-:Y:S01]  /*4d1a0*/  HMMA.16816.F32.BF16 R16, R12, R18, R8 ;  /* 0x000000120c10723c */ /* 0x004fe20000041808 */
[----:B------:R-:W2:Y:S11]  /*4d1b0*/  LDL.LU.64 R10, [R1+0x1c58] ;  /* 0x001c5800010a7983 */ /* 0x000eb60000300a00 */
[----:B------:R-:W-:Y:S11]  /*4d1c0*/  @!UPT UIADD3 URZ, URZ, URZ, URZ ;  /* 0x0000003f3f3ff290 */ /* 0x000ff6000fffe03f */
[----:B------:R0:W-:Y:S01]  /*4d1d0*/  STL.64 [R1+0x50], R16 ;  /* 0x0000501001007387 */ /* 0x0001e20000100a00 */
[----:B------:R-:W-:Y:S02]  /*4d1e0*/  STL [R1+0x58], R18 ;  /* 0x0000581201007387 */ /* 0x000fe40000100800 */
[----:B0-----:R-:W-:-:S05]  /*4d1f0*/  IMAD.MOV.U32 R16, RZ, RZ, R19 ;  /* 0x000000ffff107224 */ /* 0x001fca00078e0013 */
[----:B------:R0:W-:Y:S04]  /*4d200*/  STL [R1+0x1bb4], R16 ;  /* 0x001bb41001007387 */ /* 0x0001e80000100800 */
[----:B0-----:R-:W2:Y:S01]  /*4d210*/  LDL.LU R16, [R1+0xd0] ;  /* 0x0000d00001107983 */ /* 0x001ea20000300800 */
[----:B------:R-:W2:Y:S02]  /*4d220*/  LDL.LU R17, [R1+0xd4] ;  /* 0x0000d40001117983 */ /* 0x000ea40000300800 */
[----:B------:R-:W2:Y:S02]  /*4d230*/  LDL.LU R18, [R1+0xd8] ;  /* 0x0000d80001127983 */ /* 0x000ea40000300800 */
[----:B------:R-:W-:Y:S02]  /*4d240*/  IMAD.MOV.U32 R19, RZ, RZ, R28 ;  /* 0x000000ffff137224 */ /* 0x000fe400078e001c */
[----:B------:R-:W3:Y:S05]  /*4d250*/  LDL.LU R28, [R1+0x1c50] ;  /* 0x001c5000011c7983 */ /* 0x000eea0000300800 */
[C---:B--2---:R-:W-:Y:S11]  /*4d260*/  HMMA.16816.F32.BF16 R8, R12.reuse, R10, R16 ;  /* 0x0000000a0c08723c */ /* 0x044ff60000041810 */
[----:B------:R-:W-:Y:S11]  /*4d270*/  @!UPT UIADD3 URZ, URZ, URZ, URZ ;  /* 0x0000003f3f3ff290 */ /* 0x000ff6000fffe03f */
[----:B------:R-:W-:Y:S01]  /*4d280*/  @!UPT UIADD3 URZ, URZ, URZ, URZ ;  /* 0x0000003f3f3ff290 */ /* 0x000fe2000fffe03f */
[----:B------:R3:W-:Y:S01]  /*4d290*/  STL [R1+0x70], R8 ;  /* 0x0000700801007387 */ /* 0x0007e20000100800 */
[----:B------:R-:W-:Y:S02]  /*4d2a0*/  IMAD.MOV.U32 R18, RZ, RZ, R10 ;  /* 0x000000ffff127224 */ /* 0x000fe400078e000a */
[----:B------:R-:W-:Y:S02]  /*4d2b0*/  IMAD.MOV.U32 R17, RZ, RZ, R11 ;  /* 0x000000ffff117224 */ /* 0x000fe400078e000b */
[----:B------:R-:W3:Y:S01]  /*4d2c0*/  LDL.LU.64 R10, [R1+0x1c48] ;  /* 0x001c4800010a7983 */ /* 0x000ee20000300a00 */
[----:B------:R-:W-:Y:S02]  /*4d2d0*/  IMAD.MOV.U32 R19, RZ, RZ, R9 ;  /* 0x000000ffff137224 */ /* 0x000fe400078e0009 */
[C---:B---3--:R-:W-:Y:S01]  /*4d2e0*/  HMMA.16816.F32.BF16 R8, R12.reuse, R10, R4 ;  /* 0x0000000a0c08723c */ /* 0x048fe20000041804 */
[----:B------:R-:W2:Y:S01]  /*4d2f0*/  LDL.LU.64 R6, [R1+0x1c40] ;  /* 0x001c400001067983 */ /* 0x000ea20000300a00 */
[----:B------:R-:W2:Y:S11]  /*4d300*/  LDL.LU.64 R4, [R1+0x1c38] ;  /* 0x001c380001047983 */ /* 0x000eb60000300a00 */
[----:B------:R-:W-:Y:S10]  /*4d310*/  @!UPT UIADD3 URZ, URZ, URZ, URZ ;  /* 0x0000003f3f3ff290 */ /* 0x000ff4000fffe03f */
[----:B------:R-:W-:Y:S01]  /*4d320*/  STL.64 [R1+0x80], R8 ;  /* 0x0000800801007387 */ /* 0x000fe20000100a00 */
[----:B------:R0:W-:Y:S02]  /*4d330*/  STL [R1+0x88], R10 ;  /* 0x0000880a01007387 */ /* 0x0001e40000100800 */
[----:B------:R-:W-:Y:S02]  /*4d340*/  IMAD.MOV.U32 R16, RZ, RZ, R11 ;  /* 0x000000ffff107224 */ /* 0x000fe400078e000b */
[----:B0-----:R-:W2:Y:S01]  /*4d350*/  LDL.LU.64 R10, [R1+0x1c30] ;  /* 0x001c3000010a7983 */ /* 0x001ea20000300a00 */
[----:B------:R-:W-:Y:S02]  /*4d360*/  STL.64 [R1+0x1bc0], R18 ;  /* 0x001bc01201007387 */ /* 0x000fe40000100a00 */
[----:B------:R-:W-:Y:S01]  /*4d370*/  STL.64 [R1+0x1bb8], R16 ;  /* 0x001bb81001007387 */ /* 0x000fe20000100a00 */
[----:B--2---:R-:W-:Y:S01]  /*4d380*/  HMMA.16816.F32.BF16 R8, R12, R10, R4 ;  /* 0x0000000a0c08723c */ /* 0x004fe20000041804 */
[----:B------:R-:W2:Y:S11]  /*4d390*/  LDL.LU R7, [R1+0x1c28] ;  /* 0x001c280001077983 */ /* 0x000eb60000300800 */
[----:B------:R-:W-:Y:S11]  /*4d3a0*/  @!UPT UIADD3 URZ, URZ, URZ, URZ ;  /* 0x0000003f3f3ff290 */ /* 0x000ff6000fffe03f */
[----:B------:R-:W-:Y:S01]  /*4d3b0*/  STL.64 [R1+0xb0], R8 ;  /* 0x0000b00801007387 */ /* 0x000fe20000100a00 */
[----:B------:R0:W-:Y:S03]  /*4d3c0*/  STL.64 [R1+0xb8], R10 ;  /* 0x0000b80a01007387 */ /* 0x0001e60000100a00 */
[----:B0-----:R-:W4:Y:S01]  /*4d3d0*/  LDL.LU.64 R10, [R1+0x1c20] ;  /* 0x001c2000010a7983 */ /* 0x001f220000300a00 */
[----:B------:R-:W-:Y:S02]  /*4d3e0*/  IMAD.MOV.U32 R16, RZ, RZ, R29 ;  /* 0x000000ffff107224 */ /* 0x000fe400078e001d */
[----:B------:R-:W-:Y:S02]  /*4d3f0*/  IMAD.MOV.U32 R17, RZ, RZ, R3 ;  /* 0x000000ffff117224 */ /* 0x000fe400078e0003 */
[----:B------:R-:W-:Y:S02]  /*4d400*/  IMAD.MOV.U32 R18, RZ, RZ, R2 ;  /* 0x000000ffff127224 */ /* 0x000fe400078e0002 */
[----:B------:R-:W-:-:S07]  /*4d410*/  IMAD.MOV.U32 R19, RZ, RZ, R0 ;  /* 0x000000ffff137224 */ /* 0x000fce00078e0000 */
[C---:B------:R-:W-:Y:S01]  /*4d420*/  HMMA.16816.F32.BF16 R16, R12.reuse, R26, R16 ;  /* 0x0000001a0c10723c */ /* 0x040fe20000041810 */
[----:B------:R-:W-:Y:S04]  /*4d430*/  STL.64 [R1+0x1c18], R14 ;  /* 0x001c180e01007387 */ /* 0x000fe80000100a00 */
[----:B------:R-:W-:Y:S11]  /*4d440*/  LDSM.16.M88.4 R24, [R28+0x80] ;  /* 0x000080001c18783b */ /* 0x000ff60000000200 */
[----:B------:R-:W-:Y:S07]  /*4d450*/  @!UPT UIADD3 URZ, URZ, URZ, URZ ;  /* 0x0000003f3f3ff290 */ /* 0x000fee000fffe03f */
[----:B------:R-:W-:Y:S01]  /*4d460*/  STL.64 [R1+0xa0], R16 ;  /* 0x0000a01001007387 */ /* 0x000fe20000100a00 */
[----:B------:R-:W-:Y:S02]  /*4d470*/  STL.64 [R1+0xa8], R18 ;  /* 0x0000a81201007387 */ /* 0x000fe40000100a00 */
[----:B------:R-:W-:Y:S02]  /*4d480*/  STL.64 [R1+0x1c10], R12 ;  /* 0x001c100c01007387 */ /* 0x000fe40000100a00 */
[----:B------:R-:W-:Y:S01]  /*4d490*/  LDSM.16.M88.4 R16, [R28+0x2080] ;  /* 0x002080001c10783b */ /* 0x000fe20000000200 */
[----:B----4-:R-:W-:Y:S01]  /*4d4a0*/  HMMA.16816.F32.BF16 R8, R12, R10, R20 ;  /* 0x0000000a0c08723c */ /* 0x010fe20000041814 */
[----:B------:R-:W-:Y:S11]  /*4d4b0*/  LDSM.16.M88.4 R12, [R28+0xe080] ;  /* 0x00e080001c0c783b */ /* 0x000ff60000000200 */
[----:B------:R-:W-:Y:S11]  /*4d4c0*/  @!UPT UIADD3 URZ, URZ, URZ, URZ ;  /* 0x0000003f3f3ff290 */ /* 0x000ff6000fffe03f */
[----:B------:R-:W-:Y:S01]  /*4d4d0*/  STL.64 [R1+0x90], R8 ;  /* 0x0000900801007387 */ /* 0x000fe20000100a00 */
[----:B------:R-:W-:Y:S02]  /*4d4e0*/  STL.64 [R1+0x98], R10 ;  /* 0x0000980a01007387 */ /* 0x000fe40000100a00 */
[----:B--2---:R-:W0:Y:S04]  /*4d4f0*/  LDSM.16.MT88.4 R8, [R7+0x20800] ;  /* 0x020800000708783b */ /* 0x004e280000004200 */
[----:B------:R-:W-:Y:S02]  /*4d500*/  STL [R1+0x1c00], R7 ;  /* 0x001c000701007387 */ /* 0x000fe40000100800 */
[----:B------:R-:W1:Y:S04]  /*4d510*/  LDSM.16.M88.4 R4, [R28+0x4080] ;  /* 0x004080001c04783b */ /* 0x000e680000000200 */
[----:B0-----:R-:W-:Y:S01]  /*4d520*/  STL.64 [R1+0x1b88], R10 ;  /* 0x001b880a01007387 */ /* 0x001fe20000100a00 */
[----:B------:R-:W-:Y:S02]  /*4d530*/  STL.64 [R1+0x1b80], R8 ;  /* 0x001b800801007387 */ /* 0x000fe40000100a00 */
[----:B------:R-:W-:Y:S02]  /*4d540*/  STL.64 [R1+0x138], R18 ;  /* 0x0001381201007387 */ /* 0x000fe40000100a00 */
[----:B-1----:R-:W-:Y:S01]  /*4d550*/  IMAD.MOV.U32 R20, RZ, RZ, R4 ;  /* 0x000000ffff147224 */ /* 0x002fe200078e0004 */
[----:B------:R-:W-:Y:S01]  /*4d560*/  STL.64 [R1+0x158], R6 ;  /* 0x0001580601007387 */ /* 0x000fe20000100a00 */
[----:B------:R-:W-:-:S02]  /*4d570*/  IMAD.MOV.U32 R21, RZ, RZ, R5 ;  /* 0x000000ffff157224 */ /* 0x000fc400078e0005 */
[----:B------:R-:W0:Y:S04]  /*4d580*/  LDSM.16.M88.4 R4, [R28+0x6080] ;  /* 0x006080001c04783b */ /* 0x000e280000000200 */
[----:B0-----:R-:W-:Y:S01]  /*4d590*/  IMAD.MOV.U32 R22, RZ, RZ, R4 ;  /* 0x000000ffff167224 */ /* 0x001fe200078e0004 */
[----:B------:R-:W-:Y:S01]  /*4d5a0*/  STL.64 [R1+0x168], R6 ;  /* 0x0001680601007387 */ /* 0x000fe20000100a00 */
[----:B------:R-:W-:Y:S02]  /*4d5b0*/  IMAD.MOV.U32 R23, RZ, RZ, R5 ;  /* 0x000000ffff177224 */ /* 0x000fe400078e0005 */
[----:B------:R-:W0:Y:S03]  /*4d5c0*/  LDSM.16.M88.4 R4, [R28+0x8080] ;  /* 0x008080001c04783b */ /* 0x000e260000000200 */
[----:B------:R-:W-:Y:S01]  /*4d5d0*/  STL.64 [R1+0x1bd0], R22 ;  /* 0x001bd01601007387 */ /* 0x000fe20000100a00 */
[----:B------:R-:W-:Y:S02]  /*4d5e0*/  STL.64 [R1+0x1bc8], R20 ;  /* 0x001bc81401007387 */ /* 0x000fe40000100a00 */
[----:B------:R0:W-:Y:S02]  /*4d5f0*/  STL.64 [R1+0x148], R26 ;  /* 0x0001481a01007387 */ /* 0x0001e40000100a00 */
[----:B0-----:R-:W-:Y:S01]  /*4d600*/  IMAD.MOV.U32 R27, RZ, RZ, R4 ;  /* 0x000000ffff1b7224 */ /* 0x001fe200078e0004 */
[----:B------:R-:W-:Y:S01]  /*4d610*/  STL.64 [R1+0x178], R6 ;  /* 0x0001780601007387 */ /* 0x000fe20000100a00 */
[----:B------:R-:W-:-:S02]  /*4d620*/  IMAD.MOV.U32 R26, RZ, RZ, R5 ;  /* 0x000000ffff1a7224 */ /* 0x000fc400078e0005 */
[----:B------:R-:W0:Y:S03]  /*4d630*/  LDSM.16.M88.4 R4, [R28+0xa080] ;  /* 0x00a080001c04783b */ /* 0x000e260000000200 */
[----:B------:R-:W-:Y:S01]  /*4d640*/  STL.64 [R1+0x1be0], R26 ;  /* 0x001be01a01007387 */ /* 0x000fe20000100a00 */
[----:B------:R-:W-:Y:S03]  /*4d650*/  STL.64 [R1+0x1bd8], R24 ;  /* 0x001bd81801007387 */ /* 0x000fe60000100a00 */
[----:B0-----:R-:W-:Y:S01]  /*4d660*/  STL [R1+0x180], R4 ;  /* 0x0001800401007387 */ /* 0x001fe20000100800 */
[----:B------:R-:W-:Y:S02]  /*4d670*/  IMAD.MOV.U32 R0, RZ, RZ, R5 ;  /* 0x000000ffff007224 */ /* 0x000fe400078e0005 */
[----:B------:R-:W-:Y:S02]  /*4d680*/  STL [R1+0x188], R6 ;  /* 0x0001880601007387 */ /* 0x000fe40000100800 */
[----:B------:R-:W-:-:S02]  /*4d690*/  IMAD.MOV.U32 R29, RZ, RZ, R7 ;  /* 0x000000ffff1d7224 */ /* 0x000fc400078e0007 */
[----:B------:R-:W0:Y:S04]  /*4d6a0*/  LDSM.16.M88.4 R4, [R28+0xc080] ;  /* 0x00c080001c04783b */ /* 0x000e280000000200 */
[----:B------:R-:W-:Y:S04]  /*4d6b0*/  STL [R1+0x1a48], R29 ;  /* 0x001a481d01007387 */ /* 0x000fe80000100800 */
[----:B0-----:R-:W-:Y:S01]  /*4d6c0*/  STL.64 [R1+0x190], R4 ;  /* 0x0001900401007387 */ /* 0x001fe20000100a00 */
[----:B------:R-:W2:Y:S02]  /*4d6d0*/  LDL.LU R18, [R1+0x2f8] ;  /* 0x0002f80001127983 */ /* 0x000ea40000300800 */
[----:B------:R-:W2:Y:S02]  /*4d6e0*/  LDL.LU R19, [R1+0x2fc] ;  /* 0x0002fc0001137983 */ /* 0x000ea40000300800 */
[----:B------:R-:W-:-:S02]  /*4d6f0*/  IMAD.MOV.U32 R3, RZ, RZ, R6 ;  /* 0x000000ffff037224 */ /* 0x000fc400078e0006 */
[----:B------:R-:W-:Y:S01]  /*4d700*/  IMAD.MOV.U32 R2, RZ, RZ, R7 ;  /* 0x000000ffff027224 */ /* 0x000fe200078e0007 */
[----:B------:R-:W3:Y:S01]  /*4d710*/  LDL.LU R6, [R1+0x2a8] ;  /* 0x0002a80001067983 */ /* 0x000ee20000300800 */
[----:B------:R-:W3:Y:S03]  /*4d720*/  LDL.LU R7, [R1+0x2ac] ;  /* 0x0002ac0001077983 */ /* 0x000ee60000300800 */
[----:B--2---:R0:W-:Y:S04]  /*4d730*/  STL.64 [R1+0x1be8], R18 ;  /* 0x001be81201007387 */ /* 0x0041e80000100a00 */
[----:B0-----:R-:W2:Y:S01]  /*4d740*/  LDL.LU R18, [R1+0x2d8] ;  /* 0x0002d80001127983 */ /* 0x001ea20000300800 */
[----:B------:R-:W2:Y:S03]  /*4d750*/  LDL.LU R19, [R1+0x2dc] ;  /* 0x0002dc0001137983 */ /* 0x000ea60000300800 */
[----:B--2---:R0:W-:Y:S01]  /*4d760*/  STL.64 [R1+0x1bf0], R18 ;  /* 0x001bf01201007387 */ /* 0x0041e20000100a00 */
[----:B------:R-:W2:Y:S02]  /*4d770*/  LDL.LU R22, [R1+0x2e8] ;  /* 0x0002e80001167983 */ /* 0x000ea40000300800 */
[----:B------:R-:W2:Y:S02]  /*4d780*/  LDL.LU R23, [R1+0x2ec] ;  /* 0x0002ec0001177983 */ /* 0x000ea40000300800 */
[----:B--2---:R-:W-:Y:S01]  /*4d790*/  STL.64 [R1+0x1bf8], R22 ;  /* 0x001bf81601007387 */ /* 0x004fe20000100a00 */
[----:B0-----:R-:W2:Y:S02]  /*4d7a0*/  LDL.LU R18, [R1+0x2c8] ;  /* 0x0002c80001127983 */ /* 0x001ea40000300800 */
[----:B------:R-:W2:Y:S02]  /*4d7b0*/  LDL.LU R19, [R1+0x2cc] ;  /* 0x0002cc0001137983 */ /* 0x000ea40000300800 */
[----:B------:R-:W-:-:S02]  /*4d7c0*/  IMAD.MOV.U32 R9, RZ, RZ, R16 ;  /* 0x000000ffff097224 */ /* 0x000fc400078e0010 */
[----:B------:R-:W-:Y:S02]  /*4d7d0*/  IMAD.MOV.U32 R8, RZ, RZ, R17 ;  /* 0x000000ffff087224 */ /* 0x000fe400078e0011 */
[----:B------:R-:W-:Y:S02]  /*4d7e0*/  IMAD.MOV.U32 R11, RZ, RZ, R12 ;  /* 0x000000ffff0b7224 */ /* 0x000fe400078e000c */
[----:B------:R-:W-:Y:S02]  /*4d7f0*/  IMAD.MOV.U32 R10, RZ, RZ, R13 ;  /* 0x000000ffff0a7224 */ /* 0x000fe400078e000d */
[----:B------:R-:W-:Y:S01]  /*4d800*/  IMAD.MOV.U32 R29, RZ, RZ, R15 ;  /* 0x000000ffff1d7224 */ /* 0x000fe200078e000f */
[----:B--2---:R0:W-:Y:S01]  /*4d810*/  STL.64 [R1+0x1c08], R18 ;  /* 0x001c081201007387 */ /* 0x0041e20000100a00 */
[----:B------:R-:W3:Y:S02]  /*4d820*/  LDL.LU R16, [R1+0x100] ;  /* 0x0001000001107983 */ /* 0x000ee40000300800 */
[----:B------:R-:W3:Y:S01]  /*4d830*/  LDL.LU R17, [R1+0x104] ;  /* 0x0001040001117983 */ /* 0x000ee20000300800 */
[----:B0-----:R-:W3:Y:S01]  /*4d840*/  LDL.LU R18, [R1+0x108] ;  /* 0x0001080001127983 */ /* 0x001ee20000300800 */
[----:B------:R-:W3:Y:S02]  /*4d850*/  LDL.LU R19, [R1+0x10c] ;  /* 0x00010c0001137983 */ /* 0x000ee40000300800 */
[----:B------:R-:W2:Y:S02]  /*4d860*/  LDL.LU R20, [R1+0x120] ;  /* 0x0001200001147983 */ /* 0x000ea40000300800 */
[----:B------:R-:W2:Y:S01]  /*4d870*/  LDL.LU R21, [R1+0x124] ;  /* 0x0001240001157983 */ /* 0x000ea20000300800 */
[----:B------:R-:W2:Y:S01]  /*4d880*/  LDL.LU R22, [R1+0x128] ;  /* 0x0001280001167983 */ /* 0x000ea20000300800 */
[----:B------:R-:W2:Y:S02]  /*4d890*/  LDL.LU R23, [R1+0x12c] ;  /* 0x00012c0001177983 */ /* 0x000ea40000300800 */
[----:B------:R-:W4:Y:S02]  /*4d8a0*/  LDL.LU R24, [R1+0x10] ;  /* 0x0000100001187983 */ /* 0x000f240000300800 */
[----:B------:R-:W4:Y:S01]  /*4d8b0*/  LDL.LU R25, [R1+0x14] ;  /* 0x0000140001197983 */ /* 0x000f220000300800 */
[----:B------:R-:W4:Y:S01]  /*4d8c0*/  LDL.LU R26, [R1+0x18] ;  /* 0x00001800011a7983 */ /* 0x000f220000300800 */
[----:B------:R-:W4:Y:S02]  /*4d8d0*/  LDL.LU R27, [R1+0x1c] ;  /* 0x00001c00011b7983 */ /* 0x000f240000300800 */
[----:B------:R-:W-:Y:S02]  /*4d8e0*/  STL [R1+0x1a50], R2 ;  /* 0x001a500201007387 */ /* 0x000fe40000100800 */
[----:B------:R-:W-:Y:S01]  /*4d8f0*/  STL [R1+0x1a4c], R3 ;  /* 0x001a4c0301007387 */ /* 0x000fe20000100800 */
[----:B------:R-:W-:Y:S02]  /*4d900*/  STL [R1+0x1a8], R14 ;  /* 0x0001a80e01007387 */ /* 0x000fe40000100800 */
[----:B------:R-:W0:Y:S04]  /*4d910*/  LDSM.16.M88.4 R12, [R28+0x10080] ;  /* 0x010080001c0c783b */ /* 0x000e280000000200 */
[----:B------:R-:W-:Y:S02]  /*4d920*/  STL [R1+0x1af0], R29 ;  /* 0x001af01d01007387 */ /* 0x000fe40000100800 */
[----:B0-----:R-:W-:Y:S01]  /*4d930*/  IMAD.MOV.U32 R2, RZ, RZ, R14 ;  /* 0x000000ffff027224 */ /* 0x001fe200078e000e */
[----:B------:R-:W-:Y:S01]  /*4d940*/  STL.64 [R1+0x1b0], R12 ;  /* 0x0001b00c01007387 */ /* 0x000fe20000100a00 */
[----:B------:R-:W-:-:S02]  /*4d950*/  IMAD.MOV.U32 R3, RZ, RZ, R15 ;  /* 0x000000ffff037224 */ /* 0x000fc400078e000f */
[----:B------:R-:W0:Y:S03]  /*4d960*/  LDSM.16.M88.4 R12, [R28+0x12080] ;  /* 0x012080001c0c783b */ /* 0x000e260000000200 */
[----:B------:R-:W-:Y:S01]  /*4d970*/  STL [R1+0x1af8], R3 ;  /* 0x001af80301007387 */ /* 0x000fe20000100800 */
[----:B------:R-:W-:Y:S03]  /*4d980*/  STL [R1+0x1af4], R2 ;  /* 0x001af40201007387 */ /* 0x000fe60000100800 */
[----:B0-----:R-:W-:Y:S01]  /*4d990*/  STL.64 [R1+0x1c0], R12 ;  /* 0x0001c00c01007387 */ /* 0x001fe20000100a00 */
[----:B------:R-:W-:Y:S02]  /*4d9a0*/  STL.64 [R1+0x1c8], R14 ;  /* 0x0001c80e01007387 */ /* 0x000fe40000100a00 */
[----:B------:R-:W0:Y:S02]  /*4d9b0*/  LDSM.16.M88.4 R12, [R28+0x14080] ;  /* 0x014080001c0c783b */ /* 0x000e240000000200 */
[----:B0-----:R-:W-:Y:S02]  /*4d9c0*/  STL.64 [R1+0x1d0], R12 ;  /* 0x0001d00c01007387 */ /* 0x001fe40000100a00 */
[----:B------:R-:W-:Y:S02]  /*4d9d0*/  STL.64 [R1+0x1d8], R14 ;  /* 0x0001d80e01007387 */ /* 0x000fe40000100a00 */
[----:B------:R-:W0:Y:S02]  /*4d9e0*/  LDSM.16.M88.4 R12, [R28+0x16080] ;  /* 0x016080001c0c783b */ /* 0x000e240000000200 */
[----:B0-----:R-:W-:Y:S02]  /*4d9f0*/  STL.64 [R1+0x1e0], R12 ;  /* 0x0001e00c01007387 */ /* 0x001fe40000100a00 */
[----:B------:R0:W-:Y:S02]  /*4da00*/  STL.64 [R1+0x1e8], R14 ;  /* 0x0001e80e01007387 */ /* 0x0001e40000100a00 */
[----:B0-----:R-:W3:Y:S01]  /*4da10*/  LDL.LU.64 R14, [R1+0x1c18] ;  /* 0x001c1800010e7983 */ /* 0x001ee20000300a00 */
[----:B------:R-:W3:Y:S02]  /*4da20*/  LDL.LU.64 R12, [R1+0x1c10] ;  /* 0x001c1000010c7983 */ /* 0x000ee40000300a00 */
[C---:B---3--:R-:W-:Y:S01]  /*4da30*/  HMMA.16816.F32.BF16 R4, R12.reuse, R6, R16 ;  /* 0x000000060c04723c */ /* 0x048fe20000041810 */
[----:B------:R-:W2:Y:S11]  /*4da40*/  LDL.LU.64 R18, [R1+0x1c08] ;  /* 0x001c080001127983 */ /* 0x000eb60000300a00 */
[----:B------:R-:W-:Y:S11]  /*4da50*/  @!UPT UIADD3 URZ, URZ, URZ, URZ ;  /* 0x0000003f3f3ff290 */ /* 0x000ff6000fffe03f */
[----:B------:R-:W-:Y:S01]  /*4da60*/  STL.64 [R1+0xd0], R4 ;  /* 0x0000d00401007387 */ /* 0x000fe20000100a00 */
[----:B------:R-:W-:Y:S02]  /*4da70*/  STL.64 [R1+0xd8], R6 ;  /* 0x0000d80601007387 */ /* 0x000fe40000100a00 */
[----:B------:R-:W0:Y:S02]  /*4da80*/  LDSM.16.M88.4 R4, [R28+0x18080] ;  /* 0x018080001c04783b */ /* 0x000e240000000200 */
[----:B0-----:R-:W-:Y:S02]  /*4da90*/  STL.64 [R1+0x210], R4 ;  /* 0x0002100401007387 */ /* 0x001fe40000100a00 */
        /* <DEDUP_REMOVED lines=9> */
[----:B------:R0:W-:Y:S02]  /*4db30*/  STL.64 [R1+0x248], R6 ;  /* 0x0002480601007387 */ /* 0x0001e40000100a00 */
[----:B0-----:R-:W3:Y:S01]  /*4db40*/  LDL.LU R7, [R1+0x1c00] ;  /* 0x001c000001077983 */ /* 0x001ee20000300800 */
[----:B------:R-:W-:Y:S01]  /*4db50*/  STL [R1+0x16d8], R28 ;  /* 0x0016d81c01007387 */ /* 0x000fe20000100800 */
[C---:B--2---:R-:W-:Y:S02]  /*4db60*/  HMMA.16816.F32.BF16 R16, R12.reuse, R18, R20 ;  /* 0x000000120c10723c */ /* 0x044fe40000041814 */
[----:B---3--:R-:W0:Y:S04]  /*4db70*/  LDSM.16.MT88.4 R4, [R7+0x20a00] ;  /* 0x020a00000704783b */ /* 0x008e280000004200 */
[----:B0-----:R-:W-:Y:S01]  /*4db80*/  STL.64 [R1+0x1a60], R6 ;  /* 0x001a600601007387 */ /* 0x001fe20000100a00 */
[----:B------:R0:W-:Y:S03]  /*4db90*/  STL.64 [R1+0x1a58], R4 ;  /* 0x001a580401007387 */ /* 0x0001e60000100a00 */
[----:B0-----:R-:W2:Y:S01]  /*4dba0*/  LDL.LU R4, [R1+0x110] ;  /* 0x0001100001047983 */ /* 0x001ea20000300800 */
[----:B------:R-:W2:Y:S02]  /*4dbb0*/  LDL.LU R5, [R1+0x114] ;  /* 0x0001140001057983 */ /* 0x000ea40000300800 */
[----:B------:R-:W2:Y:S02]  /*4dbc0*/  LDL.LU R6, [R1+0x118] ;  /* 0x0001180001067983 */ /* 0x000ea40000300800 */
[----:B------:R-:W2:Y:S01]  /*4dbd0*/  LDL.LU R7, [R1+0x11c] ;  /* 0x00011c0001077983 */ /* 0x000ea20000300800 */
[----:B------:R-:W4:Y:S07]  /*4dbe0*/  LDL.LU.64 R22, [R1+0x1bf8] ;  /* 0x001bf80001167983 */ /* 0x000f2e0000300a00 */
[----:B------:R-:W-:Y:S02]  /*4dbf0*/  STL.64 [R1+0xf0], R16 ;  /* 0x0000f01001007387 */ /* 0x000fe40000100a00 */
[----:B------:R0:W-:Y:S02]  /*4dc00*/  STL.64 [R1+0xf8], R18 ;  /* 0x0000f81201007387 */ /* 0x0001e40000100a00 */
[----:B0-----:R-:W2:Y:S02]  /*4dc10*/  LDL.LU.64 R18, [R1+0x1bf0] ;  /* 0x001bf00001127983 */ /* 0x001ea40000300a00 */
[C---:B--2---:R-:W-:Y:S11]  /*4dc20*/  HMMA.16816.F32.BF16 R16, R12.reuse, R18, R4 ;  /* 0x000000120c10723c */ /* 0x044ff60000041804 */
[----:B------:R-:W-:Y:S11]  /*4dc30*/  @!UPT UIADD3 URZ, URZ, URZ, URZ ;  /* 0x0000003f3f3ff290 */ /* 0x000ff6000fffe03f */
[----:B------:R-:W-:Y:S02]  /*4dc40*/  @!UPT UIADD3 URZ, URZ, URZ, URZ ;  /* 0x0000003f3f3ff290 */ /* 0x000fe4000fffe03f */
[----:B------:R-:W-:Y:S02]  /*4dc50*/  IMAD.MOV.U32 R6, RZ, RZ, R19 ;  /* 0x000000ffff067224 */ /* 0x000fe400078e0013 */
[----:B------:R-:W-:Y:S01]  /*4dc60*/  IMAD.MOV.U32 R7, RZ, RZ, R18 ;  /* 0x000000ffff077224 */ /* 0x000fe200078e0012 */
[----:B------:R-:W-:Y:S01]  /*4dc70*/  STL.64 [R1+0x100], R16 ;  /* 0x0001001001007387 */ /* 0x000fe20000100a00 */
[----:B------:R-:W2:Y:S02]  /*4dc80*/  LDL.LU.64 R18, [R1+0x1be8] ;  /* 0x001be80001127983 */ /* 0x000ea40000300a00 */
[----:B------:R0:W-:Y:S01]  /*4dc90*/  STL [R1+0x1b00], R6 ;  /* 0x001b000601007387 */ /* 0x0001e20000100800 */
[----:B------:R1:W-:Y:S01]  /*4dca0*/  STL [R1+0x1afc], R7 ;  /* 0x001afc0701007387 */ /* 0x0003e20000100800 */
[----:B------:R-:W2:Y:S02]  /*4dcb0*/  LDL.LU R4, [R1] ;  /* 0x0000000001047983 */ /* 0x000ea40000300800 */
[----:B------:R-:W2:Y:S01]  /*4dcc0*/  LDL.LU R5, [R1+0x4] ;  /* 0x0000040001057983 */ /* 0x000ea20000300800 */
[----:B0-----:R-:W2:Y:S01]  /*4dcd0*/  LDL.LU R6, [R1+0x8] ;  /* 0x0000080001067983 */ /* 0x001ea20000300800 */
[----:B-1----:R-:W2:Y:S01]  /*4dce0*/  LDL.LU R7, [R1+0xc] ;  /* 0x00000c0001077983 */ /* 0x002ea20000300800 */
[C---:B----4-:R-:W-:Y:S02]  /*4dcf0*/  HMMA.16816.F32.BF16 R20, R12.reuse, R22, R24 ;  /* 0x000000160c14723c */ /* 0x050fe40000041818 */
[----:B------:R-:W3:Y:S04]  /*4dd00*/  LDL.LU.64 R26, [R1+0x1be0] ;  /* 0x001be000011a7983 */ /* 0x000ee80000300a00 */
[----:B------:R-:W4:Y:S11]  /*4dd10*/  LDL.LU.64 R24, [R1+0x1bd8] ;  /* 0x001bd80001187983 */ /* 0x000f360000300a00 */
[----:B------:R-:W-:Y:S06]  /*4dd20*/  @!UPT UIADD3 URZ, URZ, URZ, URZ ;  /* 0x0000003f3f3ff290 */ /* 0x000fec000fffe03f */
[----:B------:R-:W-:Y:S01]  /*4dd30*/  STL.64 [R1+0xe0], R20 ;  /* 0x0000e01401007387 */ /* 0x000fe20000100a00 */
[----:B------:R0:W-:Y:S03]  /*4dd40*/  STL.64 [R1+0xe8], R22 ;  /* 0x0000e81601007387 */ /* 0x0001e60000100a00 */
[----:B0-----:R-:W3:Y:S01]  /*4dd50*/  LDL.LU.64 R22, [R1+0x1bd0] ;  /* 0x001bd00001167983 */ /* 0x001ee20000300a00 */
[----:B------:R-:W3:Y:S01]  /*4dd60*/  LDL.LU.64 R20, [R1+0x1bc8] ;  /* 0x001bc80001147983 */ /* 0x000ee20000300a00 */
[----:B--2---:R-:W-:Y:S07]  /*4dd70*/  HMMA.16816.F32.BF16 R16, R12, R18, R4 ;  /* 0x000000120c10723c */ /* 0x004fee0000041804 */
[----:B------:R-:W-:-:S02]  /*4dd80*/  IMAD.MOV.U32 R4, RZ, RZ, R11 ;  /* 0x000000ffff047224 */ /* 0x000fc400078e000b */
[----:B------:R-:W-:Y:S11]  /*4dd90*/  IMAD.MOV.U32 R5, RZ, RZ, R10 ;  /* 0x000000ffff057224 */ /* 0x000ff600078e000a */
[----:B------:R-:W-:Y:S04]  /*4dda0*/  @!UPT UIADD3 URZ, URZ, URZ, URZ ;  /* 0x0000003f3f3ff290 */ /* 0x000fe8000fffe03f */
[----:B------:R-:W-:Y:S02]  /*4ddb0*/  IMAD.MOV.U32 R6, RZ, RZ, R18 ;  /* 0x000000ffff067224 */ /* 0x000fe400078e0012 */
[----:B------:R-:W-:Y:S01]  /*4ddc0*/  IMAD.MOV.U32 R7, RZ, RZ, R19 ;  /* 0x000000ffff077224 */ /* 0x000fe200078e0013 */
[----:B------:R0:W-:Y:S01]  /*4ddd0*/  STL.64 [R1+0xc0], R16 ;  /* 0x0000c01001007387 */ /* 0x0001e20000100a00 */
[----:B------:R-:W2:Y:S03]  /*4dde0*/  LDL.LU.64 R18, [R1+0x1bc0] ;  /* 0x001bc00001127983 */ /* 0x000ea60000300a00 */
[----:B0-----:R-:W2:Y:S01]  /*4ddf0*/  LDL.LU.64 R16, [R1+0x1bb8] ;  /* 0x001bb80001107983 */ /* 0x001ea20000300a00 */
[----:B------:R-:W-:Y:S02]  /*4de00*/  STL.64 [R1+0x1b08], R6 ;  /* 0x001b080601007387 */ /* 0x000fe40000100a00 */
[----:B------:R-:W3:Y:S02]  /*4de10*/  LDL.LU R10, [R1+0x308] ;  /* 0x00030800010a7983 */ /* 0x000ee40000300800 */
[----:B------:R-:W3:Y:S01]  /*4de20*/  LDL.LU R11, [R1+0x30c] ;  /* 0x00030c00010b7983 */ /* 0x000ee20000300800 */
[----:B------:R0:W-:Y:S04]  /*4de30*/  STL.64 [R1+0x1b10], R4 ;  /* 0x001b100401007387 */ /* 0x0001e80000100a00 */
[----:B0-----:R-:W3:Y:S01]  /*4de40*/  LDL.LU R4, [R1+0x80] ;  /* 0x0000800001047983 */ /* 0x001ee20000300800 */
[----:B------:R-:W3:Y:S02]  /*4de50*/  LDL.LU R5, [R1+0x84] ;  /* 0x0000840001057983 */ /* 0x000ee40000300800 */
[----:B------:R-:W3:Y:S02]  /*4de60*/  LDL.LU R6, [R1+0x88] ;  /* 0x0000880001067983 */ /* 0x000ee40000300800 */
[----:B--2---:R-:W-:-:S02]  /*4de70*/  IMAD.MOV.U32 R7, RZ, RZ, R16 ;  /* 0x000000ffff077224 */ /* 0x004fc400078e0010 */
[----:B------:R-:W2:Y:S04]  /*4de80*/  LDL.LU R16, [R1+0x1bb4] ;  /* 0x001bb40001107983 */ /* 0x000ea80000300800 */
[----:B---3--:R-:W-:Y:S01]  /*4de90*/  STL.64 [R1+0x1b20], R6 ;  /* 0x001b200601007387 */ /* 0x008fe20000100a00 */
[----:B------:R0:W-:Y:S03]  /*4dea0*/  STL.64 [R1+0x1b18], R4 ;  /* 0x001b180401007387 */ /* 0x0001e60000100a00 */
[----:B0-----:R-:W3:Y:S01]  /*4deb0*/  LDL.LU R4, [R1+0x70] ;  /* 0x0000700001047983 */ /* 0x001ee20000300800 */
[----:B------:R-:W-:Y:S02]  /*4dec0*/  IMAD.MOV.U32 R6, RZ, RZ, R18 ;  /* 0x000000ffff067224 */ /* 0x000fe400078e0012 */
[----:B------:R-:W-:-:S02]  /*4ded0*/  IMAD.MOV.U32 R7, RZ, RZ, R17 ;  /* 0x000000ffff077224 */ /* 0x000fc400078e0011 */
[----:B------:R-:W-:Y:S02]  /*4dee0*/  IMAD.MOV.U32 R5, RZ, RZ, R19 ;  /* 0x000000ffff057224 */ /* 0x000fe400078e0013 */
[----:B------:R-:W2:Y:S01]  /*4def0*/  LDL.LU R19, [R1+0x1bb0] ;  /* 0x001bb00001137983 */ /* 0x000ea20000300800 */
[----:B------:R-:W2:Y:S02]  /*4df00*/  LDL.LU R18, [R1+0x1bac] ;  /* 0x001bac0001127983 */ /* 0x000ea40000300800 */
[----:B------:R-:W2:Y:S02]  /*4df10*/  LDL.LU R17, [R1+0x1ba8] ;  /* 0x001ba80001117983 */ /* 0x000ea40000300800 */
[----:B------:R-:W-:Y:S01]  /*4df20*/  STL.64 [R1+0x1b30], R6 ;  /* 0x001b300601007387 */ /* 0x000fe20000100a00 */
[----:B---3--:R0:W-:Y:S04]  /*4df30*/  STL.64 [R1+0x1b28], R4 ;  /* 0x001b280401007387 */ /* 0x0081e80000100a00 */
[----:B0-----:R-:W3:Y:S01]  /*4df40*/  LDL.LU R4, [R1+0x50] ;  /* 0x0000500001047983 */ /* 0x001ee20000300800 */
[----:B------:R-:W3:Y:S02]  /*4df50*/  LDL.LU R5, [R1+0x54] ;  /* 0x0000540001057983 */ /* 0x000ee40000300800 */
[----:B------:R-:W3:Y:S02]  /*4df60*/  LDL.LU R6, [R1+0x58] ;  /* 0x0000580001067983 */ /* 0x000ee40000300800 */
[----:B--2---:R-:W-:-:S02]  /*4df70*/  IMAD.MOV.U32 R7, RZ, RZ, R16 ;  /* 0x000000ffff077224 */ /* 0x004fc400078e0010 */
[----:B------:R-:W2:Y:S04]  /*4df80*/  LDL.LU R16, [R1+0x1ba4] ;  /* 0x001ba40001107983 */ /* 0x000ea80000300800 */
[----:B---3--:R-:W-:Y:S01]  /*4df90*/  STL.64 [R1+0x1b40], R6 ;  /* 0x001b400601007387 */ /* 0x008fe20000100a00 */
[----:B------:R0:W-:Y:S02]  /*4dfa0*/  STL.64 [R1+0x1b38], R4 ;  /* 0x001b380401007387 */ /* 0x0001e40000100a00 */
[----:B0-----:R-:W-:Y:S02]  /*4dfb0*/  IMAD.MOV.U32 R4, RZ, RZ, R17 ;  /* 0x000000ffff047224 */ /* 0x001fe400078e0011 */
[----:B------:R-:W-:Y:S01]  /*4dfc0*/  IMAD.MOV.U32 R5, RZ, RZ, R18 ;  /* 0x000000ffff057224 */ /* 0x000fe200078e0012 */
[----:B------:R-:W2:Y:S01]  /*4dfd0*/  LDL.LU R17, [R1+0x1ba0] ;  /* 0x001ba00001117983 */ /* 0x000ea20000300800 */
[----:B------:R-:W2:Y:S02]  /*4dfe0*/  LDL.LU R18, [R1+0x1b9c] ;  /* 0x001b9c0001127983 */ /* 0x000ea40000300800 */
[----:B------:R-:W-:-:S02]  /*4dff0*/  IMAD.MOV.U32 R6, RZ, RZ, R19 ;  /* 0x000000ffff067224 */ /* 0x000fc400078e0013 */
[----:B------:R-:W2:Y:S01]  /*4e000*/  LDL.LU R19, [R1+0x1b98] ;  /* 0x001b980001137983 */ /* 0x000ea20000300800 */
[----:B------:R-:W3:Y:S01]  /*4e010*/  LDL.LU R7, [R1+0x4c] ;  /* 0x00004c0001077983 */ /* 0x000ee20000300800 */
[----:B--2---:R-:W-:Y:S02]  /*4e020*/  HMMA.16816.F32.BF16 R16, R12, R10, R16 ;  /* 0x0000000a0c10723c */ /* 0x004fe40000041810 */
[----:B---3--:R-:W-:Y:S01]  /*4e030*/  STL.64 [R1+0x1b50], R6 ;  /* 0x001b500601007387 */ /* 0x008fe20000100a00 */
[----:B------:R0:W-:Y:S04]  /*4e040*/  STL.64 [R1+0x1b48], R4 ;  /* 0x001b480401007387 */ /* 0x0001e80000100a00 */
[----:B------:R-:W-:Y:S02]  /*4e050*/  IMAD.MOV.U32 R12, RZ, RZ, R22 ;  /* 0x000000ffff0c7224 */ /* 0x000fe400078e0016 */
[----:B0-----:R-:W-:-:S02]  /*4e060*/  IMAD.MOV.U32 R4, RZ, RZ, R20 ;  /* 0x000000ffff047224 */ /* 0x001fc400078e0014 */
[----:B------:R-:W-:Y:S01]  /*4e070*/  IMAD.MOV.U32 R5, RZ, RZ, R21 ;  /* 0x000000ffff057224 */ /* 0x000fe200078e0015 */
[----:B------:R-:W4:Y:S01]  /*4e080*/  LDL.LU R20, [R1+0x1b94] ;  /* 0x001b940001147983 */ /* 0x000f220000300800 */
[----:B------:R-:W4:Y:S03]  /*4e090*/  LDL.LU R21, [R1+0x1b90] ;  /* 0x001b900001157983 */ /* 0x000f260000300800 */
[----:B------:R0:W-:Y:S01]  /*4e0a0*/  STL.64 [R1+0x1b60], R4 ;  /* 0x001b600401007387 */ /* 0x0001e20000100a00 */
[----:B------:R-:W4:Y:S02]  /*4e0b0*/  LDL.LU.64 R10, [R1+0x1b88] ;  /* 0x001b8800010a7983 */ /* 0x000f240000300a00 */
[----:B------:R-:W-:Y:S02]  /*4e0c0*/  IMAD.MOV.U32 R13, RZ, RZ, R23 ;  /* 0x000000ffff0d7224 */ /* 0x000fe400078e0017 */
[----:B0-----:R-:W-:-:S02]  /*4e0d0*/  IMAD.MOV.U32 R4, RZ, RZ, R9 ;  /* 0x000000ffff047224 */ /* 0x001fc400078e0009 */
[----:B------:R-:W-:Y:S02]  /*4e0e0*/  IMAD.MOV.U32 R5, RZ, RZ, R8 ;  /* 0x000000ffff057224 */ /* 0x000fe400078e0008 */
[----:B------:R-:W4:Y:S01]  /*4e0f0*/  LDL.LU.64 R8, [R1+0x1b80] ;  /* 0x001b800001087983 */ /* 0x000f220000300a00 */
[----:B------:R-:W4:Y:S02]  /*4e100*/  LDL.LU R22, [R1+0x1b7c] ;  /* 0x001b7c0001167983 */ /* 0x000f240000300800 */
[----:B------:R0:W-:Y:S02]  /*4e110*/  STL.64 [R1+0x60], R16 ;  /* 0x0000601001007387 */ /* 0x0001e40000100a00 */
[----:B------:R-:W-:Y:S01]  /*4e120*/  STL.64 [R1+0x68], R18 ;  /* 0x0000681201007387 */ /* 0x000fe20000100a00 */
[----:B------:R-:W4:Y:S01]  /*4e130*/  LDL.LU R23, [R1+0x1b78] ;  /* 0x001b780001177983 */ /* 0x000f220000300800 */
[----:B------:R1:W-:Y:S02]  /*4e140*/  STL.64 [R1+0x1b58], R12 ;  /* 0x001b580c01007387 */ /* 0x0003e40000100a00 */
[----:B0-----:R-:W-:Y:S01]  /*4e150*/  IMAD.MOV.U32 R16, RZ, RZ, R27 ;  /* 0x000000ffff107224 */ /* 0x001fe200078e001b */
[----:B-1----:R-:W2:Y:S01]  /*4e160*/  LDL.LU R12, [R1+0x30] ;  /* 0x00003000010c7983 */ /* 0x002ea20000300800 */
[----:B------:R-:W2:Y:S02]  /*4e170*/  LDL.LU R13, [R1+0x34] ;  /* 0x00003400010d7983 */ /* 0x000ea40000300800 */
[----:B------:R-:W2:Y:S02]  /*4e180*/  LDL.LU R14, [R1+0x38] ;  /* 0x00003800010e7983 */ /* 0x000ea40000300800 */
[----:B------:R-:W2:Y:S02]  /*4e190*/  LDL.LU R15, [R1+0x3c] ;  /* 0x00003c00010f7983 */ /* 0x000ea40000300800 */
[----:B------:R-:W-:-:S02]  /*4e1a0*/  IMAD.MOV.U32 R17, RZ, RZ, R26 ;  /* 0x000000ffff117224 */ /* 0x000fc400078e001a */
[----:B------:R-:W3:Y:S01]  /*4e1b0*/  LDL.LU.64 R26, [R1+0x1b70] ;  /* 0x001b7000011a7983 */ /* 0x000ee20000300a00 */
[C---:B----4-:R-:W-:Y:S03]  /*4e1c0*/  HMMA.16816.F32.BF16 R20, R8.reuse, R24, R20 ;  /* 0x000000180814723c */ /* 0x050fe60000041814 */
[----:B------:R-:W3:Y:S11]  /*4e1d0*/  LDL.LU.64 R24, [R1+0x1b68] ;  /* 0x001b680001187983 */ /* 0x000ef60000300a00 */
[----:B------:R-:W-:Y:S09]  /*4e1e0*/  @!UPT UIADD3 URZ, URZ, URZ, URZ ;  /* 0x0000003f3f3ff290 */ /* 0x000ff2000fffe03f */
[----:B------:R0:W-:Y:S01]  /*4e1f0*/  STL.64 [R1+0x20], R20 ;  /* 0x0000201401007387 */ /* 0x0001e20000100a00 */
[----:B------:R-:W-:Y:S03]  /*4e200*/  STL.64 [R1+0x28], R22 ;  /* 0x0000281601007387 */ /* 0x000fe60000100a00 */
[----:B0-----:R-:W4:Y:S01]  /*4e210*/  LDL.LU R20, [R1+0x180] ;  /* 0x0001800001147983 */ /* 0x001f220000300800 */
[C---:B---3--:R-:W-:Y:S03]  /*4e220*/  HMMA.16816.F32.BF16 R24, R8.reuse, R4, R24 ;  /* 0x000000040818723c */ /* 0x048fe60000041818 */
[----:B------:R-:W2:Y:S11]  /*4e230*/  LDL.LU.64 R4, [R1+0x1b60] ;  /* 0x001b600001047983 */ /* 0x000eb60000300a00 */
[----:B------:R-:W-:Y:S10]  /*4e240*/  @!UPT UIADD3 URZ, URZ, URZ, URZ ;  /* 0x0000003f3f3ff290 */ /* 0x000ff4000fffe03f */
[----:B------:R-:W-:Y:S02]  /*4e250*/  IMAD.MOV.U32 R2, RZ, RZ, R24 ;  /* 0x000000ffff027224 */ /* 0x000fe400078e0018 */
[----:B------:R-:W-:Y:S01]  /*4e260*/  IMAD.MOV.U32 R29, RZ, RZ, R25 ;  /* 0x000000ffff1d7224 */ /* 0x000fe200078e0019 */
[----:B------:R-:W3:Y:S01]  /*4e270*/  LDL.LU R24, [R1+0x190] ;  /* 0x0001900001187983 */ /* 0x000ee20000300800 */
[----:B------:R-:W3:Y:S01]  /*4e280*/  LDL.LU R25, [R1+0x194] ;  /* 0x0001940001197983 */ /* 0x000ee20000300800 */
[C---:B--2---:R-:W-:Y:S02]  /*4e290*/  HMMA.16816.F32.BF16 R4, R8.reuse, R4, R12 ;  /* 0x000000040804723c */ /* 0x044fe4000004180c */
[----:B------:R-:W2:Y:S11]  /*4e2a0*/  LDL.LU.64 R12, [R1+0x1b58] ;  /* 0x001b5800010c7983 */ /* 0x000eb60000300a00 */
[----:B------:R-:W-:Y:S10]  /*4e2b0*/  @!UPT UIADD3 URZ, URZ, URZ, URZ ;  /* 0x0000003f3f3ff290 */ /* 0x000ff4000fffe03f */
[----:B------:R-:W-:Y:S01]  /*4e2c0*/  STL.64 [R1], R4 ;  /* 0x0000000401007387 */ /* 0x000fe20000100a00 */
[----:B------:R0:W-:Y:S02]  /*4e2d0*/  STL [R1+0x8], R6 ;  /* 0x0000080601007387 */ /* 0x0001e40000100800 */
[----:B------:R-:W-:Y:S02]  /*4e2e0*/  IMAD.MOV.U32 R3, RZ, RZ, R7 ;  /* 0x000000ffff037224 */ /* 0x000fe400078e0007 */
[----:B0-----:R-:W2:Y:S01]  /*4e2f0*/  LDL.LU.64 R6, [R1+0x1b50] ;  /* 0x001b500001067983 */ /* 0x001ea20000300a00 */
[----:B------:R-:W2:Y:S02]  /*4e300*/  LDL.LU.64 R4, [R1+0x1b48] ;  /* 0x001b480001047983 */ /* 0x000ea40000300a00 */
[C---:B--2---:R-:W-:Y:S01]  /*4e310*/  HMMA.16816.F32.BF16 R12, R8.reuse, R12, R4 ;  /* 0x0000000c080c723c */ /* 0x044fe20000041804 */
[----:B------:R-:W2:Y:S01]  /*4e320*/  LDL.LU.64 R6, [R1+0x1b40] ;  /* 0x001b400001067983 */ /* 0x000ea20000300a00 */
[----:B------:R-:W2:Y:S11]  /*4e330*/  LDL.LU.64 R4, [R1+0x1b38] ;  /* 0x001b380001047983 */ /* 0x000eb60000300a00 */
[----:B------:R-:W-:Y:S10]  /*4e340*/  @!UPT UIADD3 URZ, URZ, URZ, URZ ;  /* 0x0000003f3f3ff290 */ /* 0x000ff4000fffe03f */
[----:B------:R-:W-:Y:S01]  /*4e350*/  STL.64 [R1+0x1a18], R14 ;  /* 0x001a180e01007387 */ /* 0x000fe20000100a00 */
[----:B------:R0:W-:Y:S03]  /*4e360*/  STL.64 [R1+0x1a10], R12 ;  /* 0x001a100c01007387 */ /* 0x0001e60000100a00 */
[----:B0-----:R-:W3:Y:S01]  /*4e370*/  LDL.LU R12, [R1+0x1b0] ;  /* 0x0001b000010c7983 */ /* 0x001ee20000300800 */
[----:B------:R-:W3:Y:S01]  /*4e380*/  LDL.LU R13, [R1+0x1b4] ;  /* 0x0001b400010d7983 */ /* 0x000ee20000300800 */
[C---:B--2---:R-:W-:Y:S02]  /*4e390*/  HMMA.16816.F32.BF16 R16, R8.reuse, R16, R4 ;  /* 0x000000100810723c */ /* 0x044fe40000041804 */
[----:B------:R-:W4:Y:S01]  /*4e3a0*/  LDL.LU.64 R6, [R1+0x1b30] ;  /* 0x001b300001067983 */ /* 0x000f220000300a00 */
[----:B------:R-:W4:Y:S02]  /*4e3b0*/  LDL.LU.64 R4, [R1+0x1b28] ;  /* 0x001b280001047983 */ /* 0x000f240000300a00 */
[----:B------:R-:W-:Y:S11]  /*4e3c0*/  IMAD.MOV.U32 R21, RZ, RZ, R0 ;  /* 0x000000ffff157224 */ /* 0x000ff600078e0000 */
[----:B------:R-:W-:Y:S07]  /*4e3d0*/  @!UPT UIADD3 URZ, URZ, URZ, URZ ;  /* 0x0000003f3f3ff290 */ /* 0x000fee000fffe03f */
[----:B------:R-:W-:Y:S01]  /*4e3e0*/  STL [R1+0x19f8], R17 ;  /* 0x0019f81101007387 */ /* 0x000fe20000100800 */
[----:B------:R-:W-:Y:S02]  /*4e3f0*/  STL [R1+0x19f4], R18 ;  /* 0x0019f41201007387 */ /* 0x000fe40000100800 */
[----:B------:R-:W-:Y:S01]  /*4e400*/  STL [R1+0x19f0], R19 ;  /* 0x0019f01301007387 */ /* 0x000fe20000100800 */
[C---:B----4-:R-:W-:Y:S01]  /*4e410*/  HMMA.16816.F32.BF16 R20, R8.reuse, R20, R4 ;  /* 0x000000140814723c */ /* 0x050fe20000041804 */
[----:B------:R-:W3:Y:S01]  /*4e420*/  LDL.LU.64 R6, [R1+0x1b20] ;  /* 0x001b200001067983 */ /* 0x000ee20000300a00 */
[----:B------:R-:W3:Y:S02]  /*4e430*/  LDL.LU.64 R4, [R1+0x1b18] ;  /* 0x001b180001047983 */ /* 0x000ee40000300a00 */
[----:B------:R-:W-:Y:S02]  /*4e440*/  IMAD.MOV.U32 R28, RZ, RZ, R26 ;  /* 0x000000ffff1c7224 */ /* 0x000fe400078e001a */
[----:B------:R-:W-:Y:S11]  /*4e450*/  IMAD.MOV.U32 R0, RZ, RZ, R27 ;  /* 0x000000ffff007224 */ /* 0x000ff600078e001b */
[----:B------:R-:W-:Y:S06]  /*4e460*/  @!UPT UIADD3 URZ, URZ, URZ, URZ ;  /* 0x0000003f3f3ff290 */ /* 0x000fec000fffe03f */
[----:B------:R-:W-:Y:S01]  /*4e470*/  STL.64 [R1+0x19e8], R22 ;  /* 0x0019e81601007387 */ /* 0x000fe20000100a00 */
[----:B------:R0:W-:Y:S03]  /*4e480*/  STL.64 [R1+0x19e0], R20 ;  /* 0x0019e01401007387 */ /* 0x0001e60000100a00 */
[----:B0-----:R-:W2:Y:S01]  /*4e490*/  LDL.LU R20, [R1+0xb0] ;  /* 0x0000b00001147983 */ /* 0x001ea20000300800 */
[----:B------:R-:W2:Y:S02]  /*4e4a0*/  LDL.LU R21, [R1+0xb4] ;  /* 0x0000b40001157983 */ /* 0x000ea40000300800 */
[----:B------:R-:W2:Y:S02]  /*4e4b0*/  LDL.LU R22, [R1+0xb8] ;  /* 0x0000b80001167983 */ /* 0x000ea40000300800 */
[----:B------:R-:W2:Y:S01]  /*4e4c0*/  LDL.LU R23, [R1+0xbc] ;  /* 0x0000bc0001177983 */ /* 0x000ea20000300800 */
[C---:B---3--:R-:W-:Y:S01]  /*4e4d0*/  HMMA.16816.F32.BF16 R24, R8.reuse, R24, R4 ;  /* 0x000000180818723c */ /* 0x048fe20000041804 */
[----:B------:R-:W2:Y:S11]  /*4e4e0*/  LDL.LU.64 R4, [R1+0x1b10] ;  /* 0x001b100001047983 */ /* 0x000eb60000300a00 */
[----:B------:R-:W-:Y:S11]  /*4e4f0*/  @!UPT UIADD3 URZ, URZ, URZ, URZ ;  /* 0x0000003f3f3ff290 */ /* 0x000ff6000fffe03f */
[----:B------:R-:W-:Y:S01]  /*4e500*/  STL.64 [R1+0x19d8], R26 ;  /* 0x0019d81a01007387 */ /* 0x000fe20000100a00 */
[----:B------:R0:W-:Y:S03]  /*4e510*/  STL.64 [R1+0x19d0], R24 ;  /* 0x0019d01801007387 */ /* 0x0001e60000100a00 */
[----:B0-----:R-:W3:Y:S01]  /*4e520*/  LDL.LU R24, [R1+0xa0] ;  /* 0x0000a00001187983 */ /* 0x001ee20000300800 */
[----:B------:R-:W3:Y:S02]  /*4e530*/  LDL.LU R25, [R1+0xa4] ;  /* 0x0000a40001197983 */ /* 0x000ee40000300800 */
[----:B------:R-:W3:Y:S02]  /*4e540*/  LDL.LU R26, [R1+0xa8] ;  /* 0x0000a800011a7983 */ /* 0x000ee40000300800 */
[----:B------:R-:W3:Y:S01]  /*4e550*/  LDL.LU R27, [R1+0xac] ;  /* 0x0000ac00011b7983 */ /* 0x000ee20000300800 */
[C---:B--2---:R-:W-:Y:S08]  /*4e560*/  HMMA.16816.F32.BF16 R4, R8.reuse, R4, R20 ;  /* 0x000000040804723c */ /* 0x044ff00000041814 */
[----:B---3--:R-:W-:Y:S11]  /*4e570*/  HMMA.16816.F32.BF16 R12, R8, R12, R24 ;  /* 0x0000000c080c723c */ /* 0x008ff60000041818 */
[----:B------:R-:W-:Y:S05]  /*4e580*/  @!UPT UIADD3 URZ, URZ, URZ, URZ ;  /* 0x0000003f3f3ff290 */ /* 0x000fea000fffe03f */
[----:B------:R-:W-:Y:S02]  /*4e590*/  IMAD.MOV.U32 R21, RZ, RZ, R6 ;  /* 0x000000ffff157224 */ /* 0x000fe400078e0006 */
[----:B------:R-:W-:Y:S01]  /*4e5a0*/  IMAD.MOV.U32 R20, RZ, RZ, R7 ;  /* 0x000000ffff147224 */ /* 0x000fe200078e0007 */
[----:B------:R-:W-:Y:S01]  /*4e5b0*/  STL.64 [R1+0x40], R4 ;  /* 0x0000400401007387 */ /* 0x000fe20000100a00 */
[----:B------:R-:W2:Y:S03]  /*4e5c0*/  LDL.LU.64 R6, [R1+0x1b08] ;  /* 0x001b080001067983 */ /* 0x000ea60000300a00 */
[----:B------:R-:W-:Y:S01]  /*4e5d0*/  STL.64 [R1+0x1a68], R20 ;  /* 0x001a681401007387 */ /* 0x000fe20000100a00 */
[----:B------:R-:W-:Y:S02]  /*4e5e0*/  IMAD.MOV.U32 R18, RZ, RZ, R13 ;  /* 0x000000ffff127224 */ /* 0x000fe400078e000d */
[----:B------:R-:W-:-:S02]  /*4e5f0*/  IMAD.MOV.U32 R19, RZ, RZ, R14 ;  /* 0x000000ffff137224 */ /* 0x000fc400078e000e */
[----:B------:R-:W-:Y:S01]  /*4e600*/  IMAD.MOV.U32 R17, RZ, RZ, R12 ;  /* 0x000000ffff117224 */ /* 0x000fe200078e000c */
[----:B------:R-:W-:Y:S02]  /*4e610*/  STL [R1+0x5c], R15 ;  /* 0x00005c0f01007387 */ /* 0x000fe40000100800 */
[----:B------:R0:W-:Y:S02]  /*4e620*/  STL.64 [R1+0x1a08], R18 ;  /* 0x001a081201007387 */ /* 0x0001e40000100a00 */
[----:B------:R-:W-:Y:S04]  /*4e630*/  STL.64 [R1+0x1a00], R16 ;  /* 0x001a001001007387 */ /* 0x000fe80000100a00 */
[----:B0-----:R-:W3:Y:S01]  /*4e640*/  LDL.LU R18, [R1+0x168] ;  /* 0x0001680001127983 */ /* 0x001ee20000300800 */
[----:B------:R-:W3:Y:S02]  /*4e650*/  LDL.LU R19, [R1+0x16c] ;  /* 0x00016c0001137983 */ /* 0x000ee40000300800 */
[----:B------:R-:W4:Y:S02]  /*4e660*/  LDL.LU R4, [R1+0x240] ;  /* 0x0002400001047983 */ /* 0x000f240000300800 */
[----:B------:R-:W4:Y:S02]  /*4e670*/  LDL.LU R5, [R1+0x244] ;  /* 0x0002440001057983 */ /* 0x000f240000300800 */
[----:B----4-:R0:W-:Y:S04]  /*4e680*/  STL.64 [R1+0x1a70], R4 ;  /* 0x001a700401007387 */ /* 0x0101e80000100a00 */
[----:B0-----:R-:W4:Y:S01]  /*4e690*/  LDL.LU R4, [R1+0x230] ;  /* 0x0002300001047983 */ /* 0x001f220000300800 */
[----:B------:R-:W4:Y:S03]  /*4e6a0*/  LDL.LU R5, [R1+0x234] ;  /* 0x0002340001057983 */ /* 0x000f260000300800 */
[----:B----4-:R0:W-:Y:S01]  /*4e6b0*/  STL.64 [R1+0x1a88], R4 ;  /* 0x001a880401007387 */ /* 0x0101e20000100a00 */
[----:B------:R-:W4:Y:S02]  /*4e6c0*/  LDL.LU R20, [R1+0x60] ;  /* 0x0000600001147983 */ /* 0x000f240000300800 */
[----:B------:R-:W4:Y:S02]  /*4e6d0*/  LDL.LU R21, [R1+0x64] ;  /* 0x0000640001157983 */ /* 0x000f240000300800 */
[----:B------:R-:W2:Y:S01]  /*4e6e0*/  LDL.LU R22, [R1+0x68] ;  /* 0x0000680001167983 */ /* 0x000ea20000300800 */
[----:B------:R-:W2:Y:S04]  /*4e6f0*/  LDL.LU R23, [R1+0x6c] ;  /* 0x00006c0001177983 */ /* 0x000ea80000300800 */
[----:B0-----:R-:W2:Y:S01]  /*4e700*/  LDL.LU R4, [R1+0x220] ;  /* 0x0002200001047983 */ /* 0x001ea20000300800 */
[----:B------:R-:W2:Y:S03]  /*4e710*/  LDL.LU R5, [R1+0x224] ;  /* 0x0002240001057983 */ /* 0x000ea60000300800 */
[----:B--2---:R-:W-:Y:S01]  /*4e720*/  STL.64 [R1+0x1aa0], R4 ;  /* 0x001aa00401007387 */ /* 0x004fe20000100a00 */
[----:B------:R0:W-:Y:S02]  /*4e730*/  STL.64 [R1+0x1a80], R22 ;  /* 0x001a801601007387 */ /* 0x0001e40000100a00 */
[----:B----4-:R1:W-:Y:S02]  /*4e740*/  STL.64 [R1+0x1a78], R20 ;  /* 0x001a781401007387 */ /* 0x0103e40000100a00 */
[----:B0-----:R-:W-:Y:S01]  /*4e750*/  IMAD.MOV.U32 R22, RZ, RZ, R6 ;  /* 0x000000ffff167224 */ /* 0x001fe200078e0006 */
[----:B-1----:R-:W2:Y:S01]  /*4e760*/  LDL.LU R20, [R1+0xc0] ;  /* 0x0000c00001147983 */ /* 0x002ea20000300800 */
[----:B------:R-:W2:Y:S02]  /*4e770*/  LDL.LU R21, [R1+0xc4] ;  /* 0x0000c40001157983 */ /* 0x000ea40000300800 */
[----:B------:R-:W4:Y:S02]  /*4e780*/  LDL.LU R6, [R1+0x1b00] ;  /* 0x001b000001067983 */ /* 0x000f240000300800 */
[----:B------:R-:W-:-:S02]  /*4e790*/  IMAD.MOV.U32 R23, RZ, RZ, R7 ;  /* 0x000000ffff177224 */ /* 0x000fc400078e0007 */
[----:B------:R-:W2:Y:S01]  /*4e7a0*/  LDL.LU R7, [R1+0x1afc] ;  /* 0x001afc0001077983 */ /* 0x000ea20000300800 */
[----:B------:R-:W2:Y:S02]  /*4e7b0*/  LDL.LU R4, [R1+0x210] ;  /* 0x0002100001047983 */ /* 0x000ea40000300800 */
[----:B------:R-:W2:Y:S02]  /*4e7c0*/  LDL.LU R5, [R1+0x214] ;  /* 0x0002140001057983 */ /* 0x000ea40000300800 */
[----:B--2---:R-:W-:Y:S01]  /*4e7d0*/  STL.64 [R1+0x1ab8], R4 ;  /* 0x001ab80401007387 */ /* 0x004fe20000100a00 */
[----:B------:R-:W-:Y:S02]  /*4e7e0*/  STL.64 [R1+0x1a98], R22 ;  /* 0x001a981601007387 */ /* 0x000fe40000100a00 */
[----:B------:R0:W-:Y:S02]  /*4e7f0*/  STL.64 [R1+0x1a90], R20 ;  /* 0x001a901401007387 */ /* 0x0001e40000100a00 */
[----:B0-----:R-:W2:Y:S01]  /*4e800*/  LDL.LU R20, [R1+0xe0] ;  /* 0x0000e00001147983 */ /* 0x001ea20000300800 */
[----:B------:R-:W2:Y:S02]  /*4e810*/  LDL.LU R21, [R1+0xe4] ;  /* 0x0000e40001157983 */ /* 0x000ea40000300800 */
[----:B------:R-:W2:Y:S02]  /*4e820*/  LDL.LU R22, [R1+0xe8] ;  /* 0x0000e80001167983 */ /* 0x000ea40000300800 */
[----:B------:R-:W2:Y:S01]  /*4e830*/  LDL.LU R23, [R1+0xec] ;  /* 0x0000ec0001177983 */ /* 0x000ea20000300800 */
[----:B------:R-:W2:Y:S01]  /*4e840*/  LDL.LU R4, [R1+0x1e0] ;  /* 0x0001e00001047983 */ /* 0x000ea20000300800 */
[----:B------:R-:W2:Y:S03]  /*4e850*/  LDL.LU R5, [R1+0x1e4] ;  /* 0x0001e40001057983 */ /* 0x000ea60000300800 */
[----:B--2---:R-:W-:Y:S01]  /*4e860*/  STL.64 [R1+0x1ad0], R4 ;  /* 0x001ad00401007387 */ /* 0x004fe20000100a00 */
[----:B------:R-:W-:Y:S02]  /*4e870*/  STL.64 [R1+0x1ab0], R22 ;  /* 0x001ab01601007387 */ /* 0x000fe40000100a00 */
[----:B------:R0:W-:Y:S02]  /*4e880*/  STL.64 [R1+0x1aa8], R20 ;  /* 0x001aa81401007387 */ /* 0x0001e40000100a00 */
[----:B0-----:R-:W2:Y:S01]  /*4e890*/  LDL.LU R20, [R1+0x100] ;  /* 0x0001000001147983 */ /* 0x001ea20000300800 */
[----:B------:R-:W2:Y:S02]  /*4e8a0*/  LDL.LU R21, [R1+0x104] ;  /* 0x0001040001157983 */ /* 0x000ea40000300800 */
[----:B------:R-:W2:Y:S02]  /*4e8b0*/  LDL.LU R4, [R1+0x1d0] ;  /* 0x0001d00001047983 */ /* 0x000ea40000300800 */
[----:B------:R-:W2:Y:S01]  /*4e8c0*/  LDL.LU R5, [R1+0x1d4] ;  /* 0x0001d40001057983 */ /* 0x000ea20000300800 */
[----:B------:R-:W3:Y:S01]  /*4e8d0*/  LDL.LU R24, [R1+0x1c0] ;  /* 0x0001c00001187983 */ /* 0x000ee20000300800 */
[----:B------:R-:W3:Y:S02]  /*4e8e0*/  LDL.LU R25, [R1+0x1c4] ;  /* 0x0001c40001197983 */ /* 0x000ee40000300800 */
[----:B------:R-:W-:-:S02]  /*4e8f0*/  IMAD.MOV.U32 R22, RZ, RZ, R7 ;  /* 0x000000ffff167224 */ /* 0x000fc400078e0007 */
[----:B----4-:R-:W-:Y:S01]  /*4e900*/  IMAD.MOV.U32 R23, RZ, RZ, R6 ;  /* 0x000000ffff177224 */ /* 0x010fe200078e0006 */
[----:B--2---:R0:W-:Y:S04]  /*4e910*/  STL.64 [R1+0x1ae8], R4 ;  /* 0x001ae80401007387 */ /* 0x0041e80000100a00 */
[----:B0-----:R-:W2:Y:S01]  /*4e920*/  LDL.LU R4, [R1+0x90] ;  /* 0x0000900001047983 */ /* 0x001ea20000300800 */
[----:B------:R-:W2:Y:S02]  /*4e930*/  LDL.LU R5, [R1+0x94] ;  /* 0x0000940001057983 */ /* 0x000ea40000300800 */
[----:B------:R-:W2:Y:S02]  /*4e940*/  LDL.LU R6, [R1+0x98] ;  /* 0x0000980001067983 */ /* 0x000ea40000300800 */
[----:B------:R-:W2:Y:S01]  /*4e950*/  LDL.LU R7, [R1+0x9c] ;  /* 0x00009c0001077983 */ /* 0x000ea20000300800 */
[----:B------:R-:W-:Y:S01]  /*4e960*/  STL.64 [R1+0x1ac8], R22 ;  /* 0x001ac81601007387 */ /* 0x000fe20000100a00 */
[----:B------:R0:W-:Y:S03]  /*4e970*/  STL.64 [R1+0x1ac0], R20 ;  /* 0x001ac01401007387 */ /* 0x0001e60000100a00 */
[----:B0-----:R-:W4:Y:S01]  /*4e980*/  LDL.LU R20, [R1+0xf0] ;  /* 0x0000f00001147983 */ /* 0x001f220000300800 */
[----:B------:R-:W4:Y:S02]  /*4e990*/  LDL.LU R21, [R1+0xf4] ;  /* 0x0000f40001157983 */ /* 0x000f240000300800 */
[----:B------:R-:W2:Y:S02]  /*4e9a0*/  LDL.LU R22, [R1+0xf8] ;  /* 0x0000f80001167983 */ /* 0x000ea40000300800 */
[----:B------:R-:W2:Y:S02]  /*4e9b0*/  LDL.LU R23, [R1+0xfc] ;  /* 0x0000fc0001177983 */ /* 0x000ea40000300800 */
[----:B--2---:R-:W-:Y:S01]  /*4e9c0*/  STL.64 [R1+0x1ae0], R22 ;  /* 0x001ae01601007387 */ /* 0x004fe20000100a00 */
[----:B----4-:R0:W-:Y:S03]  /*4e9d0*/  STL.64 [R1+0x1ad8], R20 ;  /* 0x001ad81401007387 */ /* 0x0101e60000100a00 */
[----:B0-----:R-:W2:Y:S01]  /*4e9e0*/  LDL.LU R20, [R1+0xd0] ;  /* 0x0000d00001147983 */ /* 0x001ea20000300800 */
[----:B------:R-:W2:Y:S02]  /*4e9f0*/  LDL.LU R21, [R1+0xd4] ;  /* 0x0000d40001157983 */ /* 0x000ea40000300800 */
[----:B------:R-:W2:Y:S02]  /*4ea00*/  LDL.LU R22, [R1+0xd8] ;  /* 0x0000d80001167983 */ /* 0x000ea40000300800 */
[----:B------:R-:W2:Y:S01]  /*4ea10*/  LDL.LU R23, [R1+0xdc] ;  /* 0x0000dc0001177983 */ /* 0x000ea20000300800 */
[----:B---3--:R-:W-:Y:S01]  /*4ea20*/  STL.64 [R1+0x1a20], R18 ;  /* 0x001a201201007387 */ /* 0x008fe20000100a00 */
[----:B------:R-:W3:Y:S02]  /*4ea30*/  LDL.LU R14, [R1+0x158] ;  /* 0x00015800010e7983 */ /* 0x000ee40000300800 */
[----:B------:R-:W3:Y:S02]  /*4ea40*/  LDL.LU R15, [R1+0x15c] ;  /* 0x00015c00010f7983 */ /* 0x000ee40000300800 */
[----:B---3--:R0:W-:Y:S04]  /*4ea50*/  STL.64 [R1+0x1a28], R14 ;  /* 0x001a280e01007387 */ /* 0x0081e80000100a00 */
[----:B0-----:R-:W3:Y:S01]  /*4ea60*/  LDL.LU R14, [R1+0x138] ;  /* 0x00013800010e7983 */ /* 0x001ee20000300800 */
[----:B------:R-:W3:Y:S01]  /*4ea70*/  LDL.LU R15, [R1+0x13c] ;  /* 0x00013c00010f7983 */ /* 0x000ee20000300800 */
[----:B------:R-:W-:Y:S02]  /*4ea80*/  HMMA.16816.F32.BF16 R4, R8, R24, R4 ;  /* 0x000000180804723c */ /* 0x000fe40000041804 */
[----:B---3--:R0:W-:Y:S01]  /*4ea90*/  STL.64 [R1+0x1a40], R14 ;  /* 0x001a400e01007387 */ /* 0x0081e20000100a00 */
[----:B------:R-:W3:Y:S02]  /*4eaa0*/  LDL.LU R12, [R1+0x20] ;  /* 0x00002000010c7983 */ /* 0x000ee40000300800 */
[----:B------:R-:W3:Y:S01]  /*4eab0*/  LDL.LU R13, [R1+0x24] ;  /* 0x00002400010d7983 */ /* 0x000ee20000300800 */
[----:B0-----:R-:W3:Y:S01]  /*4eac0*/  LDL.LU R14, [R1+0x28] ;  /* 0x00002800010e7983 */ /* 0x001ee20000300800 */
[----:B------:R-:W3:Y:S02]  /*4ead0*/  LDL.LU R15, [R1+0x2c] ;  /* 0x00002c00010f7983 */ /* 0x000ee40000300800 */
[----:B------:R-:W4:Y:S02]  /*4eae0*/  LDL.LU R16, [R1] ;  /* 0x0000000001107983 */ /* 0x000f240000300800 */
[----:B------:R-:W4:Y:S01]  /*4eaf0*/  LDL.LU R17, [R1+0x4] ;  /* 0x0000040001117983 */ /* 0x000f220000300800 */
[----:B------:R-:W2:Y:S01]  /*4eb00*/  LDL.LU R18, [R1+0x8] ;  /* 0x0000080001127983 */ /* 0x000ea20000300800 */
[----:B------:R-:W-:-:S02]  /*4eb10*/  IMAD.MOV.U32 R19, RZ, RZ, R3 ;  /* 0x000000ffff137224 */ /* 0x000fc400078e0003 */
[----:B------:R-:W3:Y:S03]  /*4eb20*/  LDL.LU R3, [R1+0x1af8] ;  /* 0x001af80001037983 */ /* 0x000ee60000300800 */
[----:B--2---:R-:W-:Y:S01]  /*4eb30*/  STL.64 [R1+0x1a38], R18 ;  /* 0x001a381201007387 */ /* 0x004fe20000100a00 */
[----:B----4-:R0:W-:Y:S02]  /*4eb40*/  STL.64 [R1+0x1a30], R16 ;  /* 0x001a301001007387 */ /* 0x0101e40000100a00 */
[----:B0-----:R-:W-:Y:S02]  /*4eb50*/  IMAD.MOV.U32 R16, RZ, RZ, R2 ;  /* 0x000000ffff107224 */ /* 0x001fe400078e0002 */
[----:B------:R-:W-:Y:S01]  /*4eb60*/  IMAD.MOV.U32 R17, RZ, RZ, R29 ;  /* 0x000000ffff117224 */ /* 0x000fe200078e001d */
[----:B------:R-:W2:Y:S01]  /*4eb70*/  LDL.LU R2, [R1+0x1af4] ;  /* 0x001af40001027983 */ /* 0x000ea20000300800 */
[----:B------:R-:W4:Y:S02]  /*4eb80*/  LDL.LU R29, [R1+0x1af0] ;  /* 0x001af000011d7983 */ /* 0x000f240000300800 */
[----:B------:R0:W-:Y:S02]  /*4eb90*/  STL.64 [R1+0x80], R4 ;  /* 0x0000800401007387 */ /* 0x0001e40000100a00 */
[----:B0-----:R-:W2:Y:S01]  /*4eba0*/  LDL.LU.64 R4, [R1+0x1ae8] ;  /* 0x001ae80001047983 */ /* 0x001ea20000300a00 */
[----:B------:R-:W-:-:S02]  /*4ebb0*/  IMAD.MOV.U32 R25, RZ, RZ, R6 ;  /* 0x000000ffff197224 */ /* 0x000fc400078e0006 */
        /* <DEDUP_REMOVED lines=38> */
[----:B------:R-:W-:Y:S01]  /*4ee20*/  IMAD.MOV.U32 R18, RZ, RZ, R28 ;  /* 0x000000ffff127224 */ /* 0x000fe200078e001c */
[----:B--2---:R-:W-:Y:S02]  /*4ee30*/  HMMA.16816.F32.BF16 R8, R8, R4, R20 ;  /* 0x000000040808723c */ /* 0x004fe40000041814 */
[----:B------:R-:W2:Y:S01]  /*4ee40*/  LDL.LU.64 R20, [R1+0x1a68] ;  /* 0x001a680001147983 */ /* 0x000ea20000300a00 */
[----:B-1----:R-:W2:Y:S02]  /*4ee50*/  LDL.LU.64 R6, [R1+0x1a60] ;  /* 0x001a600001067983 */ /* 0x002ea40000300a00 */
[----:B------:R-:W2:Y:S11]  /*4ee60*/  LDL.LU.64 R4, [R1+0x1a58] ;  /* 0x001a580001047983 */ /* 0x000eb60000300a00 */
[----:B------:R-:W-:Y:S07]  /*4ee70*/  @!UPT UIADD3 URZ, URZ, URZ, URZ ;  /* 0x0000003f3f3ff290 */ /* 0x000fee000fffe03f */
[----:B------:R-:W-:Y:S01]  /*4ee80*/  STL.64 [R1+0xf0], R8 ;  /* 0x0000f00801007387 */ /* 0x000fe20000100a00 */
[----:B------:R0:W-:Y:S02]  /*4ee90*/  STL [R1+0xf8], R10 ;  /* 0x0000f80a01007387 */ /* 0x0001e40000100800 */
[----:B------:R-:W-:Y:S02]  /*4eea0*/  IMAD.MOV.U32 R28, RZ, RZ, R11 ;  /* 0x000000ffff1c7224 */ /* 0x000fe400078e000b */
[----:B---3--:R-:W-:Y:S02]  /*4eeb0*/  IMAD.MOV.U32 R11, RZ, RZ, R3 ;  /* 0x000000ffff0b7224 */ /* 0x008fe400078e0003 */
[----:B0-----:R-:W-:Y:S02]  /*4eec0*/  IMAD.MOV.U32 R10, RZ, RZ, R2 ;  /* 0x000000ffff0a7224 */ /* 0x001fe400078e0002 */
[----:B------:R-:W3:Y:S01]  /*4eed0*/  LDL.LU R2, [R1+0x1a50] ;  /* 0x001a500001027983 */ /* 0x000ee20000300800 */
[----:B------:R-:W2:Y:S02]  /*4eee0*/  LDL.LU R3, [R1+0x1a4c] ;  /* 0x001a4c0001037983 */ /* 0x000ea40000300800 */
[----:B------:R-:W2:Y:S02]  /*4eef0*/  LDL.LU R22, [R1+0x178] ;  /* 0x0001780001167983 */ /* 0x000ea40000300800 */
[----:B------:R-:W2:Y:S01]  /*4ef00*/  LDL.LU R23, [R1+0x17c] ;  /* 0x00017c0001177983 */ /* 0x000ea20000300800 */
[----:B------:R0:W-:Y:S04]  /*4ef10*/  STL.64 [R1+0x19b0], R10 ;  /* 0x0019b00a01007387 */ /* 0x0001e80000100a00 */
[----:B0-----:R-:W2:Y:S01]  /*4ef20*/  LDL.LU R10, [R1+0x1a8] ;  /* 0x0001a800010a7983 */ /* 0x001ea20000300800 */
[----:B----4-:R-:W-:-:S02]  /*4ef30*/  IMAD.MOV.U32 R11, RZ, RZ, R29 ;  /* 0x000000ffff0b7224 */ /* 0x010fc400078e001d */
[----:B------:R-:W4:Y:S03]  /*4ef40*/  LDL.LU R29, [R1+0x1a48] ;  /* 0x001a4800011d7983 */ /* 0x000f260000300800 */
[----:B--2---:R0:W-:Y:S04]  /*4ef50*/  STL.64 [R1+0x19c8], R10 ;  /* 0x0019c80a01007387 */ /* 0x0041e80000100a00 */
[----:B0-----:R-:W2:Y:S01]  /*4ef60*/  LDL.LU R10, [R1+0x148] ;  /* 0x00014800010a7983 */ /* 0x001ea20000300800 */
[----:B------:R-:W2:Y:S02]  /*4ef70*/  LDL.LU R11, [R1+0x14c] ;  /* 0x00014c00010b7983 */ /* 0x000ea40000300800 */
[C---:B--2---:R-:W-:Y:S01]  /*4ef80*/  HMMA.16816.F32.BF16 R8, R4.reuse, R10, R12 ;  /* 0x0000000a0408723c */ /* 0x044fe2000004180c */
[----:B------:R-:W2:Y:S01]  /*4ef90*/  LDL.LU.64 R14, [R1+0x1a40] ;  /* 0x001a4000010e7983 */ /* 0x000ea20000300a00 */
[----:B------:R-:W4:Y:S11]  /*4efa0*/  LDL.LU R26, [R1+0x188] ;  /* 0x00018800011a7983 */ /* 0x000f360000300800 */
[----:B------:R-:W-:Y:S10]  /*4efb0*/  @!UPT UIADD3 URZ, URZ, URZ, URZ ;  /* 0x0000003f3f3ff290 */ /* 0x000ff4000fffe03f */
[----:B------:R-:W-:Y:S01]  /*4efc0*/  STL.64 [R1+0xc0], R8 ;  /* 0x0000c00801007387 */ /* 0x000fe20000100a00 */
[----:B------:R0:W-:Y:S02]  /*4efd0*/  STL.64 [R1+0xc8], R10 ;  /* 0x0000c80a01007387 */ /* 0x0001e40000100a00 */
[----:B0-----:R-:W-:Y:S02]  /*4efe0*/  IMAD.MOV.U32 R10, RZ, RZ, R3 ;  /* 0x000000ffff0a7224 */ /* 0x001fe400078e0003 */
[----:B---3--:R-:W-:Y:S01]  /*4eff0*/  IMAD.MOV.U32 R11, RZ, RZ, R2 ;  /* 0x000000ffff0b7224 */ /* 0x008fe200078e0002 */
[C---:B--2---:R-:W-:Y:S01]  /*4f000*/  HMMA.16816.F32.BF16 R12, R4.reuse, R14, R16 ;  /* 0x0000000e040c723c */ /* 0x044fe20000041810 */
[----:B------:R-:W2:Y:S01]  /*4f010*/  LDL.LU.64 R18, [R1+0x1a38] ;  /* 0x001a380001127983 */ /* 0x000ea20000300a00 */
[----:B------:R-:W2:Y:S11]  /*4f020*/  LDL.LU.64 R16, [R1+0x1a30] ;  /* 0x001a300001107983 */ /* 0x000eb60000300a00 */
[----:B------:R-:W-:Y:S10]  /*4f030*/  @!UPT UIADD3 URZ, URZ, URZ, URZ ;  /* 0x0000003f3f3ff290 */ /* 0x000ff4000fffe03f */
[----:B------:R2:W-:Y:S01]  /*4f040*/  STL [R1+0xa0], R12 ;  /* 0x0000a00c01007387 */ /* 0x0005e20000100800 */
[----:B------:R-:W-:Y:S02]  /*4f050*/  IMAD.MOV.U32 R3, RZ, RZ, R14 ;  /* 0x000000ffff037224 */ /* 0x000fe400078e000e */
[----:B------:R-:W-:Y:S02]  /*4f060*/  IMAD.MOV.U32 R2, RZ, RZ, R15 ;  /* 0x000000ffff027224 */ /* 0x000fe400078e000f */
[----:B------:R-:W2:Y:S01]  /*4f070*/  LDL.LU.64 R14, [R1+0x1a28] ;  /* 0x001a2800010e7983 */ /* 0x000ea20000300a00 */
[----:B----4-:R-:W-:Y:S02]  /*4f080*/  IMAD.MOV.U32 R27, RZ, RZ, R29 ;  /* 0x000000ffff1b7224 */ /* 0x010fe400078e001d */
[----:B------:R-:W-:Y:S02]  /*4f090*/  IMAD.MOV.U32 R29, RZ, RZ, R13 ;  /* 0x000000ffff1d7224 */ /* 0x000fe400078e000d */
[----:B------:R-:W-:Y:S03]  /*4f0a0*/  STL [R1+0x1954], R3 ;  /* 0x0019540301007387 */ /* 0x000fe60000100800 */
[----:B------:R-:W-:Y:S01]  /*4f0b0*/  STL [R1+0x1950], R29 ;  /* 0x0019501d01007387 */ /* 0x000fe20000100800 */
[C---:B--2---:R-:W-:Y:S03]  /*4f0c0*/  HMMA.16816.F32.BF16 R12, R4.reuse, R14, R16 ;  /* 0x0000000e040c723c */ /* 0x044fe60000041810 */
[----:B------:R-:W2:Y:S11]  /*4f0d0*/  LDL.LU.64 R18, [R1+0x1a20] ;  /* 0x001a200001127983 */ /* 0x000eb60000300a00 */
[----:B------:R-:W-:Y:S09]  /*4f0e0*/  @!UPT UIADD3 URZ, URZ, URZ, URZ ;  /* 0x0000003f3f3ff290 */ /* 0x000ff2000fffe03f */
[----:B------:R-:W-:Y:S01]  /*4f0f0*/  STL.64 [R1+0x70], R12 ;  /* 0x0000700c01007387 */ /* 0x000fe20000100a00 */
[----:B------:R0:W-:Y:S03]  /*4f100*/  STL.64 [R1+0x78], R14 ;  /* 0x0000780e01007387 */ /* 0x0001e60000100a00 */
[----:B0-----:R-:W2:Y:S01]  /*4f110*/  LDL.LU.64 R14, [R1+0x1a18] ;  /* 0x001a1800010e7983 */ /* 0x001ea20000300a00 */
[----:B------:R-:W2:Y:S02]  /*4f120*/  LDL.LU.64 R12, [R1+0x1a10] ;  /* 0x001a1000010c7983 */ /* 0x000ea40000300a00 */
[----:B--2---:R-:W-:Y:S01]  /*4f130*/  HMMA.16816.F32.BF16 R12, R4, R18, R12 ;  /* 0x00000012040c723c */ /* 0x004fe2000004180c */
[----:B------:R-:W2:Y:S01]  /*4f140*/  LDL.LU.64 R18, [R1+0x1a08] ;  /* 0x001a080001127983 */ /* 0x000ea20000300a00 */
[----:B------:R-:W3:Y:S11]  /*4f150*/  LDL.LU.64 R16, [R1+0x1a00] ;  /* 0x001a000001107983 */ /* 0x000ef60000300a00 */
[----:B------:R-:W-:Y:S10]  /*4f160*/  @!UPT UIADD3 URZ, URZ, URZ, URZ ;  /* 0x0000003f3f3ff290 */ /* 0x000ff4000fffe03f */
[----:B------:R-:W-:Y:S01]  /*4f170*/  STL.64 [R1+0x60], R12 ;  /* 0x0000600c01007387 */ /* 0x000fe20000100a00 */
[----:B------:R0:W-:Y:S03]  /*4f180*/  STL.64 [R1+0x68], R14 ;  /* 0x0000680e01007387 */ /* 0x0001e60000100a00 */
[----:B0-----:R-:W4:Y:S01]  /*4f190*/  LDL.LU R14, [R1+0x1c8] ;  /* 0x0001c800010e7983 */ /* 0x001f220000300800 */
[----:B------:R-:W4:Y:S02]  /*4f1a0*/  LDL.LU R15, [R1+0x1cc] ;  /* 0x0001cc00010f7983 */ /* 0x000f240000300800 */
[----:B--2---:R-:W-:Y:S02]  /*4f1b0*/  IMAD.MOV.U32 R13, RZ, RZ, R18 ;  /* 0x000000ffff0d7224 */ /* 0x004fe400078e0012 */
[----:B---3--:R-:W-:Y:S01]  /*4f1c0*/  IMAD.MOV.U32 R12, RZ, RZ, R17 ;  /* 0x000000ffff0c7224 */ /* 0x008fe200078e0011 */
[----:B----4-:R0:W-:Y:S01]  /*4f1d0*/  STL.64 [R1+0x19a8], R14 ;  /* 0x0019a80e01007387 */ /* 0x0101e20000100a00 */
[----:B------:R-:W2:Y:S02]  /*4f1e0*/  LDL.LU R17, [R1+0x19f8] ;  /* 0x0019f80001117983 */ /* 0x000ea40000300800 */
[----:B------:R-:W2:Y:S02]  /*4f1f0*/  LDL.LU R18, [R1+0x19f4] ;  /* 0x0019f40001127983 */ /* 0x000ea40000300800 */
[----:B0-----:R-:W-:-:S02]  /*4f200*/  IMAD.MOV.U32 R14, RZ, RZ, R19 ;  /* 0x000000ffff0e7224 */ /* 0x001fc400078e0013 */
[----:B------:R-:W2:Y:S01]  /*4f210*/  LDL.LU R19, [R1+0x19f0] ;  /* 0x0019f00001137983 */ /* 0x000ea20000300800 */
[----:B------:R-:W3:Y:S01]  /*4f220*/  LDL.LU R15, [R1+0x5c] ;  /* 0x00005c00010f7983 */ /* 0x000ee20000300800 */
[----:B--2---:R-:W-:Y:S02]  /*4f230*/  HMMA.16816.F32.BF16 R16, R4, R22, R16 ;  /* 0x000000160410723c */ /* 0x004fe40000041810 */
[----:B---3--:R-:W-:Y:S01]  /*4f240*/  STL.64 [R1+0x19c0], R14 ;  /* 0x0019c00e01007387 */ /* 0x008fe20000100a00 */
[----:B------:R0:W-:Y:S03]  /*4f250*/  STL.64 [R1+0x19b8], R12 ;  /* 0x0019b80c01007387 */ /* 0x0001e60000100a00 */
[----:B0-----:R-:W2:Y:S01]  /*4f260*/  LDL.LU R12, [R1+0x40] ;  /* 0x00004000010c7983 */ /* 0x001ea20000300800 */
[----:B------:R-:W2:Y:S02]  /*4f270*/  LDL.LU R13, [R1+0x44] ;  /* 0x00004400010d7983 */ /* 0x000ea40000300800 */
[----:B------:R-:W-:-:S02]  /*4f280*/  IMAD.MOV.U32 R14, RZ, RZ, R21 ;  /* 0x000000ffff0e7224 */ /* 0x000fc400078e0015 */
[----:B------:R-:W-:Y:S01]  /*4f290*/  IMAD.MOV.U32 R15, RZ, RZ, R20 ;  /* 0x000000ffff0f7224 */ /* 0x000fe200078e0014 */
[----:B------:R-:W3:Y:S01]  /*4f2a0*/  LDL.LU.64 R22, [R1+0x19e8] ;  /* 0x0019e80001167983 */ /* 0x000ee20000300a00 */
[----:B------:R-:W3:Y:S10]  /*4f2b0*/  LDL.LU.64 R20, [R1+0x19e0] ;  /* 0x0019e00001147983 */ /* 0x000ef40000300a00 */
[----:B------:R-:W-:Y:S01]  /*4f2c0*/  STL.64 [R1+0x30], R16 ;  /* 0x0000301001007387 */ /* 0x000fe20000100a00 */
[----:B------:R0:W-:Y:S03]  /*4f2d0*/  STL.64 [R1+0x38], R18 ;  /* 0x0000381201007387 */ /* 0x0001e60000100a00 */
[----:B0-----:R-:W4:Y:S01]  /*4f2e0*/  LDL.LU R18, [R1+0x1d8] ;  /* 0x0001d80001127983 */ /* 0x001f220000300800 */
[----:B------:R-:W4:Y:S01]  /*4f2f0*/  LDL.LU R19, [R1+0x1dc] ;  /* 0x0001dc0001137983 */ /* 0x000f220000300800 */
[----:B---3--:R-:W-:Y:S02]  /*4f300*/  HMMA.16816.F32.BF16 R20, R4, R26, R20 ;  /* 0x0000001a0414723c */ /* 0x008fe40000041814 */
[----:B----4-:R0:W-:Y:S01]  /*4f310*/  STL.64 [R1+0x19a0], R18 ;  /* 0x0019a01201007387 */ /* 0x0101e20000100a00 */
[----:B------:R-:W3:Y:S02]  /*4f320*/  LDL.LU R16, [R1+0x80] ;  /* 0x0000800001107983 */ /* 0x000ee40000300800 */
[----:B------:R-:W3:Y:S02]  /*4f330*/  LDL.LU R17, [R1+0x84] ;  /* 0x0000840001117983 */ /* 0x000ee40000300800 */
[----:B------:R-:W4:Y:S02]  /*4f340*/  LDL.LU.64 R26, [R1+0x19d8] ;  /* 0x0019d800011a7983 */ /* 0x000f240000300a00 */
[----:B0-----:R-:W-:-:S02]  /*4f350*/  IMAD.MOV.U32 R18, RZ, RZ, R25 ;  /* 0x000000ffff127224 */ /* 0x001fc400078e0019 */
[----:B------:R-:W-:Y:S02]  /*4f360*/  IMAD.MOV.U32 R19, RZ, RZ, R24 ;  /* 0x000000ffff137224 */ /* 0x000fe400078e0018 */
[----:B------:R-:W4:Y:S10]  /*4f370*/  LDL.LU.64 R24, [R1+0x19d0] ;  /* 0x0019d00001187983 */ /* 0x000f340000300a00 */
[----:B------:R-:W-:Y:S02]  /*4f380*/  STL.64 [R1+0x20], R20 ;  /* 0x0000201401007387 */ /* 0x000fe40000100a00 */
[----:B------:R0:W-:Y:S02]  /*4f390*/  STL.64 [R1+0x28], R22 ;  /* 0x0000281601007387 */ /* 0x0001e40000100a00 */
[----:B0-----:R-:W2:Y:S01]  /*4f3a0*/  LDL.LU R22, [R1+0x1e8] ;  /* 0x0001e80001167983 */ /* 0x001ea20000300800 */
[----:B------:R-:W2:Y:S01]  /*4f3b0*/  LDL.LU R23, [R1+0x1ec] ;  /* 0x0001ec0001177983 */ /* 0x000ea20000300800 */
[C---:B----4-:R-:W-:Y:S02]  /*4f3c0*/  HMMA.16816.F32.BF16 R24, R4.reuse, R10, R24 ;  /* 0x0000000a0418723c */ /* 0x050fe40000041818 */
        /* <DEDUP_REMOVED lines=9> */
[----:B------:R-:W-:Y:S01]  /*4f460*/  STL.64 [R1], R8 ;  /* 0x0000000801007387 */ /* 0x000fe20000100a00 */
[----:B------:R0:W-:Y:S03]  /*4f470*/  STL.64 [R1+0x8], R10 ;  /* 0x0000080a01007387 */ /* 0x0001e60000100a00 */
[----:B0-----:R-:W2:Y:S02]  /*4f480*/  LDL.LU.64 R10, [R1+0x19b0] ;  /* 0x0019b000010a7983 */ /* 0x001ea40000300a00 */
[C---:B--2---:R-:W-:Y:S02]  /*4f490*/  HMMA.16816.F32.BF16 R8, R4.reuse, R10, R12 ;  /* 0x0000000a0408723c */ /* 0x044fe4000004180c */
[----:B------:R-:W3:Y:S11]  /*4f4a0*/  LDL.LU.64 R14, [R1+0x19a8] ;  /* 0x0019a800010e7983 */ /* 0x000ef60000300a00 */
[----:B------:R-:W-:Y:S10]  /*4f4b0*/  @!UPT UIADD3 URZ, URZ, URZ, URZ ;  /* 0x0000003f3f3ff290 */ /* 0x000ff4000fffe03f */
[----:B------:R-:W-:Y:S01]  /*4f4c0*/  STL.64 [R1+0x18f0], R10 ;  /* 0x0018f00a01007387 */ /* 0x000fe20000100a00 */
[----:B------:R0:W-:Y:S03]  /*4f4d0*/  STL.64 [R1+0x18e8], R8 ;  /* 0x0018e80801007387 */ /* 0x0001e60000100a00 */
[----:B0-----:R-:W2:Y:S01]  /*4f4e0*/  LDL.LU R8, [R1+0xb0] ;  /* 0x0000b00001087983 */ /* 0x001ea20000300800 */
[----:B------:R-:W2:Y:S02]  /*4f4f0*/  LDL.LU R9, [R1+0xb4] ;  /* 0x0000b40001097983 */ /* 0x000ea40000300800 */
[----:B------:R-:W2:Y:S02]  /*4f500*/  LDL.LU R10, [R1+0xb8] ;  /* 0x0000b800010a7983 */ /* 0x000ea40000300800 */
[----:B------:R-:W2:Y:S01]  /*4f510*/  LDL.LU R11, [R1+0xbc] ;  /* 0x0000bc00010b7983 */ /* 0x000ea20000300800 */
[C---:B---3--:R-:W-:Y:S01]  /*4f520*/  HMMA.16816.F32.BF16 R12, R4.reuse, R14, R16 ;  /* 0x0000000e040c723c */ /* 0x048fe20000041810 */
[----:B------:R-:W3:Y:S11]  /*4f530*/  LDL.LU.64 R18, [R1+0x19a0] ;  /* 0x0019a00001127983 */ /* 0x000ef60000300a00 */
[----:B------:R-:W-:Y:S11]  /*4f540*/  @!UPT UIADD3 URZ, URZ, URZ, URZ ;  /* 0x0000003f3f3ff290 */ /* 0x000ff6000fffe03f */
[----:B------:R-:W-:Y:S01]  /*4f550*/  STL.64 [R1+0x18e0], R14 ;  /* 0x0018e00e01007387 */ /* 0x000fe20000100a00 */
[----:B------:R0:W-:Y:S03]  /*4f560*/  STL.64 [R1+0x18d8], R12 ;  /* 0x0018d80c01007387 */ /* 0x0001e60000100a00 */
[----:B0-----:R-:W3:Y:S01]  /*4f570*/  LDL.LU R12, [R1+0x90] ;  /* 0x00009000010c7983 */ /* 0x001ee20000300800 */
[----:B------:R-:W3:Y:S02]  /*4f580*/  LDL.LU R13, [R1+0x94] ;  /* 0x00009400010d7983 */ /* 0x000ee40000300800 */
[----:B------:R-:W3:Y:S02]  /*4f590*/  LDL.LU R14, [R1+0x98] ;  /* 0x00009800010e7983 */ /* 0x000ee40000300800 */
[----:B------:R-:W-:Y:S02]  /*4f5a0*/  IMAD.MOV.U32 R15, RZ, RZ, R0 ;  /* 0x000000ffff0f7224 */ /* 0x000fe400078e0000 */
[----:B------:R-:W3:Y:S01]  /*4f5b0*/  LDL.LU R0, [R1+0x1998] ;  /* 0x0019980001007983 */ /* 0x000ee20000300800 */
[C---:B--2---:R-:W-:Y:S01]  /*4f5c0*/  HMMA.16816.F32.BF16 R8, R4.reuse, R22, R8 ;  /* 0x000000160408723c */ /* 0x044fe20000041808 */
[----:B----4-:R-:W0:Y:S07]  /*4f5d0*/  LDSM.16.MT88.4 R20, [R27+0x20c00] ;  /* 0x020c00001b14783b */ /* 0x010e2e0000004200 */
[----:B---3--:R-:W-:Y:S01]  /*4f5e0*/  HMMA.16816.F32.BF16 R16, R4, R18, R12 ;  /* 0x000000120410723c */ /* 0x008fe2000004180c */
[----:B------:R-:W-:Y:S11]  /*4f5f0*/  LDSM.16.M88.4 R12, [R0+0x8080] ;  /* 0x00808000000c783b */ /* 0x000ff60000000200 */
[----:B------:R-:W-:Y:S11]  /*4f600*/  @!UPT UIADD3 URZ, URZ, URZ, URZ ;  /* 0x0000003f3f3ff290 */ /* 0x000ff6000fffe03f */
[----:B------:R-:W-:Y:S01]  /*4f610*/  STL.64 [R1+0x18d0], R18 ;  /* 0x0018d01201007387 */ /* 0x000fe20000100a00 */
[----:B------:R-:W-:Y:S02]  /*4f620*/  STL.64 [R1+0x18c8], R16 ;  /* 0x0018c81001007387 */ /* 0x000fe40000100a00 */
[----:B------:R-:W-:Y:S02]  /*4f630*/  STL.64 [R1+0x1990], R6 ;  /* 0x0019900601007387 */ /* 0x000fe40000100a00 */
[----:B------:R-:W-:Y:S01]  /*4f640*/  STL.64 [R1+0x1988], R4 ;  /* 0x0019880401007387 */ /* 0x000fe20000100a00 */
[----:B------:R-:W-:Y:S01]  /*4f650*/  STL.64 [R1+0x40], R8 ;  /* 0x0000400801007387 */ /* 0x000fe20000100a00 */
[----:B------:R-:W-:Y:S02]  /*4f660*/  STL.64 [R1+0x48], R10 ;  /* 0x0000480a01007387 */ /* 0x000fe40000100a00 */
[----:B------:R-:W1:Y:S04]  /*4f670*/  LDSM.16.M88.4 R8, [R0+0x80] ;  /* 0x000080000008783b */ /* 0x000e680000000200 */
[----:B------:R-:W-:Y:S01]  /*4f680*/  STL [R1+0x1968], R27 ;  /* 0x0019681b01007387 */ /* 0x000fe20000100800 */
[----:B0-----:R-:W-:Y:S01]  /*4f690*/  STL.64 [R1+0x1960], R22 ;  /* 0x0019601601007387 */ /* 0x001fe20000100a00 */
[----:B------:R-:W-:Y:S03]  /*4f6a0*/  STL.64 [R1+0x1958], R20 ;  /* 0x0019581401007387 */ /* 0x000fe60000100a00 */
[----:B------:R-:W0:Y:S04]  /*4f6b0*/  LDSM.16.M88.4 R4, [R0+0x4080] ;  /* 0x004080000004783b */ /* 0x000e280000000200 */
[----:B------:R-:W-:Y:S01]  /*4f6c0*/  LDSM.16.M88.4 R16, [R0+0x12080] ;  /* 0x012080000010783b */ /* 0x000fe20000000200 */
[----:B-1----:R-:W-:-:S03]  /*4f6d0*/  IMAD.MOV.U32 R25, RZ, RZ, R8 ;  /* 0x000000ffff197224 */ /* 0x002fc600078e0008 */
[----:B------:R-:W-:Y:S01]  /*4f6e0*/  STL.64 [R1+0x1f8], R10 ;  /* 0x0001f80a01007387 */ /* 0x000fe20000100a00 */
[----:B------:R-:W-:Y:S02]  /*4f6f0*/  IMAD.MOV.U32 R24, RZ, RZ, R9 ;  /* 0x000000ffff187224 */ /* 0x000fe400078e0009 */
[----:B------:R-:W1:Y:S04]  /*4f700*/  LDSM.16.M88.4 R8, [R0+0x2080] ;  /* 0x002080000008783b */ /* 0x000e680000000200 */
[----:B0-----:R-:W-:Y:S02]  /*4f710*/  IMAD.MOV.U32 R3, RZ, RZ, R4 ;  /* 0x000000ffff037224 */ /* 0x001fe400078e0004 */
[----:B------:R-:W-:Y:S01]  /*4f720*/  IMAD.MOV.U32 R29, RZ, RZ, R5 ;  /* 0x000000ffff1d7224 */ /* 0x000fe200078e0005 */
[----:B-1----:R-:W-:Y:S01]  /*4f730*/  STL.64 [R1+0x1e0], R8 ;  /* 0x0001e00801007387 */ /* 0x002fe20000100a00 */
[----:B------:R-:W-:Y:S02]  /*4f740*/  STL.64 [R1+0x1e8], R10 ;  /* 0x0001e80a01007387 */ /* 0x000fe40000100a00 */
[----:B------:R-:W-:Y:S02]  /*4f750*/  STL.64 [R1+0x1d8], R6 ;  /* 0x0001d80601007387 */ /* 0x000fe40000100a00 */
[----:B------:R-:W0:Y:S04]  /*4f760*/  LDSM.16.M88.4 R4, [R0+0x6080] ;  /* 0x006080000004783b */ /* 0x000e280000000200 */
[----:B------:R-:W1:Y:S04]  /*4f770*/  LDSM.16.M88.4 R8, [R0+0xa080] ;  /* 0x00a080000008783b */ /* 0x000e680000000200 */
[----:B0-----:R-:W-:Y:S01]  /*4f780*/  STL.64 [R1+0x1c0], R4 ;  /* 0x0001c00401007387 */ /* 0x001fe20000100a00 */
[----:B------:R-:W-:Y:S02]  /*4f790*/  STL.64 [R1+0x1c8], R6 ;  /* 0x0001c80601007387 */ /* 0x000fe40000100a00 */
[----:B------:R-:W0:Y:S04]  /*4f7a0*/  LDSM.16.M88.4 R4, [R0+0xc080] ;  /* 0x00c080000004783b */ /* 0x000e280000000200 */
[----:B------:R-:W-:Y:S01]  /*4f7b0*/  STL.64 [R1+0x1b0], R12 ;  /* 0x0001b00c01007387 */ /* 0x000fe20000100a00 */
[----:B------:R-:W-:Y:S01]  /*4f7c0*/  STL.64 [R1+0x1b8], R14 ;  /* 0x0001b80e01007387 */ /* 0x000fe20000100a00 */
[----:B------:R-:W2:Y:S02]  /*4f7d0*/  LDL.LU R26, [R1+0x228] ;  /* 0x00022800011a7983 */ /* 0x000ea40000300800 */
[----:B-1----:R-:W-:Y:S02]  /*4f7e0*/  STL.64 [R1+0x1a0], R8 ;  /* 0x0001a00801007387 */ /* 0x002fe40000100a00 */
[----:B------:R-:W-:Y:S02]  /*4f7f0*/  STL.64 [R1+0x1a8], R10 ;  /* 0x0001a80a01007387 */ /* 0x000fe40000100a00 */
[----:B------:R-:W-:Y:S04]  /*4f800*/  LDSM.16.M88.4 R8, [R0+0xe080] ;  /* 0x00e080000008783b */ /* 0x000fe80000000200 */
[----:B------:R-:W-:Y:S04]  /*4f810*/  LDSM.16.M88.4 R12, [R0+0x10080] ;  /* 0x01008000000c783b */ /* 0x000fe80000000200 */
[----:B0-----:R-:W-:Y:S01]  /*4f820*/  STL.64 [R1+0x190], R4 ;  /* 0x0001900401007387 */ /* 0x001fe20000100a00 */
[----:B------:R-:W-:Y:S02]  /*4f830*/  STL.64 [R1+0x198], R6 ;  /* 0x0001980601007387 */ /* 0x000fe40000100a00 */
[----:B------:R-:W2:Y:S02]  /*4f840*/  LDL.LU R27, [R1+0x22c] ;  /* 0x00022c00011b7983 */ /* 0x000ea40000300800 */
[----:B------:R-:W0:Y:S01]  /*4f850*/  LDSM.16.M88.4 R4, [R0+0x14080] ;  /* 0x014080000004783b */ /* 0x000e220000000200 */
[----:B--2---:R-:W-:Y:S03]  /*4f860*/  STL.64 [R1+0x1978], R26 ;  /* 0x0019781a01007387 */ /* 0x004fe60000100a00 */
[----:B------:R1:W-:Y:S02]  /*4f870*/  STL.64 [R1+0x1980], R24 ;  /* 0x0019801801007387 */ /* 0x0003e40000100a00 */
[----:B-1----:R-:W2:Y:S01]  /*4f880*/  LDL.LU R24, [R1+0xd0] ;  /* 0x0000d00001187983 */ /* 0x002ea20000300800 */
[----:B------:R-:W2:Y:S02]  /*4f890*/  LDL.LU R25, [R1+0xd4] ;  /* 0x0000d40001197983 */ /* 0x000ea40000300800 */
[----:B------:R-:W2:Y:S02]  /*4f8a0*/  LDL.LU R26, [R1+0xd8] ;  /* 0x0000d800011a7983 */ /* 0x000ea40000300800 */
[----:B------:R-:W2:Y:S01]  /*4f8b0*/  LDL.LU R27, [R1+0xdc] ;  /* 0x0000dc00011b7983 */ /* 0x000ea20000300800 */
[----:B------:R-:W3:Y:S01]  /*4f8c0*/  LDL.LU R22, [R1+0x238] ;  /* 0x0002380001167983 */ /* 0x000ee20000300800 */
[----:B0-----:R-:W-:Y:S02]  /*4f8d0*/  STL.64 [R1+0x150], R4 ;  /* 0x0001500401007387 */ /* 0x001fe40000100a00 */
[----:B------:R-:W-:Y:S02]  /*4f8e0*/  STL.64 [R1+0x158], R6 ;  /* 0x0001580601007387 */ /* 0x000fe40000100a00 */
[----:B------:R-:W3:Y:S01]  /*4f8f0*/  LDL.LU R23, [R1+0x23c] ;  /* 0x00023c0001177983 */ /* 0x000ee20000300800 */
[----:B------:R-:W0:Y:S04]  /*4f900*/  LDSM.16.M88.4 R4, [R0+0x16080] ;  /* 0x016080000004783b */ /* 0x000e280000000200 */
[----:B---3--:R1:W-:Y:S01]  /*4f910*/  STL.64 [R1+0x1970], R22 ;  /* 0x0019701601007387 */ /* 0x0083e20000100a00 */
[----:B------:R-:W3:Y:S02]  /*4f920*/  LDL.LU R20, [R1+0xe0] ;  /* 0x0000e00001147983 */ /* 0x000ee40000300800 */
[----:B------:R-:W3:Y:S01]  /*4f930*/  LDL.LU R21, [R1+0xe4] ;  /* 0x0000e40001157983 */ /* 0x000ee20000300800 */
[----:B-1----:R-:W3:Y:S01]  /*4f940*/  LDL.LU R22, [R1+0xe8] ;  /* 0x0000e80001167983 */ /* 0x002ee20000300800 */
[----:B------:R-:W3:Y:S02]  /*4f950*/  LDL.LU R23, [R1+0xec] ;  /* 0x0000ec0001177983 */ /* 0x000ee40000300800 */
[----:B------:R1:W-:Y:S02]  /*4f960*/  STL.64 [R1+0x188], R10 ;  /* 0x0001880a01007387 */ /* 0x0003e40000100a00 */
[----:B------:R-:W-:Y:S01]  /*4f970*/  STL.64 [R1+0x18f8], R8 ;  /* 0x0018f80801007387 */ /* 0x000fe20000100a00 */
[----:B0-----:R-:W-:Y:S01]  /*4f980*/  STL.64 [R1+0x148], R6 ;  /* 0x0001480601007387 */ /* 0x001fe20000100a00 */
[----:B-1----:R-:W-:-:S02]  /*4f990*/  IMAD.MOV.U32 R11, RZ, RZ, R4 ;  /* 0x000000ffff0b7224 */ /* 0x002fc400078e0004 */
[----:B------:R-:W-:Y:S02]  /*4f9a0*/  IMAD.MOV.U32 R10, RZ, RZ, R5 ;  /* 0x000000ffff0a7224 */ /* 0x000fe400078e0005 */
[----:B------:R-:W0:Y:S04]  /*4f9b0*/  LDSM.16.M88.4 R4, [R0+0x18080] ;  /* 0x018080000004783b */ /* 0x000e280000000200 */
[----:B------:R1:W-:Y:S04]  /*4f9c0*/  STL.64 [R1+0x1930], R10 ;  /* 0x0019300a01007387 */ /* 0x0003e80000100a00 */
[----:B-1----:R-:W4:Y:S01]  /*4f9d0*/  LDL.LU R10, [R1+0x248] ;  /* 0x00024800010a7983 */ /* 0x002f220000300800 */
[----:B------:R-:W4:Y:S02]  /*4f9e0*/  LDL.LU R11, [R1+0x24c] ;  /* 0x00024c00010b7983 */ /* 0x000f240000300800 */
[----:B------:R-:W-:Y:S02]  /*4f9f0*/  STL.64 [R1+0x178], R14 ;  /* 0x0001780e01007387 */ /* 0x000fe40000100a00 */
[----:B------:R1:W-:Y:S02]  /*4fa00*/  STL.64 [R1+0x1900], R12 ;  /* 0x0019000c01007387 */ /* 0x0003e40000100a00 */
[----:B-1----:R-:W4:Y:S01]  /*4fa10*/  LDL.LU R12, [R1+0xf0] ;  /* 0x0000f000010c7983 */ /* 0x002f220000300800 */
[----:B------:R-:W4:Y:S02]  /*4fa20*/  LDL.LU R13, [R1+0xf4] ;  /* 0x0000f400010d7983 */ /* 0x000f240000300800 */
[----:B------:R-:W4:Y:S02]  /*4fa30*/  LDL.LU R14, [R1+0xf8] ;  /* 0x0000f800010e7983 */ /* 0x000f240000300800 */
[----:B------:R1:W-:Y:S01]  /*4fa40*/  STL.64 [R1+0x168], R18 ;  /* 0x0001681201007387 */ /* 0x0003e20000100a00 */
[----:B------:R-:W-:Y:S04]  /*4fa50*/  STL.64 [R1+0x1908], R16 ;  /* 0x0019081001007387 */ /* 0x000fe80000100a00 */
[----:B0-----:R-:W-:Y:S01]  /*4fa60*/  STL.64 [R1+0x130], R4 ;  /* 0x0001300401007387 */ /* 0x001fe20000100a00 */
[----:B------:R-:W-:Y:S02]  /*4fa70*/  STL.64 [R1+0x138], R6 ;  /* 0x0001380601007387 */ /* 0x000fe40000100a00 */
[----:B------:R-:W0:Y:S04]  /*4fa80*/  LDSM.16.M88.4 R4, [R0+0x1a080] ;  /* 0x01a080000004783b */ /* 0x000e280000000200 */
[----:B-1----:R-:W2:Y:S01]  /*4fa90*/  LDL.LU R18, [R1+0x218] ;  /* 0x0002180001127983 */ /* 0x002ea20000300800 */
[----:B------:R-:W2:Y:S04]  /*4faa0*/  LDL.LU R19, [R1+0x21c] ;  /* 0x00021c0001137983 */ /* 0x000ea80000300800 */
[----:B0-----:R-:W-:Y:S01]  /*4fab0*/  STL.64 [R1+0x120], R4 ;  /* 0x0001200401007387 */ /* 0x001fe20000100a00 */
[----:B------:R-:W-:Y:S02]  /*4fac0*/  STL.64 [R1+0x128], R6 ;  /* 0x0001280601007387 */ /* 0x000fe40000100a00 */
[----:B------:R-:W0:Y:S02]  /*4fad0*/  LDSM.16.M88.4 R4, [R0+0x1c080] ;  /* 0x01c080000004783b */ /* 0x000e240000000200 */
[----:B0-----:R-:W-:Y:S02]  /*4fae0*/  STL.64 [R1+0x110], R4 ;  /* 0x0001100401007387 */ /* 0x001fe40000100a00 */
[----:B------:R0:W-:Y:S02]  /*4faf0*/  STL.64 [R1+0x118], R6 ;  /* 0x0001180601007387 */ /* 0x0001e40000100a00 */
[----:B0-----:R-:W2:Y:S01]  /*4fb00*/  LDL.LU.64 R6, [R1+0x1990] ;  /* 0x0019900001067983 */ /* 0x001ea20000300a00 */
[----:B------:R-:W2:Y:S02]  /*4fb10*/  LDL.LU.64 R4, [R1+0x1988] ;  /* 0x0019880001047983 */ /* 0x000ea40000300a00 */
[----:B--2---:R-:W-:Y:S01]  /*4fb20*/  HMMA.16816.F32.BF16 R16, R4, R18, R24 ;  /* 0x000000120410723c */ /* 0x004fe20000041818 */
[----:B------:R-:W2:Y:S11]  /*4fb30*/  LDL.LU.64 R24, [R1+0x1980] ;  /* 0x0019800001187983 */ /* 0x000eb60000300a00 */
[----:B------:R-:W-:Y:S11]  /*4fb40*/  @!UPT UIADD3 URZ, URZ, URZ, URZ ;  /* 0x0000003f3f3ff290 */ /* 0x000ff6000fffe03f */
[----:B------:R2:W-:Y:S01]  /*4fb50*/  STL.64 [R1+0x80], R16 ;  /* 0x0000801001007387 */ /* 0x0005e20000100a00 */
[----:B------:R-:W-:Y:S02]  /*4fb60*/  IMAD.MOV.U32 R15, RZ, RZ, R28 ;  /* 0x000000ffff0f7224 */ /* 0x000fe400078e001c */
[----:B------:R-:W-:Y:S02]  /*4fb70*/  STL.64 [R1+0x88], R18 ;  /* 0x0000881201007387 */ /* 0x000fe40000100a00 */
[----:B--2---:R-:W-:Y:S02]  /*4fb80*/  IMAD.MOV.U32 R16, RZ, RZ, R25 ;  /* 0x000000ffff107224 */ /* 0x004fe400078e0019 */
[----:B------:R-:W-:Y:S02]  /*4fb90*/  IMAD.MOV.U32 R17, RZ, RZ, R24 ;  /* 0x000000ffff117224 */ /* 0x000fe400078e0018 */
[----:B------:R-:W0:Y:S02]  /*4fba0*/  LDSM.16.M88.4 R24, [R0+0x1e080] ;  /* 0x01e080000018783b */ /* 0x000e240000000200 */
[----:B0-----:R-:W-:-:S02]  /*4fbb0*/  IMAD.MOV.U32 R28, RZ, RZ, R26 ;  /* 0x000000ffff1c7224 */ /* 0x001fc400078e001a */
[----:B------:R3:W-:Y:S01]  /*4fbc0*/  STL.64 [R1+0x100], R24 ;  /* 0x0001001801007387 */ /* 0x0007e20000100a00 */
[----:B------:R-:W-:Y:S02]  /*4fbd0*/  IMAD.MOV.U32 R0, RZ, RZ, R27 ;  /* 0x000000ffff007224 */ /* 0x000fe400078e001b */
[----:B------:R-:W3:Y:S03]  /*4fbe0*/  LDL.LU.64 R26, [R1+0x1978] ;  /* 0x00197800011a7983 */ /* 0x000ee60000300a00 */
[----:B------:R-:W-:Y:S01]  /*4fbf0*/  STL [R1+0x184c], R0 ;  /* 0x00184c0001007387 */ /* 0x000fe20000100800 */
[----:B------:R-:W-:Y:S01]  /*4fc00*/  STL [R1+0x1848], R28 ;  /* 0x0018481c01007387 */ /* 0x000fe20000100800 */
[C---:B---3--:R-:W-:Y:S02]  /*4fc10*/  HMMA.16816.F32.BF16 R24, R4.reuse, R26, R20 ;  /* 0x0000001a0418723c */ /* 0x048fe40000041814 */
[----:B------:R-:W2:Y:S11]  /*4fc20*/  LDL.LU.64 R22, [R1+0x1970] ;  /* 0x0019700001167983 */ /* 0x000eb60000300a00 */
[----:B------:R-:W-:Y:S10]  /*4fc30*/  @!UPT UIADD3 URZ, URZ, URZ, URZ ;  /* 0x0000003f3f3ff290 */ /* 0x000ff4000fffe03f */
[----:B------:R-:W-:Y:S01]  /*4fc40*/  STL.64 [R1+0xb0], R24 ;  /* 0x0000b01801007387 */ /* 0x000fe20000100a00 */
[----:B------:R0:W-:Y:S03]  /*4fc50*/  STL.64 [R1+0xb8], R26 ;  /* 0x0000b81a01007387 */ /* 0x0001e60000100a00 */
[----:B0-----:R-:W3:Y:S04]  /*4fc60*/  LDL.LU R27, [R1+0x1968] ;  /* 0x00196800011b7983 */ /* 0x001ee80000300800 */
[----:B---3--:R-:W0:Y:S04]  /*4fc70*/  LDSM.16.MT88.4 R24, [R27+0x20e00] ;  /* 0x020e00001b18783b */ /* 0x008e280000004200 */
[----:B0-----:R-:W-:Y:S01]  /*4fc80*/  STL.64 [R1+0x1820], R26 ;  /* 0x0018201a01007387 */ /* 0x001fe20000100a00 */
[----:B------:R0:W-:Y:S03]  /*4fc90*/  STL.64 [R1+0x1818], R24 ;  /* 0x0018181801007387 */ /* 0x0001e60000100a00 */
[----:B0-----:R-:W2:Y:S01]  /*4fca0*/  LDL.LU R24, [R1+0x200] ;  /* 0x0002000001187983 */ /* 0x001ea20000300800 */
[----:B------:R-:W2:Y:S02]  /*4fcb0*/  LDL.LU R25, [R1+0x204] ;  /* 0x0002040001197983 */ /* 0x000ea40000300800 */
[----:B------:R-:W2:Y:S02]  /*4fcc0*/  LDL.LU R26, [R1+0x208] ;  /* 0x00020800011a7983 */ /* 0x000ea40000300800 */
[----:B------:R-:W2:Y:S02]  /*4fcd0*/  LDL.LU R27, [R1+0x20c] ;  /* 0x00020c00011b7983 */ /* 0x000ea40000300800 */
[C---:B--2---:R-:W-:Y:S08]  /*4fce0*/  HMMA.16816.F32.BF16 R20, R4.reuse, R22, R24 ;  /* 0x000000160414723c */ /* 0x044ff00000041818 */
[----:B----4-:R-:W-:Y:S07]  /*4fcf0*/  HMMA.16816.F32.BF16 R4, R4, R10, R12 ;  /* 0x0000000a0404723c */ /* 0x010fee000004180c */
[----:B------:R-:W-:-:S02]  /*4fd00*/  IMAD.MOV.U32 R12, RZ, RZ, R3 ;  /* 0x000000ffff0c7224 */ /* 0x000fc400078e0003 */
[----:B------:R-:W-:-:S07]  /*4fd10*/  IMAD.MOV.U32 R13, RZ, RZ, R29 ;  /* 0x000000ffff0d7224 */ /* 0x000fce00078e001d */
[----:B------:R-:W-:Y:S02]  /*4fd20*/  IMAD.MOV.U32 R27, RZ, RZ, R23 ;  /* 0x000000ffff1b7224 */ /* 0x000fe400078e0017 */
[----:B------:R-:W-:Y:S01]  /*4fd30*/  IMAD.MOV.U32 R26, RZ, RZ, R22 ;  /* 0x000000ffff1a7224 */ /* 0x000fe200078e0016 */
[----:B------:R0:W-:Y:S01]  /*4fd40*/  STL.64 [R1+0xe0], R20 ;  /* 0x0000e01401007387 */ /* 0x0001e20000100a00 */
[----:B------:R-:W2:Y:S03]  /*4fd50*/  LDL.LU.64 R22, [R1+0x1960] ;  /* 0x0019600001167983 */ /* 0x000ea60000300a00 */
[----:B0-----:R-:W2:Y:S01]  /*4fd60*/  LDL.LU.64 R20, [R1+0x1958] ;  /* 0x0019580001147983 */ /* 0x001ea20000300a00 */
[----:B------:R-:W-:Y:S02]  /*4fd70*/  STL [R1+0x1878], R27 ;  /* 0x0018781b01007387 */ /* 0x000fe40000100800 */
[----:B------:R0:W-:Y:S02]  /*4fd80*/  STL [R1+0x1874], R26 ;  /* 0x0018741a01007387 */ /* 0x0001e40000100800 */
[----:B------:R-:W2:Y:S01]  /*4fd90*/  LDL.LU R24, [R1+0xc0] ;  /* 0x0000c00001187983 */ /* 0x000ea20000300800 */
[----:B------:R-:W2:Y:S04]  /*4fda0*/  LDL.LU R25, [R1+0xc4] ;  /* 0x0000c40001197983 */ /* 0x000ea80000300800 */
[----:B0-----:R-:W2:Y:S01]  /*4fdb0*/  LDL.LU R26, [R1+0xc8] ;  /* 0x0000c800011a7983 */ /* 0x001ea20000300800 */
[----:B------:R-:W2:Y:S02]  /*4fdc0*/  LDL.LU R27, [R1+0xcc] ;  /* 0x0000cc00011b7983 */ /* 0x000ea40000300800 */
[----:B------:R-:W3:Y:S02]  /*4fdd0*/  LDL.LU R3, [R1+0x1954] ;  /* 0x0019540001037983 */ /* 0x000ee40000300800 */
[----:B------:R-:W-:Y:S01]  /*4fde0*/  STL.64 [R1+0xd0], R4 ;  /* 0x0000d00401007387 */ /* 0x000fe20000100a00 */
[----:B------:R2:W-:Y:S01]  /*4fdf0*/  STL.64 [R1+0xd8], R6 ;  /* 0x0000d80601007387 */ /* 0x0005e20000100a00 */
[----:B------:R-:W4:Y:S02]  /*4fe00*/  LDL.LU R29, [R1+0x1950] ;  /* 0x00195000011d7983 */ /* 0x000f240000300800 */
[----:B------:R0:W-:Y:S02]  /*4fe10*/  STL.64 [R1+0x1938], R12 ;  /* 0x0019380c01007387 */ /* 0x0001e40000100a00 */
[----:B------:R-:W3:Y:S01]  /*4fe20*/  LDL.LU R8, [R1+0x70] ;  /* 0x0000700001087983 */ /* 0x000ee20000300800 */
[----:B------:R-:W3:Y:S01]  /*4fe30*/  LDL.LU R9, [R1+0x74] ;  /* 0x0000740001097983 */ /* 0x000ee20000300800 */
[----:B------:R-:W3:Y:S02]  /*4fe40*/  LDL.LU R10, [R1+0x78] ;  /* 0x00007800010a7983 */ /* 0x000ee40000300800 */
[----:B------:R-:W3:Y:S01]  /*4fe50*/  LDL.LU R11, [R1+0x7c] ;  /* 0x00007c00010b7983 */ /* 0x000ee20000300800 */
[----:B--2---:R-:W-:Y:S01]  /*4fe60*/  HMMA.16816.F32.BF16 R4, R20, R16, R24 ;  /* 0x000000101404723c */ /* 0x004fe20000041818 */
[----:B---3--:R-:W-:Y:S01]  /*4fe70*/  STL.64 [R1+0x1948], R10 ;  /* 0x0019480a01007387 */ /* 0x008fe20000100a00 */
[----:B------:R1:W-:Y:S02]  /*4fe80*/  STL.64 [R1+0x1940], R8 ;  /* 0x0019400801007387 */ /* 0x0003e40000100a00 */
[----:B0-----:R-:W2:Y:S02]  /*4fe90*/  LDL.LU R12, [R1+0x1e0] ;  /* 0x0001e000010c7983 */ /* 0x001ea40000300800 */
[----:B------:R-:W2:Y:S01]  /*4fea0*/  LDL.LU R13, [R1+0x1e4] ;  /* 0x0001e400010d7983 */ /* 0x000ea20000300800 */
[----:B-1----:R-:W2:Y:S01]  /*4feb0*/  LDL.LU R8, [R1+0xa0] ;  /* 0x0000a00001087983 */ /* 0x002ea20000300800 */
[----:B------:R-:W3:Y:S02]  /*4fec0*/  LDL.LU R16, [R1+0x1b0] ;  /* 0x0001b00001107983 */ /* 0x000ee40000300800 */
[----:B------:R-:W3:Y:S02]  /*4fed0*/  LDL.LU R17, [R1+0x1b4] ;  /* 0x0001b40001117983 */ /* 0x000ee40000300800 */
[----:B---3--:R0:W-:Y:S01]  /*4fee0*/  STL.64 [R1+0x1918], R16 ;  /* 0x0019181001007387 */ /* 0x0081e20000100a00 */
[----:B------:R-:W3:Y:S02]  /*4fef0*/  LDL.LU R24, [R1+0x1a0] ;  /* 0x0001a00001187983 */ /* 0x000ee40000300800 */
[----:B------:R-:W3:Y:S01]  /*4ff00*/  LDL.LU R25, [R1+0x1a4] ;  /* 0x0001a40001197983 */ /* 0x000ee20000300800 */
[----:B0-----:R-:W2:Y:S01]  /*4ff10*/  LDL.LU R16, [R1+0x1c0] ;  /* 0x0001c00001107983 */ /* 0x001ea20000300800 */
[----:B------:R-:W2:Y:S03]  /*4ff20*/  LDL.LU R17, [R1+0x1c4] ;  /* 0x0001c40001117983 */ /* 0x000ea60000300800 */
[----:B---3--:R0:W-:Y:S04]  /*4ff30*/  STL.64 [R1+0x1910], R24 ;  /* 0x0019101801007387 */ /* 0x0081e80000100a00 */
[----:B0-----:R-:W3:Y:S01]  /*4ff40*/  LDL.LU R24, [R1+0x30] ;  /* 0x0000300001187983 */ /* 0x001ee20000300800 */
[----:B------:R-:W3:Y:S02]  /*4ff50*/  LDL.LU R25, [R1+0x34] ;  /* 0x0000340001197983 */ /* 0x000ee40000300800 */
[----:B------:R-:W3:Y:S02]  /*4ff60*/  LDL.LU R26, [R1+0x38] ;  /* 0x00003800011a7983 */ /* 0x000ee40000300800 */
[----:B------:R-:W3:Y:S02]  /*4ff70*/  LDL.LU R27, [R1+0x3c] ;  /* 0x00003c00011b7983 */ /* 0x000ee40000300800 */
[----:B----4-:R-:W-:-:S02]  /*4ff80*/  IMAD.MOV.U32 R9, RZ, RZ, R29 ;  /* 0x000000ffff097224 */ /* 0x010fc400078e001d */
[----:B------:R-:W-:Y:S02]  /*4ff90*/  IMAD.MOV.U32 R10, RZ, RZ, R3 ;  /* 0x000000ffff0a7224 */ /* 0x000fe400078e0003 */
[----:B------:R-:W-:-:S07]  /*4ffa0*/  IMAD.MOV.U32 R11, RZ, RZ, R2 ;  /* 0x000000ffff0b7224 */ /* 0x000fce00078e0002 */
[----:B--2---:R-:W-:Y:S01]  /*4ffb0*/  HMMA.16816.F32.BF16 R12, R20, R12, R8 ;  /* 0x0000000c140c723c */ /* 0x004fe20000041808 */
[----:B------:R-:W-:Y:S02]  /*4ffc0*/  IMAD.MOV.U32 R28, RZ, RZ, R4 ;  /* 0x000000ffff1c7224 */ /* 0x000fe400078e0004 */
[----:B------:R-:W-:Y:S02]  /*4ffd0*/  IMAD.MOV.U32 R2, RZ, RZ, R7 ;  /* 0x000000ffff027224 */ /* 0x000fe400078e0007 */
[----:B------:R-:W-:Y:S02]  /*4ffe0*/  IMAD.MOV.U32 R29, RZ, RZ, R5 ;  /* 0x000000ffff1d7224 */ /* 0x000fe400078e0005 */
[----:B------:R-:W-:Y:S01]  /*4fff0*/  IMAD.MOV.U32 R3, RZ, RZ, R6 ;  /* 0x000000ffff037224 */ /* 0x000fe200078e0006 */
[----:B---3--:R-:W-:Y:S01]  /*50000*/  STL.64 [R1+0x1928], R26 ;  /* 0x0019281a01007387 */ /* 0x008fe20000100a00 */
[----:B------:R0:W-:Y:S03]  /*50010*/  STL.64 [R1+0x1920], R24 ;  /* 0x0019201801007387 */ /* 0x0001e60000100a00 */
[----:B0-----:R-:W2:Y:S01]  /*50020*/  LDL.LU R24, [R1+0x60] ;  /* 0x0000600001187983 */ /* 0x001ea20000300800 */
[----:B------:R-:W2:Y:S02]  /*50030*/  LDL.LU R25, [R1+0x64] ;  /* 0x0000640001197983 */ /* 0x000ea40000300800 */
[----:B------:R-:W2:Y:S02]  /*50040*/  LDL.LU R26, [R1+0x68] ;  /* 0x00006800011a7983 */ /* 0x000ea40000300800 */
[----:B------:R-:W2:Y:S01]  /*50050*/  LDL.LU R27, [R1+0x6c] ;  /* 0x00006c00011b7983 */ /* 0x000ea20000300800 */
[----:B------:R-:W3:Y:S01]  /*50060*/  LDL.LU R4, [R1+0x20] ;  /* 0x0000200001047983 */ /* 0x000ee20000300800 */
[----:B------:R-:W3:Y:S02]  /*50070*/  LDL.LU R5, [R1+0x24] ;  /* 0x0000240001057983 */ /* 0x000ee40000300800 */
[----:B------:R-:W3:Y:S02]  /*50080*/  LDL.LU R6, [R1+0x28] ;  /* 0x0000280001067983 */ /* 0x000ee40000300800 */
[----:B------:R-:W3:Y:S01]  /*50090*/  LDL.LU R7, [R1+0x2c] ;  /* 0x00002c0001077983 */ /* 0x000ee20000300800 */
[----:B------:R-:W-:Y:S01]  /*500a0*/  STL [R1+0x185c], R2 ;  /* 0x00185c0201007387 */ /* 0x000fe20000100800 */
[----:B------:R-:W-:Y:S02]  /*500b0*/  STL [R1+0x1858], R3 ;  /* 0x0018580301007387 */ /* 0x000fe40000100800 */
[----:B------:R-:W-:Y:S02]  /*500c0*/  STL [R1+0x1854], R29 ;  /* 0x0018541d01007387 */ /* 0x000fe40000100800 */
[----:B------:R-:W-:Y:S01]  /*500d0*/  STL [R1+0x1850], R28 ;  /* 0x0018501c01007387 */ /* 0x000fe20000100800 */
[----:B------:R-:W4:Y:S01]  /*500e0*/  LDL.LU.64 R10, [R1+0x1948] ;  /* 0x00194800010a7983 */ /* 0x000f220000300a00 */
[----:B------:R-:W4:Y:S02]  /*500f0*/  LDL.LU.64 R8, [R1+0x1940] ;  /* 0x0019400001087983 */ /* 0x000f240000300a00 */
[----:B------:R0:W-:Y:S02]  /*50100*/  STL.64 [R1+0xc0], R12 ;  /* 0x0000c00c01007387 */ /* 0x0001e40000100a00 */
[----:B------:R4:W-:Y:S01]  /*50110*/  STL [R1+0xc8], R14 ;  /* 0x0000c80e01007387 */ /* 0x0009e20000100800 */
[----:B0-----:R-:W4:Y:S01]  /*50120*/  LDL.LU.64 R12, [R1+0x1938] ;  /* 0x00193800010c7983 */ /* 0x001f220000300a00 */
[----:B------:R-:W-:-:S05]  /*50130*/  IMAD.MOV.U32 R0, RZ, RZ, R15 ;  /* 0x000000ffff007224 */ /* 0x000fca00078e000f */
[----:B------:R-:W-:Y:S01]  /*50140*/  STL [R1+0x1860], R0 ;  /* 0x0018600001007387 */ /* 0x000fe20000100800 */
[C---:B--2---:R-:W-:Y:S08]  /*50150*/  HMMA.16816.F32.BF16 R16, R20.reuse, R16, R24 ;  /* 0x000000101410723c */ /* 0x044ff00000041818 */
[----:B----4-:R-:W-:Y:S01]  /*50160*/  HMMA.16816.F32.BF16 R12, R20, R12, R8 ;  /* 0x0000000c140c723c */ /* 0x010fe20000041808 */
[----:B------:R-:W2:Y:S01]  /*50170*/  LDL.LU.64 R10, [R1+0x1930] ;  /* 0x00193000010a7983 */ /* 0x000ea20000300a00 */
[----:B------:R-:W4:Y:S02]  /*50180*/  LDL.LU R8, [R1+0x190] ;  /* 0x0001900001087983 */ /* 0x000f240000300800 */
[----:B------:R-:W4:Y:S11]  /*50190*/  LDL.LU R9, [R1+0x194] ;  /* 0x0001940001097983 */ /* 0x000f360000300800 */
[----:B------:R-:W-:Y:S09]  /*501a0*/  @!UPT UIADD3 URZ, URZ, URZ, URZ ;  /* 0x0000003f3f3ff290 */ /* 0x000ff2000fffe03f */
[----:B------:R-:W-:Y:S02]  /*501b0*/  IMAD.MOV.U32 R2, RZ, RZ, R12 ;  /* 0x000000ffff027224 */ /* 0x000fe400078e000c */
[----:B------:R-:W-:Y:S02]  /*501c0*/  IMAD.MOV.U32 R28, RZ, RZ, R15 ;  /* 0x000000ffff1c7224 */ /* 0x000fe400078e000f */
[----:B------:R-:W-:Y:S02]  /*501d0*/  IMAD.MOV.U32 R3, RZ, RZ, R13 ;  /* 0x000000ffff037224 */ /* 0x000fe400078e000d */
[----:B------:R-:W-:Y:S01]  /*501e0*/  IMAD.MOV.U32 R29, RZ, RZ, R14 ;  /* 0x000000ffff1d7224 */ /* 0x000fe200078e000e */
[----:B------:R-:W4:Y:S01]  /*501f0*/  LDL.LU R12, [R1+0x10] ;  /* 0x00001000010c7983 */ /* 0x000f220000300800 */
[----:B------:R-:W4:Y:S02]  /*50200*/  LDL.LU R13, [R1+0x14] ;  /* 0x00001400010d7983 */ /* 0x000f240000300800 */
[----:B------:R-:W4:Y:S02]  /*50210*/  LDL.LU R14, [R1+0x18] ;  /* 0x00001800010e7983 */ /* 0x000f240000300800 */
[----:B------:R-:W4:Y:S01]  /*50220*/  LDL.LU R15, [R1+0x1c] ;  /* 0x00001c00010f7983 */ /* 0x000f220000300800 */
[----:B------:R-:W-:Y:S01]  /*50230*/  STL [R1+0x1870], R28 ;  /* 0x0018701c01007387 */ /* 0x000fe20000100800 */
[----:B------:R-:W-:Y:S02]  /*50240*/  STL [R1+0x186c], R29 ;  /* 0x00186c1d01007387 */ /* 0x000fe40000100800 */
[----:B------:R-:W-:Y:S02]  /*50250*/  STL [R1+0x1868], R3 ;  /* 0x0018680301007387 */ /* 0x000fe40000100800 */
[----:B------:R-:W-:Y:S01]  /*50260*/  STL [R1+0x1864], R2 ;  /* 0x0018640201007387 */ /* 0x000fe20000100800 */
[----:B------:R-:W2:Y:S01]  /*50270*/  LDL.LU.64 R26, [R1+0x1928] ;  /* 0x00192800011a7983 */ /* 0x000ea20000300a00 */
[----:B------:R-:W2:Y:S02]  /*50280*/  LDL.LU.64 R24, [R1+0x1920] ;  /* 0x0019200001187983 */ /* 0x000ea40000300a00 */
[----:B------:R0:W-:Y:S02]  /*50290*/  STL.64 [R1+0x90], R16 ;  /* 0x0000901001007387 */ /* 0x0001e40000100a00 */
[----:B------:R2:W-:Y:S01]  /*502a0*/  STL [R1+0x98], R18 ;  /* 0x0000981201007387 */ /* 0x0005e20000100800 */
[----:B0-----:R-:W2:Y:S01]  /*502b0*/  LDL.LU.64 R16, [R1+0x1918] ;  /* 0x0019180001107983 */ /* 0x001ea20000300a00 */
[----:B------:R-:W-:-:S05]  /*502c0*/  IMAD.MOV.U32 R0, RZ, RZ, R19 ;  /* 0x000000ffff007224 */ /* 0x000fca00078e0013 */
[----:B------:R-:W-:Y:S01]  /*502d0*/  STL [R1+0x187c], R0 ;  /* 0x00187c0001007387 */ /* 0x000fe20000100800 */
[C---:B--2---:R-:W-:Y:S03]  /*502e0*/  HMMA.16816.F32.BF16 R16, R20.reuse, R16, R24 ;  /* 0x000000101410723c */ /* 0x044fe60000041818 */
[----:B------:R-:W3:Y:S11]  /*502f0*/  LDL.LU.64 R24, [R1+0x1910] ;  /* 0x0019100001187983 */ /* 0x000ef60000300a00 */
[----:B------:R-:W-:Y:S10]  /*50300*/  @!UPT UIADD3 URZ, URZ, URZ, URZ ;  /* 0x0000003f3f3ff290 */ /* 0x000ff4000fffe03f */
[----:B------:R-:W-:Y:S02]  /*50310*/  IMAD.MOV.U32 R2, RZ, RZ, R19 ;  /* 0x000000ffff027224 */ /* 0x000fe400078e0013 */
[----:B------:R-:W-:Y:S02]  /*50320*/  IMAD.MOV.U32 R3, RZ, RZ, R18 ;  /* 0x000000ffff037224 */ /* 0x000fe400078e0012 */
[----:B------:R-:W-:Y:S02]  /*50330*/  IMAD.MOV.U32 R29, RZ, RZ, R17 ;  /* 0x000000ffff1d7224 */ /* 0x000fe400078e0011 */
[----:B------:R-:W-:Y:S02]  /*50340*/  IMAD.MOV.U32 R28, RZ, RZ, R16 ;  /* 0x000000ffff1c7224 */ /* 0x000fe400078e0010 */
[----:B------:R-:W2:Y:S01]  /*50350*/  LDL.LU.64 R16, [R1+0x1908] ;  /* 0x0019080001107983 */ /* 0x000ea20000300a00 */
[----:B------:R-:W-:Y:S02]  /*50360*/  STL [R1+0x188c], R2 ;  /* 0x00188c0201007387 */ /* 0x000fe40000100800 */
[----:B------:R-:W-:Y:S02]  /*50370*/  STL [R1+0x1888], R3 ;  /* 0x0018880301007387 */ /* 0x000fe40000100800 */
[----:B------:R-:W-:Y:S01]  /*50380*/  STL [R1+0x1884], R29 ;  /* 0x0018841d01007387 */ /* 0x000fe20000100800 */
[----:B------:R-:W-:Y:S01]  /*50390*/  STL [R1+0x1880], R28 ;  /* 0x0018801c01007387 */ /* 0x000fe20000100800 */
[C---:B---3--:R-:W-:Y:S11]  /*503a0*/  HMMA.16816.F32.BF16 R4, R20.reuse, R24, R4 ;  /* 0x000000181404723c */ /* 0x048ff60000041804 */
[----:B------:R-:W-:Y:S11]  /*503b0*/  @!UPT UIADD3 URZ, URZ, URZ, URZ ;  /* 0x0000003f3f3ff290 */ /* 0x000ff6000fffe03f */
[----:B------:R-:W-:Y:S02]  /*503c0*/  @!UPT UIADD3 URZ, URZ, URZ, URZ ;  /* 0x0000003f3f3ff290 */ /* 0x000fe4000fffe03f */
[----:B------:R-:W-:Y:S02]  /*503d0*/  IMAD.MOV.U32 R27, RZ, RZ, R4 ;  /* 0x000000ffff1b7224 */ /* 0x000fe400078e0004 */
[----:B------:R-:W-:Y:S02]  /*503e0*/  IMAD.MOV.U32 R26, RZ, RZ, R5 ;  /* 0x000000ffff1a7224 */ /* 0x000fe400078e0005 */
[----:B------:R-:W-:Y:S02]  /*503f0*/  IMAD.MOV.U32 R4, RZ, RZ, R11 ;  /* 0x000000ffff047224 */ /* 0x000fe400078e000b */
[----:B------:R-:W-:Y:S02]  /*50400*/  IMAD.MOV.U32 R5, RZ, RZ, R10 ;  /* 0x000000ffff057224 */ /* 0x000fe400078e000a */
[----:B----4-:R-:W-:Y:S01]  /*50410*/  HMMA.16816.F32.BF16 R8, R20, R8, R12 ;  /* 0x000000081408723c */ /* 0x010fe2000004180c */
[----:B------:R-:W-:Y:S02]  /*50420*/  IMAD.MOV.U32 R24, RZ, RZ, R7 ;  /* 0x000000ffff187224 */ /* 0x000fe400078e0007 */
[----:B------:R-:W-:Y:S01]  /*50430*/  IMAD.MOV.U32 R25, RZ, RZ, R6 ;  /* 0x000000ffff197224 */ /* 0x000fe200078e0006 */
[----:B------:R0:W-:Y:S04]  /*50440*/  STL.64 [R1+0x18c0], R4 ;  /* 0x0018c00401007387 */ /* 0x0001e80000100a00 */
[----:B0-----:R-:W3:Y:S01]  /*50450*/  LDL.LU R4, [R1+0x150] ;  /* 0x0001500001047983 */ /* 0x001ee20000300800 */
[----:B------:R-:W3:Y:S02]  /*50460*/  LDL.LU R5, [R1+0x154] ;  /* 0x0001540001057983 */ /* 0x000ee40000300800 */
[----:B------:R0:W-:Y:S02]  /*50470*/  STL [R1+0x189c], R24 ;  /* 0x00189c1801007387 */ /* 0x0001e40000100800 */
[----:B------:R1:W-:Y:S01]  /*50480*/  STL [R1+0x1898], R25 ;  /* 0x0018981901007387 */ /* 0x0003e20000100800 */
[----:B------:R4:W-:Y:S01]  /*50490*/  STL [R1+0x1894], R26 ;  /* 0x0018941a01007387 */ /* 0x0009e20000100800 */
[----:B------:R2:W-:Y:S03]  /*504a0*/  STL [R1+0x1890], R27 ;  /* 0x0018901b01007387 */ /* 0x0005e60000100800 */
[----:B0-----:R-:W3:Y:S01]  /*504b0*/  LDL.LU R24, [R1] ;  /* 0x0000000001187983 */ /* 0x001ee20000300800 */
[----:B-1----:R-:W3:Y:S02]  /*504c0*/  LDL.LU R25, [R1+0x4] ;  /* 0x0000040001197983 */ /* 0x002ee40000300800 */
[----:B----4-:R-:W3:Y:S02]  /*504d0*/  LDL.LU R26, [R1+0x8] ;  /* 0x00000800011a7983 */ /* 0x010ee40000300800 */
[----:B--2---:R-:W3:Y:S01]  /*504e0*/  LDL.LU R27, [R1+0xc] ;  /* 0x00000c00011b7983 */ /* 0x004ee20000300800 */
[----:B------:R-:W2:Y:S01]  /*504f0*/  LDL.LU.64 R12, [R1+0x1900] ;  /* 0x00190000010c7983 */ /* 0x000ea20000300a00 */
[----:B------:R-:W-:-:S02]  /*50500*/  IMAD.MOV.U32 R3, RZ, RZ, R8 ;  /* 0x000000ffff037224 */ /* 0x000fc400078e0008 */
[----:B------:R-:W-:Y:S02]  /*50510*/  IMAD.MOV.U32 R29, RZ, RZ, R9 ;  /* 0x000000ffff1d7224 */ /* 0x000fe400078e0009 */
[----:B------:R-:W3:Y:S01]  /*50520*/  LDL.LU.64 R8, [R1+0x18f8] ;  /* 0x0018f80001087983 */ /* 0x000ee20000300a00 */
[----:B------:R-:W-:Y:S02]  /*50530*/  IMAD.MOV.U32 R28, RZ, RZ, R10 ;  /* 0x000000ffff1c7224 */ /* 0x000fe400078e000a */
[----:B------:R-:W-:-:S03]  /*50540*/  IMAD.MOV.U32 R0, RZ, RZ, R11 ;  /* 0x000000ffff007224 */ /* 0x000fc600078e000b */
[----:B------:R0:W-:Y:S01]  /*50550*/  STL [R1+0x18a8], R28 ;  /* 0x0018a81c01007387 */ /* 0x0001e20000100800 */
[----:B------:R1:W-:Y:S02]  /*50560*/  STL [R1+0x18a4], R29 ;  /* 0x0018a41d01007387 */ /* 0x0003e40000100800 */
[----:B------:R-:W-:Y:S01]  /*50570*/  STL [R1+0x18a0], R3 ;  /* 0x0018a00301007387 */ /* 0x000fe20000100800 */
[C---:B---3--:R-:W-:Y:S11]  /*50580*/  HMMA.16816.F32.BF16 R8, R20.reuse, R8, R24 ;  /* 0x000000081408723c */ /* 0x048ff60000041818 */
[----:B------:R-:W-:Y:S11]  /*50590*/  @!UPT UIADD3 URZ, URZ, URZ, URZ ;  /* 0x0000003f3f3ff290 */ /* 0x000ff6000fffe03f */
[----:B------:R-:W-:Y:S02]  /*505a0*/  @!UPT UIADD3 URZ, URZ, URZ, URZ ;  /* 0x0000003f3f3ff290 */ /* 0x000fe4000fffe03f */
[----:B------:R-:W-:Y:S02]  /*505b0*/  IMAD.MOV.U32 R27, RZ, RZ, R10 ;  /* 0x000000ffff1b7224 */ /* 0x000fe400078e000a */
[----:B------:R-:W-:Y:S02]  /*505c0*/  IMAD.MOV.U32 R2, RZ, RZ, R11 ;  /* 0x000000ffff027224 */ /* 0x000fe400078e000b */
[----:B------:R-:W-:Y:S02]  /*505d0*/  IMAD.MOV.U32 R25, RZ, RZ, R8 ;  /* 0x000000ffff197224 */ /* 0x000fe400078e0008 */
[----:B------:R-:W-:Y:S01]  /*505e0*/  IMAD.MOV.U32 R26, RZ, RZ, R9 ;  /* 0x000000ffff1a7224 */ /* 0x000fe200078e0009 */
[----:B------:R-:W2:Y:S01]  /*505f0*/  LDL.LU.64 R10, [R1+0x18f0] ;  /* 0x0018f000010a7983 */ /* 0x000ea20000300a00 */
[----:B------:R-:W2:Y:S02]  /*50600*/  LDL.LU.64 R8, [R1+0x18e8] ;  /* 0x0018e80001087983 */ /* 0x000ea40000300a00 */
[----:B------:R-:W3:Y:S01]  /*50610*/  LDL.LU.64 R14, [R1+0x18e0] ;  /* 0x0018e000010e7983 */ /* 0x000ee20000300a00 */
[----:B--2---:R-:W-:Y:S01]  /*50620*/  HMMA.16816.F32.BF16 R8, R20, R12, R8 ;  /* 0x0000000c1408723c */ /* 0x004fe20000041808 */
[----:B------:R-:W3:Y:S01]  /*50630*/  LDL.LU.64 R12, [R1+0x18d8] ;  /* 0x0018d800010c7983 */ /* 0x000ee20000300a00 */
[----:B------:R-:W-:Y:S11]  /*50640*/  STL.64 [R1+0x18b8], R26 ;  /* 0x0018b81a01007387 */ /* 0x000ff60000100a00 */
[----:B------:R-:W-:Y:S11]  /*50650*/  @!UPT UIADD3 URZ, URZ, URZ, URZ ;  /* 0x0000003f3f3ff290 */ /* 0x000ff6000fffe03f */
[----:B------:R-:W-:Y:S02]  /*50660*/  IMAD.MOV.U32 R24, RZ, RZ, R11 ;  /* 0x000000ffff187224 */ /* 0x000fe400078e000b */
[----:B0-----:R-:W-:-:S03]  /*50670*/  IMAD.MOV.U32 R28, RZ, RZ, R8 ;  /* 0x000000ffff1c7224 */ /* 0x001fc600078e0008 */
[----:B------:R0:W-:Y:S01]  /*50680*/  STL.64 [R1+0x18b0], R24 ;  /* 0x0018b01801007387 */ /* 0x0001e20000100a00 */
[----:B-1----:R-:W-:-:S03]  /*50690*/  IMAD.MOV.U32 R29, RZ, RZ, R9 ;  /* 0x000000ffff1d7224 */ /* 0x002fc600078e0009 */
[----:B0-----:R-:W2:Y:S01]  /*506a0*/  LDL.LU R24, [R1+0x40] ;  /* 0x0000400001187983 */ /* 0x001ea20000300800 */
[----:B------:R-:W2:Y:S02]  /*506b0*/  LDL.LU R25, [R1+0x44] ;  /* 0x0000440001197983 */ /* 0x000ea40000300800 */
[----:B------:R-:W2:Y:S02]  /*506c0*/  LDL.LU R26, [R1+0x48] ;  /* 0x00004800011a7983 */ /* 0x000ea40000300800 */
[----:B------:R-:W2:Y:S01]  /*506d0*/  LDL.LU R27, [R1+0x4c] ;  /* 0x00004c00011b7983 */ /* 0x000ea20000300800 */
[----:B------:R-:W4:Y:S01]  /*506e0*/  LDL.LU R8, [R1+0x130] ;  /* 0x0001300001087983 */ /* 0x000f220000300800 */
[----:B------:R-:W4:Y:S01]  /*506f0*/  LDL.LU R9, [R1+0x134] ;  /* 0x0001340001097983 */ /* 0x000f220000300800 */
[C---:B---3--:R-:W-:Y:S11]  /*50700*/  HMMA.16816.F32.BF16 R16, R20.reuse, R16, R12 ;  /* 0x000000101410723c */ /* 0x048ff6000004180c */
[----:B------:R-:W-:Y:S11]  /*50710*/  @!UPT UIADD3 URZ, URZ, URZ, URZ ;  /* 0x0000003f3f3ff290 */ /* 0x000ff6000fffe03f */
[----:B------:R-:W-:Y:S02]  /*50720*/  @!UPT UIADD3 URZ, URZ, URZ, URZ ;  /* 0x0000003f3f3ff290 */ /* 0x000fe4000fffe03f */
[----:B------:R-:W-:Y:S02]  /*50730*/  IMAD.MOV.U32 R13, RZ, RZ, R18 ;  /* 0x000000ffff0d7224 */ /* 0x000fe400078e0012 */
[----:B------:R-:W-:Y:S02]  /*50740*/  IMAD.MOV.U32 R12, RZ, RZ, R19 ;  /* 0x000000ffff0c7224 */ /* 0x000fe400078e0013 */
[----:B------:R-:W-:Y:S02]  /*50750*/  IMAD.MOV.U32 R15, RZ, RZ, R16 ;  /* 0x000000ffff0f7224 */ /* 0x000fe400078e0010 */
[----:B------:R-:W-:Y:S01]  /*50760*/  IMAD.MOV.U32 R14, RZ, RZ, R17 ;  /* 0x000000ffff0e7224 */ /* 0x000fe200078e0011 */
[----:B------:R-:W3:Y:S01]  /*50770*/  LDL.LU.64 R18, [R1+0x18d0] ;  /* 0x0018d00001127983 */ /* 0x000ee20000300a00 */
[----:B------:R-:W3:Y:S02]  /*50780*/  LDL.LU.64 R16, [R1+0x18c8] ;  /* 0x0018c80001107983 */ /* 0x000ee40000300a00 */
[C---:B---3--:R-:W-:Y:S11]  /*50790*/  HMMA.16816.F32.BF16 R4, R20.reuse, R4, R16 ;  /* 0x000000041404723c */ /* 0x048ff60000041810 */
[----:B------:R-:W-:Y:S11]  /*507a0*/  @!UPT UIADD3 URZ, URZ, URZ, URZ ;  /* 0x0000003f3f3ff290 */ /* 0x000ff6000fffe03f */
[----:B------:R-:W-:Y:S02]  /*507b0*/  @!UPT UIADD3 URZ, URZ, URZ, URZ ;  /* 0x0000003f3f3ff290 */ /* 0x000fe4000fffe03f */
[----:B------:R-:W-:Y:S02]  /*507c0*/  IMAD.MOV.U32 R19, RZ, RZ, R4 ;  /* 0x000000ffff137224 */ /* 0x000fe400078e0004 */
[----:B------:R-:W-:Y:S02]  /*507d0*/  IMAD.MOV.U32 R18, RZ, RZ, R5 ;  /* 0x000000ffff127224 */ /* 0x000fe400078e0005 */
[----:B------:R-:W2:Y:S01]  /*507e0*/  LDL.LU.64 R4, [R1+0x18c0] ;  /* 0x0018c00001047983 */ /* 0x000ea20000300a00 */
[----:B------:R-:W-:Y:S02]  /*507f0*/  IMAD.MOV.U32 R17, RZ, RZ, R6 ;  /* 0x000000ffff117224 */ /* 0x000fe400078e0006 */
[----:B------:R-:W-:Y:S02]  /*50800*/  IMAD.MOV.U32 R16, RZ, RZ, R7 ;  /* 0x000000ffff107224 */ /* 0x000fe400078e0007 */
[----:B--2---:R-:W-:Y:S01]  /*50810*/  HMMA.16816.F32.BF16 R4, R20, R4, R24 ;  /* 0x000000041404723c */ /* 0x004fe20000041818 */
[----:B------:R-:W2:Y:S01]  /*50820*/  LDL.LU.64 R26, [R1+0x18b8] ;  /* 0x0018b800011a7983 */ /* 0x000ea20000300a00 */
[----:B------:R-:W3:Y:S11]  /*50830*/  LDL.LU.64 R24, [R1+0x18b0] ;  /* 0x0018b00001187983 */ /* 0x000ef60000300a00 */
[----:B------:R-:W-:Y:S10]  /*50840*/  @!UPT UIADD3 URZ, URZ, URZ, URZ ;  /* 0x0000003f3f3ff290 */ /* 0x000ff4000fffe03f */
[----:B------:R0:W-:Y:S01]  /*50850*/  STL.64 [R1+0x1718], R6 ;  /* 0x0017180601007387 */ /* 0x0001e20000100a00 */
[----:B------:R-:W-:Y:S03]  /*50860*/  STL.64 [R1+0x1710], R4 ;  /* 0x0017100401007387 */ /* 0x000fe60000100a00 */
[----:B0-----:R-:W2:Y:S01]  /*50870*/  LDL.LU R6, [R1+0x158] ;  /* 0x0001580001067983 */ /* 0x001ea20000300800 */
[----:B------:R-:W2:Y:S03]  /*50880*/  LDL.LU R7, [R1+0x15c] ;  /* 0x00015c0001077983 */ /* 0x000ea60000300800 */
[----:B--2---:R0:W-:Y:S04]  /*50890*/  STL.64 [R1+0x1728], R6 ;  /* 0x0017280601007387 */ /* 0x0041e80000100a00 */
[----:B0-----:R-:W2:Y:S01]  /*508a0*/  LDL.LU R6, [R1+0x168] ;  /* 0x0001680001067983 */ /* 0x001ea20000300800 */
[----:B------:R-:W2:Y:S03]  /*508b0*/  LDL.LU R7, [R1+0x16c] ;  /* 0x00016c0001077983 */ /* 0x000ea60000300800 */
[----:B--2---:R0:W-:Y:S01]  /*508c0*/  STL.64 [R1+0x1740], R6 ;  /* 0x0017400601007387 */ /* 0x0041e20000100a00 */
[----:B------:R-:W4:Y:S02]  /*508d0*/  LDL.LU R4, [R1+0x80] ;  /* 0x0000800001047983 */ /* 0x000f240000300800 */
[----:B------:R-:W4:Y:S01]  /*508e0*/  LDL.LU R5, [R1+0x84] ;  /* 0x0000840001057983 */ /* 0x000f220000300800 */
[----:B0-----:R-:W4:Y:S01]  /*508f0*/  LDL.LU R6, [R1+0x88] ;  /* 0x0000880001067983 */ /* 0x001f220000300800 */
[----:B------:R-:W4:Y:S02]  /*50900*/  LDL.LU R7, [R1+0x8c] ;  /* 0x00008c0001077983 */ /* 0x000f240000300800 */
[----:B------:R-:W-:-:S02]  /*50910*/  IMAD.MOV.U32 R3, RZ, RZ, R10 ;  /* 0x000000ffff037224 */ /* 0x000fc400078e000a */
[----:B----4-:R-:W-:Y:S01]  /*50920*/  HMMA.16816.F32.BF16 R8, R20, R8, R4 ;  /* 0x000000081408723c */ /* 0x010fe20000041804 */
[----:B------:R-:W2:Y:S01]  /*50930*/  LDL.LU R6, [R1+0x178] ;  /* 0x0001780001067983 */ /* 0x000ea20000300800 */
[----:B------:R-:W2:Y:S03]  /*50940*/  LDL.LU R7, [R1+0x17c] ;  /* 0x00017c0001077983 */ /* 0x000ea60000300800 */
[----:B--2---:R-:W-:Y:S11]  /*50950*/  STL.64 [R1+0x1758], R6 ;  /* 0x0017580601007387 */ /* 0x004ff60000100a00 */
[----:B------:R-:W-:Y:S07]  /*50960*/  @!UPT UIADD3 URZ, URZ, URZ, URZ ;  /* 0x0000003f3f3ff290 */ /* 0x000fee000fffe03f */
[----:B------:R0:W-:Y:S02]  /*50970*/  STL.64 [R1+0x1708], R10 ;  /* 0x0017080a01007387 */ /* 0x0001e40000100a00 */
[----:B------:R-:W-:Y:S01]  /*50980*/  STL.64 [R1+0x1700], R8 ;  /* 0x0017000801007387 */ /* 0x000fe20000100a00 */
[----:B0-----:R-:W2:Y:S01]  /*50990*/  LDL.LU R10, [R1+0x148] ;  /* 0x00014800010a7983 */ /* 0x001ea20000300800 */
[----:B------:R-:W2:Y:S02]  /*509a0*/  LDL.LU R11, [R1+0x14c] ;  /* 0x00014c00010b7983 */ /* 0x000ea40000300800 */
[----:B------:R-:W4:Y:S02]  /*509b0*/  LDL.LU R6, [R1+0x188] ;  /* 0x0001880001067983 */ /* 0x000f240000300800 */
[----:B------:R-:W4:Y:S02]  /*509c0*/  LDL.LU R7, [R1+0x18c] ;  /* 0x00018c0001077983 */ /* 0x000f240000300800 */
[----:B----4-:R0:W-:Y:S01]  /*509d0*/  STL.64 [R1+0x1770], R6 ;  /* 0x0017700601007387 */ /* 0x0101e20000100a00 */
[----:B--2---:R1:W-:Y:S03]  /*509e0*/  STL.64 [R1+0x1720], R10 ;  /* 0x0017200a01007387 */ /* 0x0043e60000100a00 */
[----:B0-----:R-:W2:Y:S01]  /*509f0*/  LDL.LU R6, [R1+0x198] ;  /* 0x0001980001067983 */ /* 0x001ea20000300800 */
[----:B------:R-:W2:Y:S02]  /*50a00*/  LDL.LU R7, [R1+0x19c] ;  /* 0x00019c0001077983 */ /* 0x000ea40000300800 */
[----:B-1----:R-:W-:-:S02]  /*50a10*/  IMAD.MOV.U32 R10, RZ, RZ, R17 ;  /* 0x000000ffff0a7224 */ /* 0x002fc400078e0011 */
[----:B------:R-:W-:Y:S02]  /*50a20*/  IMAD.MOV.U32 R11, RZ, RZ, R16 ;  /* 0x000000ffff0b7224 */ /* 0x000fe400078e0010 */
[----:B------:R-:W-:Y:S02]  /*50a30*/  IMAD.MOV.U32 R8, RZ, RZ, R19 ;  /* 0x000000ffff087224 */ /* 0x000fe400078e0013 */
[----:B------:R-:W-:Y:S01]  /*50a40*/  IMAD.MOV.U32 R9, RZ, RZ, R18 ;  /* 0x000000ffff097224 */ /* 0x000fe200078e0012 */
[----:B--2---:R0:W-:Y:S01]  /*50a50*/  STL.64 [R1+0x1788], R6 ;  /* 0x0017880601007387 */ /* 0x0041e20000100a00 */
[----:B------:R1:W-:Y:S03]  /*50a60*/  STL.64 [R1+0x1738], R10 ;  /* 0x0017380a01007387 */ /* 0x0003e60000100a00 */
[----:B------:R2:W-:Y:S01]  /*50a70*/  STL.64 [R1+0x1730], R8 ;  /* 0x0017300801007387 */ /* 0x0005e20000100a00 */
[----:B0-----:R-:W4:Y:S01]  /*50a80*/  LDL.LU R6, [R1+0x1a8] ;  /* 0x0001a80001067983 */ /* 0x001f220000300800 */
[----:B------:R-:W4:Y:S02]  /*50a90*/  LDL.LU R7, [R1+0x1ac] ;  /* 0x0001ac0001077983 */ /* 0x000f240000300800 */
[----:B-1----:R-:W-:-:S02]  /*50aa0*/  IMAD.MOV.U32 R10, RZ, RZ, R13 ;  /* 0x000000ffff0a7224 */ /* 0x002fc400078e000d */
[----:B------:R-:W-:Y:S02]  /*50ab0*/  IMAD.MOV.U32 R11, RZ, RZ, R12 ;  /* 0x000000ffff0b7224 */ /* 0x000fe400078e000c */
[----:B--2---:R-:W-:Y:S02]  /*50ac0*/  IMAD.MOV.U32 R8, RZ, RZ, R15 ;  /* 0x000000ffff087224 */ /* 0x004fe400078e000f */
[----:B------:R-:W-:Y:S01]  /*50ad0*/  IMAD.MOV.U32 R9, RZ, RZ, R14 ;  /* 0x000000ffff097224 */ /* 0x000fe200078e000e */
[----:B----4-:R-:W-:Y:S01]  /*50ae0*/  STL.64 [R1+0x17a0], R6 ;  /* 0x0017a00601007387 */ /* 0x010fe20000100a00 */
[----:B------:R-:W-:Y:S03]  /*50af0*/  STL.64 [R1+0x1750], R10 ;  /* 0x0017500a01007387 */ /* 0x000fe60000100a00 */
[----:B------:R0:W-:Y:S02]  /*50b00*/  STL.64 [R1+0x1748], R8 ;  /* 0x0017480801007387 */ /* 0x0001e40000100a00 */
[----:B0-----:R-:W-:-:S02]  /*50b10*/  IMAD.MOV.U32 R8, RZ, RZ, R28 ;  /* 0x000000ffff087224 */ /* 0x001fc400078e001c */
[----:B------:R-:W-:Y:S01]  /*50b20*/  IMAD.MOV.U32 R9, RZ, RZ, R29 ;  /* 0x000000ffff097224 */ /* 0x000fe200078e001d */
[----:B------:R-:W2:Y:S01]  /*50b30*/  LDL.LU R28, [R1+0x18a8] ;  /* 0x0018a800011c7983 */ /* 0x000ea20000300800 */
[----:B------:R-:W4:Y:S02]  /*50b40*/  LDL.LU R29, [R1+0x18a4] ;  /* 0x0018a400011d7983 */ /* 0x000f240000300800 */
[----:B------:R-:W-:Y:S02]  /*50b50*/  IMAD.MOV.U32 R10, RZ, RZ, R3 ;  /* 0x000000ffff0a7224 */ /* 0x000fe400078e0003 */
[----:B---3--:R-:W-:Y:S01]  /*50b60*/  IMAD.MOV.U32 R11, RZ, RZ, R24 ;  /* 0x000000ffff0b7224 */ /* 0x008fe200078e0018 */
[----:B------:R-:W3:Y:S01]  /*50b70*/  LDL.LU R3, [R1+0x18a0] ;  /* 0x0018a00001037983 */ /* 0x000ee20000300800 */
[----:B------:R-:W2:Y:S02]  /*50b80*/  LDL.LU R24, [R1+0x189c] ;  /* 0x00189c0001187983 */ /* 0x000ea40000300800 */
[----:B------:R-:W2:Y:S02]  /*50b90*/  LDL.LU R6, [R1+0x1b8] ;  /* 0x0001b80001067983 */ /* 0x000ea40000300800 */
[----:B------:R-:W2:Y:S02]  /*50ba0*/  LDL.LU R7, [R1+0x1bc] ;  /* 0x0001bc0001077983 */ /* 0x000ea40000300800 */
[----:B--2---:R-:W-:Y:S01]  /*50bb0*/  STL.64 [R1+0x17b8], R6 ;  /* 0x0017b80601007387 */ /* 0x004fe20000100a00 */
[----:B------:R-:W-:Y:S02]  /*50bc0*/  STL.64 [R1+0x1768], R10 ;  /* 0x0017680a01007387 */ /* 0x000fe40000100a00 */
[----:B------:R0:W-:Y:S02]  /*50bd0*/  STL.64 [R1+0x1760], R8 ;  /* 0x0017600801007387 */ /* 0x0001e40000100a00 */
[----:B0-----:R-:W-:-:S02]  /*50be0*/  IMAD.MOV.U32 R8, RZ, RZ, R25 ;  /* 0x000000ffff087224 */ /* 0x001fc400078e0019 */
[----:B------:R-:W-:Y:S01]  /*50bf0*/  IMAD.MOV.U32 R9, RZ, RZ, R26 ;  /* 0x000000ffff097224 */ /* 0x000fe200078e001a */
[----:B------:R-:W2:Y:S01]  /*50c00*/  LDL.LU R25, [R1+0x1898] ;  /* 0x0018980001197983 */ /* 0x000ea20000300800 */
[----:B------:R-:W2:Y:S02]  /*50c10*/  LDL.LU R26, [R1+0x1894] ;  /* 0x00189400011a7983 */ /* 0x000ea40000300800 */
[----:B------:R-:W-:Y:S02]  /*50c20*/  IMAD.MOV.U32 R10, RZ, RZ, R27 ;  /* 0x000000ffff0a7224 */ /* 0x000fe400078e001b */
[----:B------:R-:W-:Y:S01]  /*50c30*/  IMAD.MOV.U32 R11, RZ, RZ, R2 ;  /* 0x000000ffff0b7224 */ /* 0x000fe200078e0002 */
[----:B------:R-:W2:Y:S01]  /*50c40*/  LDL.LU R27, [R1+0x1890] ;  /* 0x00189000011b7983 */ /* 0x000ea20000300800 */
[----:B------:R-:W2:Y:S02]  /*50c50*/  LDL.LU R2, [R1+0x188c] ;  /* 0x00188c0001027983 */ /* 0x000ea40000300800 */
[----:B------:R-:W2:Y:S02]  /*50c60*/  LDL.LU R6, [R1+0x1c8] ;  /* 0x0001c80001067983 */ /* 0x000ea40000300800 */
[----:B------:R-:W2:Y:S02]  /*50c70*/  LDL.LU R7, [R1+0x1cc] ;  /* 0x0001cc0001077983 */ /* 0x000ea40000300800 */
[----:B--2---:R0:W-:Y:S04]  /*50c80*/  STL.64 [R1+0x17d0], R6 ;  /* 0x0017d00601007387 */ /* 0x0041e80000100a00 */
[----:B0-----:R-:W2:Y:S01]  /*50c90*/  LDL.LU R6, [R1+0x1d8] ;  /* 0x0001d80001067983 */ /* 0x001ea20000300800 */
[----:B------:R-:W2:Y:S03]  /*50ca0*/  LDL.LU R7, [R1+0x1dc] ;  /* 0x0001dc0001077983 */ /* 0x000ea60000300800 */
[----:B--2---:R-:W-:Y:S01]  /*50cb0*/  STL.64 [R1+0x17e8], R6 ;  /* 0x0017e80601007387 */ /* 0x004fe20000100a00 */
[----:B------:R-:W-:Y:S02]  /*50cc0*/  STL.64 [R1+0x1780], R10 ;  /* 0x0017800a01007387 */ /* 0x000fe40000100a00 */
[----:B------:R3:W-:Y:S02]  /*50cd0*/  STL.64 [R1+0x1778], R8 ;  /* 0x0017780801007387 */ /* 0x0007e40000100a00 */
[----:B---3--:R-:W-:-:S02]  /*50ce0*/  IMAD.MOV.U32 R8, RZ, RZ, R3 ;  /* 0x000000ffff087224 */ /* 0x008fc400078e0003 */
[----:B----4-:R-:W-:Y:S01]  /*50cf0*/  IMAD.MOV.U32 R9, RZ, RZ, R29 ;  /* 0x000000ffff097224 */ /* 0x010fe200078e001d */
[----:B------:R-:W2:Y:S01]  /*50d00*/  LDL.LU R3, [R1+0x1888] ;  /* 0x0018880001037983 */ /* 0x000ea20000300800 */
[----:B------:R-:W3:Y:S02]  /*50d10*/  LDL.LU R29, [R1+0x1884] ;  /* 0x00188400011d7983 */ /* 0x000ee40000300800 */
[----:B------:R-:W-:Y:S02]  /*50d20*/  IMAD.MOV.U32 R10, RZ, RZ, R28 ;  /* 0x000000ffff0a7224 */ /* 0x000fe400078e001c */
[----:B------:R-:W-:Y:S01]  /*50d30*/  IMAD.MOV.U32 R11, RZ, RZ, R0 ;  /* 0x000000ffff0b7224 */ /* 0x000fe200078e0000 */
[----:B------:R-:W4:Y:S01]  /*50d40*/  LDL.LU R28, [R1+0x1880] ;  /* 0x00188000011c7983 */ /* 0x000f220000300800 */
        /* <DEDUP_REMOVED lines=16> */
[----:B------:R-:W2:Y:S03]  /*50e50*/  LDL.LU R25, [R1+0x104] ;  /* 0x0001040001197983 */ /* 0x000ea60000300800 */
[----:B--2---:R0:W-:Y:S01]  /*50e60*/  STL.64 [R1+0x1830], R24 ;  /* 0x0018301801007387 */ /* 0x0041e20000100a00 */
[----:B------:R-:W2:Y:S02]  /*50e70*/  LDL.LU R4, [R1+0xd0] ;  /* 0x0000d00001047983 */ /* 0x000ea40000300800 */
[----:B------:R-:W2:Y:S02]  /*50e80*/  LDL.LU R5, [R1+0xd4] ;  /* 0x0000d40001057983 */ /* 0x000ea40000300800 */
[----:B------:R-:W2:Y:S01]  /*50e90*/  LDL.LU R6, [R1+0xd8] ;  /* 0x0000d80001067983 */ /* 0x000ea20000300800 */
[----:B------:R-:W2:Y:S04]  /*50ea0*/  LDL.LU R7, [R1+0xdc] ;  /* 0x0000dc0001077983 */ /* 0x000ea80000300800 */
[----:B--2---:R-:W-:Y:S01]  /*50eb0*/  STL.64 [R1+0x1840], R6 ;  /* 0x0018400601007387 */ /* 0x004fe20000100a00 */
[----:B------:R1:W-:Y:S02]  /*50ec0*/  STL.64 [R1+0x1838], R4 ;  /* 0x0018380401007387 */ /* 0x0003e40000100a00 */
[----:B------:R-:W2:Y:S02]  /*50ed0*/  LDL.LU R16, [R1+0x110] ;  /* 0x0001100001107983 */ /* 0x000ea40000300800 */
[----:B------:R-:W2:Y:S01]  /*50ee0*/  LDL.LU R17, [R1+0x114] ;  /* 0x0001140001117983 */ /* 0x000ea20000300800 */
[----:B0-----:R-:W2:Y:S01]  /*50ef0*/  LDL.LU R24, [R1+0xe0] ;  /* 0x0000e00001187983 */ /* 0x001ea20000300800 */
[----:B------:R-:W2:Y:S02]  /*50f00*/  LDL.LU R25, [R1+0xe4] ;  /* 0x0000e40001197983 */ /* 0x000ea40000300800 */
[----:B------:R-:W2:Y:S02]  /*50f10*/  LDL.LU R12, [R1+0x120] ;  /* 0x00012000010c7983 */ /* 0x000ea40000300800 */
[----:B------:R-:W2:Y:S01]  /*50f20*/  LDL.LU R13, [R1+0x124] ;  /* 0x00012400010d7983 */ /* 0x000ea20000300800 */
[----:B-1----:R-:W2:Y:S01]  /*50f30*/  LDL.LU R4, [R1+0xb0] ;  /* 0x0000b00001047983 */ /* 0x002ea20000300800 */
[----:B------:R-:W2:Y:S02]  /*50f40*/  LDL.LU R5, [R1+0xb4] ;  /* 0x0000b40001057983 */ /* 0x000ea40000300800 */
[----:B------:R-:W2:Y:S02]  /*50f50*/  LDL.LU R6, [R1+0xb8] ;  /* 0x0000b80001067983 */ /* 0x000ea40000300800 */
[----:B------:R-:W2:Y:S01]  /*50f60*/  LDL.LU R7, [R1+0xbc] ;  /* 0x0000bc0001077983 */ /* 0x000ea20000300800 */
[----:B------:R0:W-:Y:S01]  /*50f70*/  STL.64 [R1+0x17b0], R10 ;  /* 0x0017b00a01007387 */ /* 0x0001e20000100a00 */
[----:B------:R4:W-:Y:S02]  /*50f80*/  STL.64 [R1+0x17a8], R8 ;  /* 0x0017a80801007387 */ /* 0x0009e40000100a00 */
[----:B0-----:R-:W-:-:S02]  /*50f90*/  IMAD.MOV.U32 R10, RZ, RZ, R3 ;  /* 0x000000ffff0a7224 */ /* 0x001fc400078e0003 */
[----:B----4-:R-:W-:Y:S02]  /*50fa0*/  IMAD.MOV.U32 R8, RZ, RZ, R28 ;  /* 0x000000ffff087224 */ /* 0x010fe400078e001c */
[----:B------:R-:W-:Y:S01]  /*50fb0*/  IMAD.MOV.U32 R11, RZ, RZ, R2 ;  /* 0x000000ffff0b7224 */ /* 0x000fe200078e0002 */
[----:B------:R-:W4:Y:S01]  /*50fc0*/  LDL.LU R28, [R1+0x1870] ;  /* 0x00187000011c7983 */ /* 0x000f220000300800 */
[----:B---3--:R-:W-:Y:S02]  /*50fd0*/  IMAD.MOV.U32 R9, RZ, RZ, R29 ;  /* 0x000000ffff097224 */ /* 0x008fe400078e001d */
[----:B------:R-:W3:Y:S02]  /*50fe0*/  LDL.LU R29, [R1+0x186c] ;  /* 0x00186c00011d7983 */ /* 0x000ee40000300800 */
[----:B------:R-:W2:Y:S01]  /*50ff0*/  LDL.LU R3, [R1+0x1868] ;  /* 0x0018680001037983 */ /* 0x000ea20000300800 */
[----:B------:R-:W2:Y:S01]  /*51000*/  LDL.LU R2, [R1+0x1864] ;  /* 0x0018640001027983 */ /* 0x000ea20000300800 */
[----:B------:R-:W-:Y:S02]  /*51010*/  STL.64 [R1+0x17c8], R10 ;  /* 0x0017c80a01007387 */ /* 0x000fe40000100a00 */
[----:B------:R0:W-:Y:S02]  /*51020*/  STL.64 [R1+0x17c0], R8 ;  /* 0x0017c00801007387 */ /* 0x0001e40000100a00 */
[----:B0-----:R-:W2:Y:S01]  /*51030*/  LDL.LU R8, [R1+0x90] ;  /* 0x0000900001087983 */ /* 0x001ea20000300800 */
[----:B------:R-:W2:Y:S02]  /*51040*/  LDL.LU R9, [R1+0x94] ;  /* 0x0000940001097983 */ /* 0x000ea40000300800 */
[----:B------:R-:W2:Y:S02]  /*51050*/  LDL.LU R10, [R1+0x98] ;  /* 0x00009800010a7983 */ /* 0x000ea40000300800 */
[----:B------:R-:W-:-:S02]  /*51060*/  IMAD.MOV.U32 R11, RZ, RZ, R0 ;  /* 0x000000ffff0b7224 */ /* 0x000fc400078e0000 */
[----:B------:R-:W3:Y:S04]  /*51070*/  LDL.LU R0, [R1+0x1860] ;  /* 0x0018600001007983 */ /* 0x000ee80000300800 */
[----:B--2---:R3:W-:Y:S01]  /*51080*/  STL.64 [R1+0x17e0], R10 ;  /* 0x0017e00a01007387 */ /* 0x0047e20000100a00 */
[----:B------:R0:W-:Y:S02]  /*51090*/  STL.64 [R1+0x17d8], R8 ;  /* 0x0017d80801007387 */ /* 0x0001e40000100a00 */
[----:B---3--:R-:W-:Y:S02]  /*510a0*/  IMAD.MOV.U32 R10, RZ, RZ, R29 ;  /* 0x000000ffff0a7224 */ /* 0x008fe400078e001d */
[----:B0-----:R-:W-:Y:S02]  /*510b0*/  IMAD.MOV.U32 R8, RZ, RZ, R2 ;  /* 0x000000ffff087224 */ /* 0x001fe400078e0002 */
[----:B----4-:R-:W-:Y:S01]  /*510c0*/  IMAD.MOV.U32 R11, RZ, RZ, R28 ;  /* 0x000000ffff0b7224 */ /* 0x010fe200078e001c */
[----:B------:R-:W2:Y:S01]  /*510d0*/  LDL.LU R2, [R1+0x185c] ;  /* 0x00185c0001027983 */ /* 0x000ea20000300800 */
[----:B------:R-:W-:-:S02]  /*510e0*/  IMAD.MOV.U32 R9, RZ, RZ, R3 ;  /* 0x000000ffff097224 */ /* 0x000fc400078e0003 */
[----:B------:R-:W3:Y:S02]  /*510f0*/  LDL.LU R3, [R1+0x1858] ;  /* 0x0018580001037983 */ /* 0x000ee40000300800 */
[----:B------:R-:W4:Y:S01]  /*51100*/  LDL.LU R29, [R1+0x1854] ;  /* 0x00185400011d7983 */ /* 0x000f220000300800 */
[----:B------:R-:W2:Y:S01]  /*51110*/  LDL.LU R28, [R1+0x1850] ;  /* 0x00185000011c7983 */ /* 0x000ea20000300800 */
[----:B------:R-:W-:Y:S02]  /*51120*/  STL.64 [R1+0x17f8], R10 ;  /* 0x0017f80a01007387 */ /* 0x000fe40000100a00 */
[----:B------:R0:W-:Y:S02]  /*51130*/  STL.64 [R1+0x17f0], R8 ;  /* 0x0017f00801007387 */ /* 0x0001e40000100a00 */
[----:B0-----:R-:W2:Y:S01]  /*51140*/  LDL.LU R8, [R1+0xc0] ;  /* 0x0000c00001087983 */ /* 0x001ea20000300800 */
[----:B------:R-:W2:Y:S02]  /*51150*/  LDL.LU R9, [R1+0xc4] ;  /* 0x0000c40001097983 */ /* 0x000ea40000300800 */
[----:B------:R-:W2:Y:S02]  /*51160*/  LDL.LU R10, [R1+0xc8] ;  /* 0x0000c800010a7983 */ /* 0x000ea40000300800 */
[----:B------:R-:W-:-:S02]  /*51170*/  IMAD.MOV.U32 R11, RZ, RZ, R0 ;  /* 0x000000ffff0b7224 */ /* 0x000fc400078e0000 */
[----:B------:R-:W3:Y:S01]  /*51180*/  LDL.LU R0, [R1+0x184c] ;  /* 0x00184c0001007983 */ /* 0x000ee20000300800 */
[C---:B------:R-:W-:Y:S08]  /*51190*/  HMMA.16816.F32.BF16 R12, R20.reuse, R12, R4 ;  /* 0x0000000c140c723c */ /* 0x040ff00000041804 */
[----:B------:R-:W-:Y:S01]  /*511a0*/  HMMA.16816.F32.BF16 R16, R20, R16, R24 ;  /* 0x000000101410723c */ /* 0x000fe20000041818 */
[----:B--2---:R-:W-:Y:S01]  /*511b0*/  STL.64 [R1+0x1810], R10 ;  /* 0x0018100a01007387 */ /* 0x004fe20000100a00 */
[----:B------:R0:W-:Y:S02]  /*511c0*/  STL.64 [R1+0x1808], R8 ;  /* 0x0018080801007387 */ /* 0x0001e40000100a00 */
[----:B0-----:R-:W-:-:S02]  /*511d0*/  IMAD.MOV.U32 R8, RZ, RZ, R28 ;  /* 0x000000ffff087224 */ /* 0x001fc400078e001c */
[----:B------:R-:W2:Y:S01]  /*511e0*/  LDL.LU R28, [R1+0x1848] ;  /* 0x00184800011c7983 */ /* 0x000ea20000300800 */
[----:B------:R-:W2:Y:S02]  /*511f0*/  LDL.LU.64 R6, [R1+0x1840] ;  /* 0x0018400001067983 */ /* 0x000ea40000300a00 */
[----:B------:R-:W2:Y:S02]  /*51200*/  LDL.LU.64 R4, [R1+0x1838] ;  /* 0x0018380001047983 */ /* 0x000ea40000300a00 */
[----:B------:R-:W2:Y:S02]  /*51210*/  LDL.LU.64 R24, [R1+0x1830] ;  /* 0x0018300001187983 */ /* 0x000ea40000300a00 */
[----:B----4-:R-:W-:Y:S02]  /*51220*/  IMAD.MOV.U32 R9, RZ, RZ, R29 ;  /* 0x000000ffff097224 */ /* 0x010fe400078e001d */
[----:B---3--:R-:W-:Y:S02]  /*51230*/  IMAD.MOV.U32 R10, RZ, RZ, R3 ;  /* 0x000000ffff0a7224 */ /* 0x008fe400078e0003 */
[----:B------:R-:W-:Y:S01]  /*51240*/  IMAD.MOV.U32 R11, RZ, RZ, R2 ;  /* 0x000000ffff0b7224 */ /* 0x000fe200078e0002 */
[----:B--2---:R-:W-:Y:S01]  /*51250*/  HMMA.16816.F32.BF16 R20, R20, R24, R4 ;  /* 0x000000181414723c */ /* 0x004fe20000041804 */
[----:B------:R-:W2:Y:S01]  /*51260*/  LDL.LU.64 R6, [R1+0x1828] ;  /* 0x0018280001067983 */ /* 0x000ea20000300a00 */
[----:B------:R-:W2:Y:S02]  /*51270*/  LDL.LU.64 R26, [R1+0x1820] ;  /* 0x00182000011a7983 */ /* 0x000ea40000300a00 */
[----:B------:R-:W2:Y:S04]  /*51280*/  LDL.LU.64 R24, [R1+0x1818] ;  /* 0x0018180001187983 */ /* 0x000ea80000300a00 */
[----:B--2---:R-:W-:Y:S01]  /*51290*/  HMMA.16816.F32.BF16 R4, R24, R6, R8 ;  /* 0x000000061804723c */ /* 0x004fe20000041808 */
[----:B------:R-:W2:Y:S01]  /*512a0*/  LDL.LU.64 R10, [R1+0x1810] ;  /* 0x00181000010a7983 */ /* 0x000ea20000300a00 */
[----:B------:R-:W2:Y:S11]  /*512b0*/  LDL.LU.64 R8, [R1+0x1808] ;  /* 0x0018080001087983 */ /* 0x000eb60000300a00 */
[----:B------:R-:W-:Y:S10]  /*512c0*/  @!UPT UIADD3 URZ, URZ, URZ, URZ ;  /* 0x0000003f3f3ff290 */ /* 0x000ff4000fffe03f */
[----:B------:R-:W-:Y:S01]  /*512d0*/  STL.64 [R1+0x400], R4 ;  /* 0x0004000401007387 */ /* 0x000fe20000100a00 */
[----:B------:R0:W-:Y:S03]  /*512e0*/  STL.64 [R1+0x408], R6 ;  /* 0x0004080601007387 */ /* 0x0001e60000100a00 */
[----:B0-----:R-:W2:Y:S01]  /*512f0*/  LDL.LU.64 R6, [R1+0x1800] ;  /* 0x0018000001067983 */ /* 0x001ea20000300a00 */
[----:B------:R-:W-:-:S05]  /*51300*/  IMAD.MOV.U32 R2, RZ, RZ, R4 ;  /* 0x000000ffff027224 */ /* 0x000fca00078e0004 */
[----:B------:R-:W-:Y:S01]  /*51310*/  STL [R1+0x16dc], R2 ;  /* 0x0016dc0201007387 */ /* 0x000fe20000100800 */
[----:B--2---:R-:W-:Y:S03]  /*51320*/  HMMA.16816.F32.BF16 R4, R24, R6, R8 ;  /* 0x000000061804723c */ /* 0x004fe60000041808 */
[----:B------:R-:W2:Y:S01]  /*51330*/  LDL.LU.64 R10, [R1+0x17f8] ;  /* 0x0017f800010a7983 */ /* 0x000ea20000300a00 */
[----:B------:R-:W2:Y:S11]  /*51340*/  LDL.LU.64 R8, [R1+0x17f0] ;  /* 0x0017f00001087983 */ /* 0x000eb60000300a00 */
[----:B------:R-:W-:Y:S08]  /*51350*/  @!UPT UIADD3 URZ, URZ, URZ, URZ ;  /* 0x0000003f3f3ff290 */ /* 0x000ff0000fffe03f */
        /* <DEDUP_REMOVED lines=14> */
[C---:B--2---:R-:W-:Y:S03]  /*51440*/  HMMA.16816.F32.BF16 R4, R24.reuse, R6, R8 ;  /* 0x000000061804723c */ /* 0x044fe60000041808 */
[----:B------:R-:W2:Y:S01]  /*51450*/  LDL.LU.64 R10, [R1+0x17c8] ;  /* 0x0017c800010a7983 */ /* 0x000ea20000300a00 */
[----:B------:R-:W2:Y:S11]  /*51460*/  LDL.LU.64 R8, [R1+0x17c0] ;  /* 0x0017c00001087983 */ /* 0x000eb60000300a00 */
[----:B------:R-:W-:Y:S08]  /*51470*/  @!UPT UIADD3 URZ, URZ, URZ, URZ ;  /* 0x0000003f3f3ff290 */ /* 0x000ff0000fffe03f */
[----:B------:R-:W-:Y:S01]  /*51480*/  STL.64 [R1+0x3d0], R4 ;  /* 0x0003d00401007387 */ /* 0x000fe20000100a00 */
[----:B------:R0:W-:Y:S03]  /*51490*/  STL.64 [R1+0x3d8], R6 ;  /* 0x0003d80601007387 */ /* 0x0001e60000100a00 */
[----:B0-----:R-:W2:Y:S02]  /*514a0*/  LDL.LU.64 R6, [R1+0x17b8] ;  /* 0x0017b80001067983 */ /* 0x001ea40000300a00 */
[C---:B--2---:R-:W-:Y:S02]  /*514b0*/  HMMA.16816.F32.BF16 R4, R24.reuse, R6, R8 ;  /* 0x000000061804723c */ /* 0x044fe40000041808 */
[----:B------:R-:W2:Y:S01]  /*514c0*/  LDL.LU.64 R10, [R1+0x17b0] ;  /* 0x0017b000010a7983 */ /* 0x000ea20000300a00 */
[----:B------:R-:W2:Y:S11]  /*514d0*/  LDL.LU.64 R8, [R1+0x17a8] ;  /* 0x0017a80001087983 */ /* 0x000eb60000300a00 */
[----:B------:R-:W-:Y:S09]  /*514e0*/  @!UPT UIADD3 URZ, URZ, URZ, URZ ;  /* 0x0000003f3f3ff290 */ /* 0x000ff2000fffe03f */
        /* <DEDUP_REMOVED lines=39> */
[----:B------:R-:W2:Y:S11]  /*51760*/  LDL.LU.64 R10, [R1+0x1720] ;  /* 0x00172000010a7983 */ /* 0x000eb60000300a00 */
[----:B------:R-:W-:Y:S10]  /*51770*/  @!UPT UIADD3 URZ, URZ, URZ, URZ ;  /* 0x0000003f3f3ff290 */ /* 0x000ff4000fffe03f */
[----:B------:R-:W-:Y:S01]  /*51780*/  STL.64 [R1+0x360], R4 ;  /* 0x0003600401007387 */ /* 0x000fe20000100a00 */
[----:B------:R0:W-:Y:S03]  /*51790*/  STL.64 [R1+0x368], R6 ;  /* 0x0003680601007387 */ /* 0x0001e60000100a00 */
        /* <DEDUP_REMOVED lines=8> */
[----:B0-----:R-:W2:Y:S01]  /*51820*/  LDL.LU R6, [R1+0x138] ;  /* 0x0001380001067983 */ /* 0x001ea20000300800 */
[----:B------:R-:W2:Y:S02]  /*51830*/  LDL.LU R7, [R1+0x13c] ;  /* 0x00013c0001077983 */ /* 0x000ea40000300800 */
[----:B--2---:R-:W-:Y:S11]  /*51840*/  HMMA.16816.F32.BF16 R8, R24, R6, R8 ;  /* 0x000000061808723c */ /* 0x004ff60000041808 */
[----:B------:R-:W-:Y:S11]  /*51850*/  @!UPT UIADD3 URZ, URZ, URZ, URZ ;  /* 0x0000003f3f3ff290 */ /* 0x000ff6000fffe03f */
[----:B------:R-:W-:Y:S01]  /*51860*/  @!UPT UIADD3 URZ, URZ, URZ, URZ ;  /* 0x0000003f3f3ff290 */ /* 0x000fe2000fffe03f */
[----:B------:R-:W-:Y:S01]  /*51870*/  STL.64 [R1+0x170], R8 ;  /* 0x0001700801007387 */ /* 0x000fe20000100a00 */
[----:B------:R0:W-:Y:S02]  /*51880*/  STL.64 [R1+0x178], R10 ;  /* 0x0001780a01007387 */ /* 0x0001e40000100a00 */
[----:B------:R-:W-:Y:S02]  /*51890*/  IMAD.MOV.U32 R6, RZ, RZ, R9 ;  /* 0x000000ffff067224 */ /* 0x000fe400078e0009 */
[----:B0-----:R-:W-:-:S05]  /*518a0*/  IMAD.MOV.U32 R10, RZ, RZ, R8 ;  /* 0x000000ffff0a7224 */ /* 0x001fca00078e0008 */
[----:B------:R0:W-:Y:S04]  /*518b0*/  STL [R1+0x16ec], R10 ;  /* 0x0016ec0a01007387 */ /* 0x0001e80000100800 */
[----:B0-----:R-:W2:Y:S01]  /*518c0*/  LDL.LU R10, [R1+0x118] ;  /* 0x00011800010a7983 */ /* 0x001ea20000300800 */
[----:B------:R-:W2:Y:S02]  /*518d0*/  LDL.LU R11, [R1+0x11c] ;  /* 0x00011c00010b7983 */ /* 0x000ea40000300800 */
[----:B------:R0:W-:Y:S02]  /*518e0*/  STL [R1+0x16e8], R6 ;  /* 0x0016e80601007387 */ /* 0x0001e40000100800 */
[----:B0-----:R-:W3:Y:S01]  /*518f0*/  LDL.LU R6, [R1+0x128] ;  /* 0x0001280001067983 */ /* 0x001ee20000300800 */
[----:B------:R-:W3:Y:S01]  /*51900*/  LDL.LU R7, [R1+0x12c] ;  /* 0x00012c0001077983 */ /* 0x000ee20000300800 */
[----:B------:R-:W-:Y:S01]  /*51910*/  UIADD3 UR4, UR4, 0x1, URZ ;  /* 0x0000000104047890 */ /* 0x000fe2000fffe03f */
[C---:B--2---:R-:W-:Y:S08]  /*51920*/  HMMA.16816.F32.BF16 R8, R24.reuse, R10, R16 ;  /* 0x0000000a1808723c */ /* 0x044ff00000041810 */
[----:B---3--:R-:W-:Y:S07]  /*51930*/  HMMA.16816.F32.BF16 R4, R24, R6, R12 ;  /* 0x000000061804723c */ /* 0x008fee000004180c */
[----:B------:R-:W-:-:S02]  /*51940*/  IMAD.MOV.U32 R14, RZ, RZ, R28 ;  /* 0x000000ffff0e7224 */ /* 0x000fc400078e001c */
[----:B------:R-:W-:Y:S11]  /*51950*/  IMAD.MOV.U32 R15, RZ, RZ, R0 ;  /* 0x000000ffff0f7224 */ /* 0x000ff600078e0000 */
[----:B------:R-:W-:Y:S03]  /*51960*/  @!UPT UIADD3 URZ, URZ, URZ, URZ ;  /* 0x0000003f3f3ff290 */ /* 0x000fe6000fffe03f */
[----:B------:R0:W-:Y:S01]  /*51970*/  STL.64 [R1+0x140], R4 ;  /* 0x0001400401007387 */ /* 0x0001e20000100a00 */
[----:B------:R1:W-:Y:S02]  /*51980*/  STL.64 [R1+0x148], R6 ;  /* 0x0001480601007387 */ /* 0x0003e40000100a00 */
[----:B------:R-:W2:Y:S02]  /*51990*/  LDL.LU R2, [R1+0x640] ;  /* 0x0006400001027983 */ /* 0x000ea40000300800 */
[----:B------:R-:W-:Y:S01]  /*519a0*/  STL.64 [R1+0x110], R8 ;  /* 0x0001100801007387 */ /* 0x000fe20000100a00 */
[----:B------:R3:W-:Y:S01]  /*519b0*/  STL.64 [R1+0x118], R10 ;  /* 0x0001180a01007387 */ /* 0x0007e20000100a00 */
[----:B0-----:R-:W-:Y:S02]  /*519c0*/  IMAD.MOV.U32 R5, RZ, RZ, R11 ;  /* 0x000000ffff057224 */ /* 0x001fe400078e000b */
[----:B-1----:R-:W-:Y:S02]  /*519d0*/  IMAD.MOV.U32 R7, RZ, RZ, R9 ;  /* 0x000000ffff077224 */ /* 0x002fe400078e0009 */
[----:B---3--:R-:W-:-:S05]  /*519e0*/  IMAD.MOV.U32 R11, RZ, RZ, R8 ;  /* 0x000000ffff0b7224 */ /* 0x008fca00078e0008 */
[----:B------:R-:W-:Y:S01]  /*519f0*/  STL [R1+0x16f8], R11 ;  /* 0x0016f80b01007387 */ /* 0x000fe20000100800 */
[----:B------:R-:W-:Y:S02]  /*51a00*/  STL [R1+0x16f4], R7 ;  /* 0x0016f40701007387 */ /* 0x000fe40000100800 */
[----:B------:R0:W-:Y:S02]  /*51a10*/  STL [R1+0x16f0], R5 ;  /* 0x0016f00501007387 */ /* 0x0001e40000100800 */
[----:B0-----:R-:W-:Y:S01]  /*51a20*/  HMMA.16816.F32.BF16 R4, R24, R14, R20 ;  /* 0x0000000e1804723c */ /* 0x001fe20000041814 */
[----:B------:R-:W-:-:S05]  /*51a30*/  IMAD.MOV.U32 R28, RZ, RZ, 0x7f ;  /* 0x0000007fff1c7424 */ /* 0x000fca00078e00ff */
[----:B------:R-:W-:-:S04]  /*51a40*/  IADD3 R28, R28, c[0x0][0x180], RZ ;  /* 0x000060001c1c7a10 */ /* 0x000fc80007ffe0ff */
[----:B------:R-:W-:-:S04]  /*51a50*/  SHF.R.S32.HI R0, RZ, 0x1f, R28 ;  /* 0x0000001fff007819 */ /* 0x000fc8000001141c */
[----:B------:R-:W-:-:S09]  /*51a60*/  LEA.HI R0, R0, R28, RZ, 0x7 ;  /* 0x0000001c00007211 */ /* 0x000fd200078f38ff */
[----:B------:R0:W-:Y:S01]  /*51a70*/  STL.64 [R1+0xe0], R4 ;  /* 0x0000e00401007387 */ /* 0x0001e20000100a00 */
[----:B------:R-:W-:Y:S02]  /*51a80*/  STL.64 [R1+0xe8], R6 ;  /* 0x0000e80601007387 */ /* 0x000fe40000100a00 */
[----:B------:R-:W3:Y:S02]  /*51a90*/  LDL.LU R28, [R1+0x64c] ;  /* 0x00064c00011c7983 */ /* 0x000ee40000300800 */
[----:B0-----:R-:W-:-:S05]  /*51aa0*/  IMAD.MOV.U32 R4, RZ, RZ, R7 ;  /* 0x000000ffff047224 */ /* 0x001fca00078e0007 */
[----:B------:R0:W-:Y:S04]  /*51ab0*/  STL [R1+0x16fc], R4 ;  /* 0x0016fc0401007387 */ /* 0x0001e80000100800 */
        /* <DEDUP_REMOVED lines=12> */
[----:B------:R-:W-:Y:S01]  /*51b80*/  SHF.R.S32.HI R0, RZ, 0x7, R0 ;  /* 0x00000007ff007819 */ /* 0x000fe20000011400 */
[----:B------:R-:W4:Y:S01]  /*51b90*/  LDL.LU R16, [R1+0x628] ;  /* 0x0006280001107983 */ /* 0x000f220000300800 */
[----:B------:R-:W4:Y:S02]  /*51ba0*/  LDL.LU R17, [R1+0x5fc] ;  /* 0x0005fc0001117983 */ /* 0x000f240000300800 */
[----:B------:R-:W4:Y:S02]  /*51bb0*/  LDL.LU R18, [R1+0x620] ;  /* 0x0006200001127983 */ /* 0x000f240000300800 */
[----:B------:R-:W4:Y:S01]  /*51bc0*/  LDL.LU R19, [R1+0x5f4] ;  /* 0x0005f40001137983 */ /* 0x000f220000300800 */
[----:B------:R-:W4:Y:S01]  /*51bd0*/  LDL.LU R12, [R1+0x618] ;  /* 0x00061800010c7983 */ /* 0x000f220000300800 */
[----:B------:R-:W-:Y:S01]  /*51be0*/  ISETP.NE.U32.AND P0, PT, R0, UR4, PT ;  /* 0x0000000400007c0c */ /* 0x000fe2000bf05070 */
[----:B------:R-:W4:Y:S02]  /*51bf0*/  LDL.LU R13, [R1+0x5ec] ;  /* 0x0005ec00010d7983 */ /* 0x000f240000300800 */
[----:B------:R-:W4:Y:S01]  /*51c00*/  LDL.LU R0, [R1+0x610] ;  /* 0x0006100001007983 */ /* 0x000f220000300800 */
[----:B------:R-:W4:Y:S01]  /*51c10*/  LDL.LU R14, [R1+0x5e4] ;  /* 0x0005e400010e7983 */ /* 0x000f220000300800 */
[----:B------:R-:W4:Y:S02]  /*51c20*/  LDL.LU R15, [R1+0x608] ;  /* 0x00060800010f7983 */ /* 0x000f240000300800 */
[----:B------:R-:W4:Y:S01]  /*51c30*/  LDL.LU R6, [R1+0x5dc] ;  /* 0x0005dc0001067983 */ /* 0x000f220000300800 */
[----:B--2---:R-:W-:-:S05]  /*51c40*/  IADD3 R2, P4, R2, UR12, RZ ;  /* 0x0000000c02027c10 */ /* 0x004fca000ff9e0ff */
[----:B------:R0:W-:Y:S01]  /*51c50*/  STL [R1+0x640], R2 ;  /* 0x0006400201007387 */ /* 0x0001e20000100800 */
[----:B------:R-:W2:Y:S02]  /*51c60*/  LDL.LU R10, [R1+0x600] ;  /* 0x00060000010a7983 */ /* 0x000ea40000300800 */
[----:B------:R-:W2:Y:S02]  /*51c70*/  LDL.LU R8, [R1+0x5d4] ;  /* 0x0005d40001087983 */ /* 0x000ea40000300800 */
[----:B------:R-:W2:Y:S01]  /*51c80*/  LDL.LU R9, [R1+0x5f8] ;  /* 0x0005f80001097983 */ /* 0x000ea20000300800 */
[----:B------:R-:W2:Y:S01]  /*51c90*/  LDL.LU R29, [R1+0x1648] ;  /* 0x00164800011d7983 */ /* 0x000ea20000300800 */
[----:B------:R-:W2:Y:S03]  /*51ca0*/  LDL.LU R3, [R1+0x5f0] ;  /* 0x0005f00001037983 */ /* 0x000ea60000300800 */
[----:B0-----:R-:W2:Y:S01]  /*51cb0*/  LDL.LU R2, [R1+0x668] ;  /* 0x0006680001027983 */ /* 0x001ea20000300800 */
[----:B---3--:R-:W-:-:S05]  /*51cc0*/  IADD3 R28, P5, R28, UR12, RZ ;  /* 0x0000000c1c1c7c10 */ /* 0x008fca000ffbe0ff */
[----:B------:R0:W-:Y:S04]  /*51cd0*/  STL [R1+0x64c], R28 ;  /* 0x00064c1c01007387 */ /* 0x0001e80000100800 */
[----:B0-----:R-:W3:Y:S01]  /*51ce0*/  LDL.LU R28, [R1+0x5e8] ;  /* 0x0005e800011c7983 */ /* 0x001ee20000300800 */
[----:B----4-:R-:W-:Y:S02]  /*51cf0*/  IADD3 R4, P6, R4, UR12, RZ ;  /* 0x0000000c04047c10 */ /* 0x010fe4000ffde0ff */
[----:B------:R-:W-:Y:S02]  /*51d00*/  IADD3 R24, P1, R24, UR12, RZ ;  /* 0x0000000c18187c10 */ /* 0x000fe4000ff3e0ff */
[----:B------:R-:W-:Y:S02]  /*51d10*/  IADD3 R25, P2, R25, UR12, RZ ;  /* 0x0000000c19197c10 */ /* 0x000fe4000ff5e0ff */
[----:B------:R-:W-:-:S02]  /*51d20*/  IADD3 R26, P3, R26, UR12, RZ ;  /* 0x0000000c1a1a7c10 */ /* 0x000fc4000ff7e0ff */
[----:B------:R-:W-:Y:S01]  /*51d30*/  IADD3.X R27, R27, UR6, RZ, P4, !PT ;  /* 0x000000061b1b7c10 */ /* 0x000fe2000a7fe4ff */
[----:B------:R-:W-:Y:S01]  /*51d40*/  STL [R1+0x648], R4 ;  /* 0x0006480401007387 */ /* 0x000fe20000100800 */
[----:B------:R-:W-:Y:S01]  /*51d50*/  IADD3 R20, P4, R20, UR12, RZ ;  /* 0x0000000c14147c10 */ /* 0x000fe2000ff9e0ff */
[----:B------:R-:W-:Y:S01]  /*51d60*/  STL [R1+0x644], R24 ;  /* 0x0006441801007387 */ /* 0x000fe20000100800 */
        /* <DEDUP_REMOVED lines=22> */
[----:B------:R-:W-:Y:S01]  /*51ed0*/  IADD3.X R12, R12, UR6, RZ, P4, !PT ;  /* 0x000000060c0c7c10 */ /* 0x000fe2000a7fe4ff */
[----:B------:R-:W-:Y:S02]  /*51ee0*/  STL [R1+0x5fc], R17 ;  /* 0x0005fc1101007387 */ /* 0x000fe40000100800 */
[----:B------:R-:W-:Y:S01]  /*51ef0*/  STL [R1+0x620], R18 ;  /* 0x0006201201007387 */ /* 0x000fe20000100800 */
[----:B------:R-:W-:Y:S01]  /*51f00*/  STL [R1+0x5f4], R19 ;  /* 0x0005f41301007387 */ /* 0x000fe20000100800 */
[----:B------:R0:W-:Y:S02]  /*51f10*/  STL [R1+0x610], R0 ;  /* 0x0006100001007387 */ /* 0x0001e40000100800 */
[----:B------:R-:W-:Y:S01]  /*51f20*/  STL [R1+0x618], R12 ;  /* 0x0006180c01007387 */ /* 0x000fe20000100800 */
[----:B0-----:R-:W4:Y:S01]  /*51f30*/  LDL.LU R0, [R1+0x1640] ;  /* 0x0016400001007983 */ /* 0x001f220000300800 */
[----:B------:R-:W-:-:S02]  /*51f40*/  IADD3 R13, P4, R13, UR12, RZ ;  /* 0x0000000c0d0d7c10 */ /* 0x000fc4000ff9e0ff */
[----:B------:R-:W-:Y:S02]  /*51f50*/  IADD3 R14, P5, R14, UR12, RZ ;  /* 0x0000000c0e0e7c10 */ /* 0x000fe4000ffbe0ff */
[----:B------:R-:W-:Y:S01]  /*51f60*/  IADD3.X R15, R15, UR6, RZ, P6, !PT ;  /* 0x000000060f0f7c10 */ /* 0x000fe2000b7fe4ff */
[----:B------:R-:W-:Y:S01]  /*51f70*/  IADD3 R6, P6, R6, UR12, RZ ;  /* 0x0000000c06067c10 */ /* 0x000fe2000ffde0ff */
[----:B------:R-:W-:Y:S01]  /*51f80*/  STL [R1+0x5ec], R13 ;  /* 0x0005ec0d01007387 */ /* 0x000fe20000100800 */
[----:B------:R-:W-:Y:S02]  /*51f90*/  STL [R1+0x5e4], R14 ;  /* 0x0005e40e01007387 */ /* 0x000fe40000100800 */
[----:B------:R-:W-:Y:S02]  /*51fa0*/  STL [R1+0x608], R15 ;  /* 0x0006080f01007387 */ /* 0x000fe40000100800 */
[----:B------:R-:W-:Y:S01]  /*51fb0*/  STL [R1+0x5dc], R6 ;  /* 0x0005dc0601007387 */ /* 0x000fe20000100800 */
[----:B--2---:R-:W-:Y:S01]  /*51fc0*/  IADD3.X R10, R10, UR6, RZ, P1, !PT ;  /* 0x000000060a0a7c10 */ /* 0x004fe20008ffe4ff */
[----:B------:R-:W-:Y:S01]  /*51fd0*/  IADD3 R8, P1, R8, UR12, RZ ;  /* 0x0000000c08087c10 */ /* 0x000fe2000ff3e0ff */
[----:B------:R-:W-:-:S02]  /*51fe0*/  IADD3.X R9, R9, UR6, RZ, P2, !PT ;  /* 0x0000000609097c10 */ /* 0x000fc400097fe4ff */
[----:B------:R-:W-:Y:S01]  /*51ff0*/  IADD3.X R3, R3, UR6, RZ, P3, !PT ;  /* 0x0000000603037c10 */ /* 0x000fe20009ffe4ff */
[----:B------:R-:W-:Y:S01]  /*52000*/  IADD3 R29, P2, R29, UR9, RZ ;  /* 0x000000091d1d7c10 */ /* 0x000fe2000ff5e0ff */
[----:B------:R-:W-:Y:S01]  /*52010*/  STL [R1+0x600], R10 ;  /* 0x0006000a01007387 */ /* 0x000fe20000100800 */
[----:B------:R-:W-:-:S03]  /*52020*/  IADD3 R2, P3, R2, UR9, RZ ;  /* 0x0000000902027c10 */ /* 0x000fc6000ff7e0ff */
[----:B------:R-:W-:Y:S01]  /*52030*/  STL [R1+0x5d4], R8 ;  /* 0x0005d40801007387 */ /* 0x000fe20000100800 */
[----:B------:R-:W-:Y:S03]  /*52040*/  STL [R1+0x5f8], R9 ;  /* 0x0005f80901007387 */ /* 0x000fe60000100800 */
[----:B------:R0:W-:Y:S01]  /*52050*/  STL [R1+0x668], R2 ;  /* 0x0006680201007387 */ /* 0x0001e20000100800 */
[----:B------:R-:W-:Y:S03]  /*52060*/  STL [R1+0x1648], R29 ;  /* 0x0016481d01007387 */ /* 0x000fe60000100800 */
[----:B0-----:R-:W2:Y:S01]  /*52070*/  LDL.LU R2, [R1+0x5e0] ;  /* 0x0005e00001027983 */ /* 0x001ea20000300800 */
[----:B------:R-:W-:Y:S02]  /*52080*/  STL [R1+0x5f0], R3 ;  /* 0x0005f00301007387 */ /* 0x000fe40000100800 */
[----:B------:R-:W2:Y:S02]  /*52090*/  LDL.LU R4, [R1+0x163c] ;  /* 0x00163c0001047983 */ /* 0x000ea40000300800 */
[----:B------:R-:W2:Y:S01]  /*520a0*/  LDL.LU R24, [R1+0x5d8] ;  /* 0x0005d80001187983 */ /* 0x000ea20000300800 */
[----:B------:R-:W2:Y:S01]  /*520b0*/  LDL.LU R25, [R1+0x1638] ;  /* 0x0016380001197983 */ /* 0x000ea20000300800 */
[----:B---3--:R-:W-:-:S05]  /*520c0*/  IADD3.X R28, R28, UR6, RZ, P4, !PT ;  /* 0x000000061c1c7c10 */ /* 0x008fca000a7fe4ff */
[----:B------:R0:W-:Y:S01]  /*520d0*/  STL [R1+0x5e8], R28 ;  /* 0x0005e81c01007387 */ /* 0x0001e20000100800 */
        /* <DEDUP_REMOVED lines=15> */
[----:B0-----:R-:W3:Y:S01]  /*521d0*/  LDL.LU R28, [R1+0x1608] ;  /* 0x00160800011c7983 */ /* 0x001ee20000300800 */
[----:B------:R-:W3:Y:S02]  /*521e0*/  LDL.LU R14, [R1+0x650] ;  /* 0x00065000010e7983 */ /* 0x000ee40000300800 */
[----:B------:R-:W3:Y:S02]  /*521f0*/  LDL.LU R15, [R1+0x1600] ;  /* 0x00160000010f7983 */ /* 0x000ee40000300800 */
[----:B------:R-:W3:Y:S01]  /*52200*/  LDL.LU R6, [R1+0x1624] ;  /* 0x0016240001067983 */ /* 0x000ee20000300800 */
[----:B----4-:R-:W-:-:S05]  /*52210*/  IADD3 R0, P4, R0, UR9, RZ ;  /* 0x0000000900007c10 */ /* 0x010fca000ff9e0ff */
[----:B------:R0:W-:Y:S01]  /*52220*/  STL [R1+0x1640], R0 ;  /* 0x0016400001007387 */ /* 0x0001e20000100800 */
[----:B------:R-:W4:Y:S02]  /*52230*/  LDL.LU R10, [R1+0x15f8] ;  /* 0x0015f800010a7983 */ /* 0x000f240000300800 */
[----:B------:R-:W4:Y:S02]  /*52240*/  LDL.LU R8, [R1+0x161c] ;  /* 0x00161c0001087983 */ /* 0x000f240000300800 */
[----:B------:R-:W4:Y:S01]  /*52250*/  LDL.LU R9, [R1+0x15f0] ;  /* 0x0015f00001097983 */ /* 0x000f220000300800 */
[----:B------:R-:W4:Y:S01]  /*52260*/  LDL.LU R29, [R1+0x1614] ;  /* 0x00161400011d7983 */ /* 0x000f220000300800 */
[----:B------:R-:W4:Y:S03]  /*52270*/  LDL.LU R3, [R1+0x15e8] ;  /* 0x0015e80001037983 */ /* 0x000f260000300800 */
[----:B0-----:R-:W4:Y:S01]  /*52280*/  LDL.LU R0, [R1+0x160c] ;  /* 0x00160c0001007983 */ /* 0x001f220000300800 */
[----:B--2---:R-:W-:-:S02]  /*52290*/  IADD3.X R2, R2, UR6, RZ, P5, !PT ;  /* 0x0000000602027c10 */ /* 0x004fc4000affe4ff */
[----:B------:R-:W-:Y:S02]  /*522a0*/  IADD3 R4, P5, R4, UR9, RZ ;  /* 0x0000000904047c10 */ /* 0x000fe4000ffbe0ff */
[----:B------:R-:W-:Y:S01]  /*522b0*/  IADD3.X R24, R24, UR6, RZ, P6, !PT ;  /* 0x0000000618187c10 */ /* 0x000fe2000b7fe4ff */
[----:B------:R0:W-:Y:S01]  /*522c0*/  STL [R1+0x5e0], R2 ;  /* 0x0005e00201007387 */ /* 0x0001e20000100800 */
[----:B------:R-:W-:-:S03]  /*522d0*/  IADD3 R25, P6, R25, UR9, RZ ;  /* 0x0000000919197c10 */ /* 0x000fc6000ffde0ff */
[----:B0-----:R-:W2:Y:S01]  /*522e0*/  LDL.LU R2, [R1+0x15e0] ;  /* 0x0015e00001027983 */ /* 0x001ea20000300800 */
[----:B------:R-:W-:Y:S02]  /*522f0*/  STL [R1+0x163c], R4 ;  /* 0x00163c0401007387 */ /* 0x000fe40000100800 */
[----:B------:R-:W-:Y:S02]  /*52300*/  STL [R1+0x5d8], R24 ;  /* 0x0005d81801007387 */ /* 0x000fe40000100800 */
[----:B------:R-:W-:Y:S01]  /*52310*/  STL [R1+0x1638], R25 ;  /* 0x0016381901007387 */ /* 0x000fe20000100800 */
[----:B---3--:R-:W-:Y:S01]  /*52320*/  IADD3.X R26, R26, UR6, RZ, P1, !PT ;  /* 0x000000061a1a7c10 */ /* 0x008fe20008ffe4ff */
[----:B------:R-:W-:Y:S01]  /*52330*/  IADD3 R27, P1, R27, UR9, RZ ;  /* 0x000000091b1b7c10 */ /* 0x000fe2000ff3e0ff */
[----:B------:R-:W-:Y:S01]  /*52340*/  IADD3.X R20, R20, UR7, RZ, P2, !PT ;  /* 0x0000000714147c10 */ /* 0x000fe200097fe4ff */
[----:B------:R-:W-:Y:S01]  /*52350*/  IADD3 R21, P2, R21, UR9, RZ ;  /* 0x0000000915157c10 */ /* 0x000fe2000ff5e0ff */
        /* <DEDUP_REMOVED lines=16> */
[----:B------:R-:W-:-:S02]  /*52460*/  IADD3.X R19, R19, UR7, RZ, P1, !PT ;  /* 0x0000000713137c10 */ /* 0x000fc40008ffe4ff */
[----:B------:R-:W-:Y:S01]  /*52470*/  IADD3.X R13, R13, UR7, RZ, P2, !PT ;  /* 0x000000070d0d7c10 */ /* 0x000fe200097fe4ff */
[----:B------:R-:W-:Y:S01]  /*52480*/  STL [R1+0x660], R11 ;  /* 0x0006600b01007387 */ /* 0x000fe20000100800 */
[----:B------:R-:W-:Y:S01]  /*52490*/  IADD3 R28, P2, R28, UR9, RZ ;  /* 0x000000091c1c7c10 */ /* 0x000fe2000ff5e0ff */
[----:B------:R-:W-:Y:S01]  /*524a0*/  STL [R1+0x1620], R16 ;  /* 0x0016201001007387 */ /* 0x000fe20000100800 */
[----:B------:R-:W-:Y:S01]  /*524b0*/  IADD3 R12, P1, R12, UR9, RZ ;  /* 0x000000090c0c7c10 */ /* 0x000fe2000ff3e0ff */
[----:B------:R-:W-:Y:S01]  /*524c0*/  STL [R1+0x65c], R17 ;  /* 0x00065c1101007387 */ /* 0x000fe20000100800 */
[----:B------:R-:W-:Y:S02]  /*524d0*/  STL [R1+0x1618], R18 ;  /* 0x0016181201007387 */ /* 0x000fe40000100800 */
[----:B------:R-:W-:Y:S02]  /*524e0*/  STL [R1+0x658], R19 ;  /* 0x0006581301007387 */ /* 0x000fe40000100800 */
[----:B------:R0:W-:Y:S01]  /*524f0*/  STL [R1+0x1608], R28 ;  /* 0x0016081c01007387 */ /* 0x0001e20000100800 */
[----:B------:R-:W-:Y:S01]  /*52500*/  STL [R1+0x1610], R12 ;  /* 0x0016100c01007387 */ /* 0x000fe20000100800 */
[----:B------:R-:W-:Y:S01]  /*52510*/  IADD3.X R14, R14, UR7, RZ, P3, !PT ;  /* 0x000000070e0e7c10 */ /* 0x000fe20009ffe4ff */
[----:B------:R-:W-:Y:S01]  /*52520*/  IADD3 R15, P3, R15, UR9, RZ ;  /* 0x000000090f0f7c10 */ /* 0x000fe2000ff7e0ff */
[----:B------:R-:W-:Y:S01]  /*52530*/  IADD3.X R6, R6, UR7, RZ, P4, !PT ;  /* 0x0000000706067c10 */ /* 0x000fe2000a7fe4ff */
[----:B0-----:R-:W3:Y:S01]  /*52540*/  LDL.LU R28, [R1+0x1604] ;  /* 0x00160400011c7983 */ /* 0x001ee20000300800 */
[----:B------:R-:W-:Y:S02]  /*52550*/  STL [R1+0x654], R13 ;  /* 0x0006540d01007387 */ /* 0x000fe40000100800 */
[----:B------:R-:W-:Y:S02]  /*52560*/  STL [R1+0x650], R14 ;  /* 0x0006500e01007387 */ /* 0x000fe40000100800 */
[----:B------:R-:W-:Y:S01]  /*52570*/  STL [R1+0x1600], R15 ;  /* 0x0016000f01007387 */ /* 0x000fe20000100800 */
[----:B------:R-:W-:Y:S01]  /*52580*/  STL [R1+0x1624], R6 ;  /* 0x0016240601007387 */ /* 0x000fe20000100800 */
[----:B----4-:R-:W-:-:S02]  /*52590*/  IADD3 R10, P4, R10, UR9, RZ ;  /* 0x000000090a0a7c10 */ /* 0x010fc4000ff9e0ff */
[----:B------:R-:W-:Y:S01]  /*525a0*/  IADD3.X R8, R8, UR7, RZ, P5, !PT ;  /* 0x0000000708087c10 */ /* 0x000fe2000affe4ff */
[----:B------:R-:W-:Y:S01]  /*525b0*/  IADD3 R9, P5, R9, UR9, RZ ;  /* 0x0000000909097c10 */ /* 0x000fe2000ffbe0ff */
[----:B------:R-:W-:Y:S01]  /*525c0*/  IADD3.X R29, R29, UR7, RZ, P6, !PT ;  /* 0x000000071d1d7c10 */ /* 0x000fe2000b7fe4ff */
[----:B------:R-:W-:Y:S02]  /*525d0*/  STL [R1+0x15f8], R10 ;  /* 0x0015f80a01007387 */ /* 0x000fe40000100800 */
[----:B------:R-:W-:Y:S01]  /*525e0*/  STL [R1+0x161c], R8 ;  /* 0x00161c0801007387 */ /* 0x000fe20000100800 */
[----:B------:R-:W-:Y:S01]  /*525f0*/  IADD3.X R0, R0, UR7, RZ, P1, !PT ;  /* 0x0000000700007c10 */ /* 0x000fe20008ffe4ff */
[----:B------:R-:W-:Y:S04]  /*52600*/  STL [R1+0x15f0], R9 ;  /* 0x0015f00901007387 */ /* 0x000fe80000100800 */
[----:B------:R0:W-:Y:S01]  /*52610*/  STL [R1+0x160c], R0 ;  /* 0x00160c0001007387 */ /* 0x0001e20000100800 */
[----:B------:R-:W-:Y:S03]  /*52620*/  STL [R1+0x1614], R29 ;  /* 0x0016141d01007387 */ /* 0x000fe60000100800 */
[----:B0-----:R-:W4:Y:S01]  /*52630*/  LDL.LU R0, [R1+0x15d8] ;  /* 0x0015d80001007983 */ /* 0x001f220000300800 */
[----:B------:R-:W-:-:S05]  /*52640*/  IADD3 R3, P6, R3, UR9, RZ ;  /* 0x0000000903037c10 */ /* 0x000fca000ffde0ff */
[----:B------:R-:W-:Y:S01]  /*52650*/  STL [R1+0x15e8], R3 ;  /* 0x0015e80301007387 */ /* 0x000fe20000100800 */
[----:B------:R-:W4:Y:S02]  /*52660*/  LDL.LU R4, [R1+0x15fc] ;  /* 0x0015fc0001047983 */ /* 0x000f240000300800 */
        /* <DEDUP_REMOVED lines=19> */
[----:B0-----:R-:W2:Y:S01]  /*527a0*/  LDL.LU R2, [R1+0x15b4] ;  /* 0x0015b40001027983 */ /* 0x001ea20000300800 */
[----:B------:R-:W2:Y:S02]  /*527b0*/  LDL.LU R14, [R1+0x1588] ;  /* 0x00158800010e7983 */ /* 0x000ea40000300800 */
[----:B------:R-:W2:Y:S02]  /*527c0*/  LDL.LU R15, [R1+0x15ac] ;  /* 0x0015ac00010f7983 */ /* 0x000ea40000300800 */
[----:B------:R-:W2:Y:S01]  /*527d0*/  LDL.LU R6, [R1+0x1580] ;  /* 0x0015800001067983 */ /* 0x000ea20000300800 */
[----:B---3--:R-:W-:-:S05]  /*527e0*/  IADD3.X R28, R28, UR7, RZ, P2, !PT ;  /* 0x000000071c1c7c10 */ /* 0x008fca00097fe4ff */
[----:B------:R0:W-:Y:S01]  /*527f0*/  STL [R1+0x1604], R28 ;  /* 0x0016041c01007387 */ /* 0x0001e20000100800 */
[----:B------:R-:W3:Y:S02]  /*52800*/  LDL.LU R10, [R1+0x15a4] ;  /* 0x0015a400010a7983 */ /* 0x000ee40000300800 */
[----:B------:R-:W3:Y:S02]  /*52810*/  LDL.LU R8, [R1+0x1578] ;  /* 0x0015780001087983 */ /* 0x000ee40000300800 */
[----:B------:R-:W3:Y:S01]  /*52820*/  LDL.LU R9, [R1+0x159c] ;  /* 0x00159c0001097983 */ /* 0x000ee20000300800 */
[----:B------:R-:W3:Y:S01]  /*52830*/  LDL.LU R29, [R1+0x1570] ;  /* 0x00157000011d7983 */ /* 0x000ee20000300800 */
[----:B------:R-:W3:Y:S03]  /*52840*/  LDL.LU R3, [R1+0x1594] ;  /* 0x0015940001037983 */ /* 0x000ee60000300800 */
[----:B0-----:R-:W3:Y:S01]  /*52850*/  LDL.LU R28, [R1+0x1568] ;  /* 0x00156800011c7983 */ /* 0x001ee20000300800 */
[----:B----4-:R-:W-:-:S05]  /*52860*/  IADD3 R0, P2, R0, UR9, RZ ;  /* 0x0000000900007c10 */ /* 0x010fca000ff5e0ff */
[----:B------:R0:W-:Y:S04]  /*52870*/  STL [R1+0x15d8], R0 ;  /* 0x0015d80001007387 */ /* 0x0001e80000100800 */
[----:B0-----:R-:W4:Y:S01]  /*52880*/  LDL.LU R0, [R1+0x158c] ;  /* 0x00158c0001007983 */ /* 0x001f220000300800 */
[----:B------:R-:W-:Y:S01]  /*52890*/  IADD3.X R4, R4, UR7, RZ, P3, !PT ;  /* 0x0000000704047c10 */ /* 0x000fe20009ffe4ff */
[----:B------:R-:W-:Y:S01]  /*528a0*/  IADD3 R24, P3, R24, UR9, RZ ;  /* 0x0000000918187c10 */ /* 0x000fe2000ff7e0ff */
[----:B------:R-:W-:-:S03]  /*528b0*/  IADD3.X R25, R25, UR7, RZ, P4, !PT ;  /* 0x0000000719197c10 */ /* 0x000fc6000a7fe4ff */
[----:B------:R-:W-:Y:S01]  /*528c0*/  STL [R1+0x15fc], R4 ;  /* 0x0015fc0401007387 */ /* 0x000fe20000100800 */
[----:B------:R-:W-:Y:S02]  /*528d0*/  STL [R1+0x15d0], R24 ;  /* 0x0015d01801007387 */ /* 0x000fe40000100800 */
[----:B------:R-:W-:Y:S01]  /*528e0*/  STL [R1+0x15f4], R25 ;  /* 0x0015f41901007387 */ /* 0x000fe20000100800 */
[----:B--2---:R-:W-:Y:S02]  /*528f0*/  IADD3 R26, P4, R26, UR9, RZ ;  /* 0x000000091a1a7c10 */ /* 0x004fe4000ff9e0ff */
[----:B------:R-:W-:Y:S01]  /*52900*/  IADD3.X R27, R27, UR7, RZ, P5, !PT ;  /* 0x000000071b1b7c10 */ /* 0x000fe2000affe4ff */
[----:B------:R-:W-:Y:S01]  /*52910*/  IADD3 R20, P5, R20, UR9, RZ ;  /* 0x0000000914147c10 */ /* 0x000fe2000ffbe0ff */
[----:B------:R-:W-:Y:S01]  /*52920*/  IADD3.X R21, R21, UR7, RZ, P6, !PT ;  /* 0x0000000715157c10 */ /* 0x000fe2000b7fe4ff */
        /* <DEDUP_REMOVED lines=21> */
[----:B------:R-:W-:Y:S01]  /*52a80*/  STL [R1+0x15a0], R17 ;  /* 0x0015a01101007387 */ /* 0x000fe20000100800 */
[----:B------:R-:W-:Y:S02]  /*52a90*/  STL [R1+0x15c4], R18 ;  /* 0x0015c41201007387 */ /* 0x000fe40000100800 */
[----:B------:R-:W-:Y:S01]  /*52aa0*/  STL [R1+0x1598], R19 ;  /* 0x0015981301007387 */ /* 0x000fe20000100800 */
[----:B------:R-:W-:Y:S01]  /*52ab0*/  IADD3 R13, P5, R13, UR9, RZ ;  /* 0x000000090d0d7c10 */ /* 0x000fe2000ffbe0ff */
[----:B------:R0:W-:Y:S01]  /*52ac0*/  STL [R1+0x15b4], R2 ;  /* 0x0015b40201007387 */ /* 0x0001e20000100800 */
[----:B------:R-:W-:Y:S01]  /*52ad0*/  STL [R1+0x15bc], R12 ;  /* 0x0015bc0c01007387 */ /* 0x000fe20000100800 */
[----:B------:R-:W-:-:S02]  /*52ae0*/  IADD3 R14, P6, R14, UR9, RZ ;  /* 0x000000090e0e7c10 */ /* 0x000fc4000ffde0ff */
[----:B------:R-:W-:Y:S01]  /*52af0*/  IADD3.X R15, R15, UR7, RZ, P1, !PT ;  /* 0x000000070f0f7c10 */ /* 0x000fe20008ffe4ff */
[----:B------:R-:W-:Y:S01]  /*52b00*/  IADD3 R6, P1, R6, UR9, RZ ;  /* 0x0000000906067c10 */ /* 0x000fe2000ff3e0ff */
[----:B0-----:R-:W2:Y:S01]  /*52b10*/  LDL.LU R2, [R1+0x1560] ;  /* 0x0015600001027983 */ /* 0x001ea20000300800 */
[----:B------:R-:W-:Y:S02]  /*52b20*/  STL [R1+0x1590], R13 ;  /* 0x0015900d01007387 */ /* 0x000fe40000100800 */
[----:B------:R-:W-:Y:S02]  /*52b30*/  STL [R1+0x1588], R14 ;  /* 0x0015880e01007387 */ /* 0x000fe40000100800 */
[----:B------:R-:W-:Y:S01]  /*52b40*/  STL [R1+0x15ac], R15 ;  /* 0x0015ac0f01007387 */ /* 0x000fe20000100800 */
[----:B------:R-:W-:Y:S01]  /*52b50*/  STL [R1+0x1580], R6 ;  /* 0x0015800601007387 */ /* 0x000fe20000100800 */
[----:B---3--:R-:W-:Y:S01]  /*52b60*/  IADD3.X R10, R10, UR7, RZ, P2, !PT ;  /* 0x000000070a0a7c10 */ /* 0x008fe200097fe4ff */
        /* <DEDUP_REMOVED lines=10> */
[----:B0-----:R-:W3:Y:S01]  /*52c10*/  LDL.LU R28, [R1+0x1584] ;  /* 0x00158400011c7983 */ /* 0x001ee20000300800 */
[----:B------:R-:W-:Y:S02]  /*52c20*/  STL [R1+0x1594], R3 ;  /* 0x0015940301007387 */ /* 0x000fe40000100800 */
[----:B------:R-:W3:Y:S02]  /*52c30*/  LDL.LU R4, [R1+0x1558] ;  /* 0x0015580001047983 */ /* 0x000ee40000300800 */
[----:B------:R-:W3:Y:S01]  /*52c40*/  LDL.LU R24, [R1+0x157c] ;  /* 0x00157c0001187983 */ /* 0x000ee20000300800 */
[----:B------:R-:W3:Y:S01]  /*52c50*/  LDL.LU R25, [R1+0x1550] ;  /* 0x0015500001197983 */ /* 0x000ee20000300800 */
[----:B----4-:R-:W-:-:S05]  /*52c60*/  IADD3.X R0, R0, UR7, RZ, P5, !PT ;  /* 0x0000000700007c10 */ /* 0x010fca000affe4ff */
[----:B------:R0:W-:Y:S01]  /*52c70*/  STL [R1+0x158c], R0 ;  /* 0x00158c0001007387 */ /* 0x0001e20000100800 */
        /* <DEDUP_REMOVED lines=15> */
[----:B0-----:R-:W4:Y:S01]  /*52d70*/  LDL.LU R0, [R1+0x1510] ;  /* 0x0015100001007983 */ /* 0x001f220000300800 */
        /* <DEDUP_REMOVED lines=11> */
[----:B---3--:R-:W-:-:S02]  /*52e30*/  IADD3.X R28, R28, UR7, RZ, P6, !PT ;  /* 0x000000071c1c7c10 */ /* 0x008fc4000b7fe4ff */
[----:B------:R-:W-:Y:S02]  /*52e40*/  IADD3 R4, P6, R4, UR9, RZ ;  /* 0x0000000904047c10 */ /* 0x000fe4000ffde0ff */
[----:B------:R-:W-:Y:S01]  /*52e50*/  IADD3.X R24, R24, UR7, RZ, P1, !PT ;  /* 0x0000000718187c10 */ /* 0x000fe20008ffe4ff */
[----:B------:R0:W-:Y:S01]  /*52e60*/  STL [R1+0x1584], R28 ;  /* 0x0015841c01007387 */ /* 0x0001e20000100800 */
[----:B------:R-:W-:-:S03]  /*52e70*/  IADD3 R25, P1, R25, UR9, RZ ;  /* 0x0000000919197c10 */ /* 0x000fc6000ff3e0ff */
[----:B0-----:R-:W3:Y:S01]  /*52e80*/  LDL.LU R28, [R1+0x14e8] ;  /* 0x0014e800011c7983 */ /* 0x001ee20000300800 */
[----:B------:R-:W-:Y:S02]  /*52e90*/  STL [R1+0x1558], R4 ;  /* 0x0015580401007387 */ /* 0x000fe40000100800 */
[----:B------:R-:W-:Y:S02]  /*52ea0*/  STL [R1+0x157c], R24 ;  /* 0x00157c1801007387 */ /* 0x000fe40000100800 */
[----:B------:R-:W-:Y:S01]  /*52eb0*/  STL [R1+0x1550], R25 ;  /* 0x0015501901007387 */ /* 0x000fe20000100800 */
[----:B----4-:R-:W-:Y:S01]  /*52ec0*/  IADD3.X R26, R26, UR7, RZ, P2, !PT ;  /* 0x000000071a1a7c10 */ /* 0x010fe200097fe4ff */
        /* <DEDUP_REMOVED lines=29> */
[----:B------:R-:W-:Y:S04]  /*530a0*/  STL [R1+0x1518], R12 ;  /* 0x0015180c01007387 */ /* 0x000fe80000100800 */
[----:B0-----:R-:W4:Y:S01]  /*530b0*/  LDL.LU R0, [R1+0x150c] ;  /* 0x00150c0001007983 */ /* 0x001f220000300800 */
[----:B------:R-:W-:Y:S01]  /*530c0*/  IADD3.X R14, R14, UR7, RZ, P4, !PT ;  /* 0x000000070e0e7c10 */ /* 0x000fe2000a7fe4ff */
[----:B------:R-:W-:Y:S01]  /*530d0*/  IADD3 R15, P4, R15, UR9, RZ ;  /* 0x000000090f0f7c10 */ /* 0x000fe2000ff9e0ff */
[----:B------:R-:W-:Y:S01]  /*530e0*/  IADD3.X R6, R6, UR7, RZ, P5, !PT ;  /* 0x0000000706067c10 */ /* 0x000fe2000affe4ff */
[----:B------:R-:W-:Y:S02]  /*530f0*/  STL [R1+0x153c], R13 ;  /* 0x00153c0d01007387 */ /* 0x000fe40000100800 */
[----:B------:R-:W-:Y:S02]  /*53100*/  STL [R1+0x1534], R14 ;  /* 0x0015340e01007387 */ /* 0x000fe40000100800 */
[----:B------:R-:W-:Y:S01]  /*53110*/  STL [R1+0x1508], R15 ;  /* 0x0015080f01007387 */ /* 0x000fe20000100800 */
[----:B------:R-:W-:Y:S01]  /*53120*/  STL [R1+0x152c], R6 ;  /* 0x00152c0601007387 */ /* 0x000fe20000100800 */
[----:B--2---:R-:W-:-:S02]  /*53130*/  IADD3 R10, P5, R10, UR9, RZ ;  /* 0x000000090a0a7c10 */ /* 0x004fc4000ffbe0ff */
[----:B------:R-:W-:Y:S01]  /*53140*/  IADD3.X R8, R8, UR7, RZ, P6, !PT ;  /* 0x0000000708087c10 */ /* 0x000fe2000b7fe4ff */
[----:B------:R-:W-:Y:S01]  /*53150*/  IADD3 R9, P6, R9, UR9, RZ ;  /* 0x0000000909097c10 */ /* 0x000fe2000ffde0ff */
[----:B------:R-:W-:Y:S01]  /*53160*/  IADD3.X R29, R29, UR7, RZ, P1, !PT ;  /* 0x000000071d1d7c10 */ /* 0x000fe20008ffe4ff */
[----:B------:R-:W-:Y:S01]  /*53170*/  IADD3 R3, P1, R3, UR9, RZ ;  /* 0x0000000903037c10 */ /* 0x000fe2000ff3e0ff */
[----:B------:R-:W-:Y:S01]  /*53180*/  STL [R1+0x1500], R10 ;  /* 0x0015000a01007387 */ /* 0x000fe20000100800 */
[----:B------:R-:W-:Y:S01]  /*53190*/  STL [R1+0x1524], R8 ;  /* 0x0015240801007387 */ /* 0x000fe20000100800 */
[----:B------:R-:W-:Y:S02]  /*531a0*/  IADD3.X R2, R2, UR7, RZ, P2, !PT ;  /* 0x0000000702027c10 */ /* 0x000fe400097fe4ff */
[----:B------:R-:W-:Y:S04]  /*531b0*/  STL [R1+0x14f8], R9 ;  /* 0x0014f80901007387 */ /* 0x000fe80000100800 */
[----:B------:R0:W-:Y:S01]  /*531c0*/  STL [R1+0x1514], R2 ;  /* 0x0015140201007387 */ /* 0x0001e20000100800 */
[----:B------:R-:W-:Y:S03]  /*531d0*/  STL [R1+0x151c], R29 ;  /* 0x00151c1d01007387 */ /* 0x000fe60000100800 */
[----:B0-----:R-:W2:Y:S01]  /*531e0*/  LDL.LU R2, [R1+0x14e0] ;  /* 0x0014e00001027983 */ /* 0x001ea20000300800 */
[----:B------:R-:W-:Y:S02]  /*531f0*/  STL [R1+0x14f0], R3 ;  /* 0x0014f00301007387 */ /* 0x000fe40000100800 */
[----:B------:R-:W2:Y:S02]  /*53200*/  LDL.LU R4, [R1+0x1504] ;  /* 0x0015040001047983 */ /* 0x000ea40000300800 */
[----:B------:R-:W2:Y:S01]  /*53210*/  LDL.LU R24, [R1+0x14d8] ;  /* 0x0014d80001187983 */ /* 0x000ea20000300800 */
[----:B------:R-:W2:Y:S01]  /*53220*/  LDL.LU R25, [R1+0x14fc] ;  /* 0x0014fc0001197983 */ /* 0x000ea20000300800 */
[----:B---3--:R-:W-:-:S05]  /*53230*/  IADD3 R28, P2, R28, UR9, RZ ;  /* 0x000000091c1c7c10 */ /* 0x008fca000ff5e0ff */
        /* <DEDUP_REMOVED lines=20> */
[----:B----4-:R-:W-:-:S05]  /*53380*/  IADD3.X R0, R0, UR7, RZ, P3, !PT ;  /* 0x0000000700007c10 */ /* 0x010fca0009ffe4ff */
[----:B------:R0:W-:Y:S01]  /*53390*/  STL [R1+0x150c], R0 ;  /* 0x00150c0001007387 */ /* 0x0001e20000100800 */
[----:B------:R-:W4:Y:S02]  /*533a0*/  LDL.LU R10, [R1+0x14ac] ;  /* 0x0014ac00010a7983 */ /* 0x000f240000300800 */
[----:B------:R-:W4:Y:S02]  /*533b0*/  LDL.LU R8, [R1+0x1480] ;  /* 0x0014800001087983 */ /* 0x000f240000300800 */
[----:B------:R-:W4:Y:S01]  /*533c0*/  LDL.LU R9, [R1+0x14a4] ;  /* 0x0014a40001097983 */ /* 0x000f220000300800 */
[----:B------:R-:W4:Y:S01]  /*533d0*/  LDL.LU R29, [R1+0x1478] ;  /* 0x00147800011d7983 */ /* 0x000f220000300800 */
[----:B------:R-:W4:Y:S03]  /*533e0*/  LDL.LU R3, [R1+0x149c] ;  /* 0x00149c0001037983 */ /* 0x000f260000300800 */
[----:B0-----:R-:W4:Y:S01]  /*533f0*/  LDL.LU R0, [R1+0x1470] ;  /* 0x0014700001007983 */ /* 0x001f220000300800 */
[----:B--2---:R-:W-:-:S02]  /*53400*/  IADD3 R2, P3, R2, UR9, RZ ;  /* 0x0000000902027c10 */ /* 0x004fc4000ff7e0ff */
[----:B------:R-:W-:Y:S01]  /*53410*/  IADD3.X R4, R4, UR7, RZ, P4, !PT ;  /* 0x0000000704047c10 */ /* 0x000fe2000a7fe4ff */
[----:B------:R-:W-:Y:S02]  /*53420*/  IADD3 R24, P4, R24, UR9, RZ ;  /* 0x0000000918187c10 */ /* 0x000fe4000ff9e0ff */
[----:B------:R0:W-:Y:S01]  /*53430*/  STL [R1+0x14e0], R2 ;  /* 0x0014e00201007387 */ /* 0x0001e20000100800 */
[----:B------:R-:W-:-:S03]  /*53440*/  IADD3.X R25, R25, UR7, RZ, P5, !PT ;  /* 0x0000000719197c10 */ /* 0x000fc6000affe4ff */
[----:B0-----:R-:W2:Y:S01]  /*53450*/  LDL.LU R2, [R1+0x1494] ;  /* 0x0014940001027983 */ /* 0x001ea20000300800 */
[----:B------:R-:W-:Y:S02]  /*53460*/  STL [R1+0x1504], R4 ;  /* 0x0015040401007387 */ /* 0x000fe40000100800 */
[----:B------:R-:W-:Y:S02]  /*53470*/  STL [R1+0x14d8], R24 ;  /* 0x0014d81801007387 */ /* 0x000fe40000100800 */
[----:B------:R-:W-:Y:S01]  /*53480*/  STL [R1+0x14fc], R25 ;  /* 0x0014fc1901007387 */ /* 0x000fe20000100800 */
[----:B---3--:R-:W-:Y:S02]  /*53490*/  IADD3 R26, P5, R26, UR9, RZ ;  /* 0x000000091a1a7c10 */ /* 0x008fe4000ffbe0ff */
        /* <DEDUP_REMOVED lines=33> */
[----:B0-----:R-:W3:Y:S01]  /*536b0*/  LDL.LU R28, [R1+0x1468] ;  /* 0x00146800011c7983 */ /* 0x001ee20000300800 */
[----:B------:R-:W-:Y:S02]  /*536c0*/  STL [R1+0x1498], R13 ;  /* 0x0014980d01007387 */ /* 0x000fe40000100800 */
[----:B------:R-:W-:Y:S02]  /*536d0*/  STL [R1+0x1490], R14 ;  /* 0x0014900e01007387 */ /* 0x000fe40000100800 */
[----:B------:R-:W-:Y:S01]  /*536e0*/  STL [R1+0x14b4], R15 ;  /* 0x0014b40f01007387 */ /* 0x000fe20000100800 */
[----:B------:R-:W-:Y:S01]  /*536f0*/  STL [R1+0x1488], R6 ;  /* 0x0014880601007387 */ /* 0x000fe20000100800 */
[----:B----4-:R-:W-:Y:S01]  /*53700*/  IADD3.X R10, R10, UR7, RZ, P3, !PT ;  /* 0x000000070a0a7c10 */ /* 0x010fe20009ffe4ff */
        /* <DEDUP_REMOVED lines=10> */
[----:B0-----:R-:W4:Y:S01]  /*537b0*/  LDL.LU R0, [R1+0x148c] ;  /* 0x00148c0001007983 */ /* 0x001f220000300800 */
[----:B------:R-:W-:Y:S02]  /*537c0*/  STL [R1+0x149c], R3 ;  /* 0x00149c0301007387 */ /* 0x000fe40000100800 */
[----:B------:R-:W4:Y:S02]  /*537d0*/  LDL.LU R4, [R1+0x1460] ;  /* 0x0014600001047983 */ /* 0x000f240000300800 */
[----:B------:R-:W4:Y:S01]  /*537e0*/  LDL.LU R24, [R1+0x1484] ;  /* 0x0014840001187983 */ /* 0x000f220000300800 */
[----:B------:R-:W4:Y:S01]  /*537f0*/  LDL.LU R25, [R1+0x1458] ;  /* 0x0014580001197983 */ /* 0x000f220000300800 */
[----:B--2---:R-:W-:-:S05]  /*53800*/  IADD3.X R2, R2, UR7, RZ, P6, !PT ;  /* 0x0000000702027c10 */ /* 0x004fca000b7fe4ff */
        /* <DEDUP_REMOVED lines=20> */
[----:B---3--:R-:W-:-:S05]  /*53950*/  IADD3 R28, P6, R28, UR9, RZ ;  /* 0x000000091c1c7c10 */ /* 0x008fca000ffde0ff */
[----:B------:R0:W-:Y:S01]  /*53960*/  STL [R1+0x1468], R28 ;  /* 0x0014681c01007387 */ /* 0x0001e20000100800 */
[----:B------:R-:W3:Y:S02]  /*53970*/  LDL.LU R10, [R1+0x1408] ;  /* 0x00140800010a7983 */ /* 0x000ee40000300800 */
[----:B------:R-:W3:Y:S02]  /*53980*/  LDL.LU R8, [R1+0x142c] ;  /* 0x00142c0001087983 */ /* 0x000ee40000300800 */
[----:B------:R-:W3:Y:S01]  /*53990*/  LDL.LU R9, [R1+0x1400] ;  /* 0x0014000001097983 */ /* 0x000ee20000300800 */
[----:B------:R-:W3:Y:S01]  /*539a0*/  LDL.LU R29, [R1+0x1424] ;  /* 0x00142400011d7983 */ /* 0x000ee20000300800 */
[----:B------:R-:W3:Y:S03]  /*539b0*/  LDL.LU R3, [R1+0x13f8] ;  /* 0x0013f80001037983 */ /* 0x000ee60000300800 */
[----:B0-----:R-:W3:Y:S01]  /*539c0*/  LDL.LU R28, [R1+0x141c] ;  /* 0x00141c00011c7983 */ /* 0x001ee20000300800 */
[----:B----4-:R-:W-:-:S05]  /*539d0*/  IADD3.X R0, R0, UR7, RZ, P1, !PT ;  /* 0x0000000700007c10 */ /* 0x010fca0008ffe4ff */
[----:B------:R0:W-:Y:S04]  /*539e0*/  STL [R1+0x148c], R0 ;  /* 0x00148c0001007387 */ /* 0x0001e80000100800 */
[----:B0-----:R-:W4:Y:S01]  /*539f0*/  LDL.LU R0, [R1+0x13f0] ;  /* 0x0013f00001007983 */ /* 0x001f220000300800 */
[----:B------:R-:W-:Y:S02]  /*53a00*/  IADD3 R4, P1, R4, UR9, RZ ;  /* 0x0000000904047c10 */ /* 0x000fe4000ff3e0ff */
[----:B------:R-:W-:Y:S01]  /*53a10*/  IADD3.X R24, R24, UR7, RZ, P2, !PT ;  /* 0x0000000718187c10 */ /* 0x000fe200097fe4ff */
[----:B------:R-:W-:Y:S02]  /*53a20*/  IADD3 R25, P2, R25, UR9, RZ ;  /* 0x0000000919197c10 */ /* 0x000fe4000ff5e0ff */
[----:B------:R-:W-:Y:S02]  /*53a30*/  STL [R1+0x1460], R4 ;  /* 0x0014600401007387 */ /* 0x000fe40000100800 */
[----:B------:R-:W-:Y:S02]  /*53a40*/  STL [R1+0x1484], R24 ;  /* 0x0014841801007387 */ /* 0x000fe40000100800 */
[----:B------:R-:W-:Y:S01]  /*53a50*/  STL [R1+0x1458], R25 ;  /* 0x0014581901007387 */ /* 0x000fe20000100800 */
[----:B--2---:R-:W-:Y:S01]  /*53a60*/  IADD3.X R26, R26, UR7, RZ, P3, !PT ;  /* 0x000000071a1a7c10 */ /* 0x004fe20009ffe4ff */
        /* <DEDUP_REMOVED lines=33> */
[----:B0-----:R-:W2:Y:S01]  /*53c80*/  LDL.LU R2, [R1+0x1414] ;  /* 0x0014140001027983 */ /* 0x001ea20000300800 */
[----:B------:R-:W-:Y:S02]  /*53c90*/  STL [R1+0x1444], R13 ;  /* 0x0014440d01007387 */ /* 0x000fe40000100800 */
[----:B------:R-:W-:Y:S02]  /*53ca0*/  STL [R1+0x143c], R14 ;  /* 0x00143c0e01007387 */ /* 0x000fe40000100800 */
[----:B------:R-:W-:Y:S01]  /*53cb0*/  STL [R1+0x1410], R15 ;  /* 0x0014100f01007387 */ /* 0x000fe20000100800 */
[----:B------:R-:W-:Y:S01]  /*53cc0*/  STL [R1+0x1434], R6 ;  /* 0x0014340601007387 */ /* 0x000fe20000100800 */
[----:B---3--:R-:W-:-:S02]  /*53cd0*/  IADD3 R10, P6, R10, UR9, RZ ;  /* 0x000000090a0a7c10 */ /* 0x008fc4000ffde0ff */
        /* <DEDUP_REMOVED lines=10> */
[----:B0-----:R-:W3:Y:S01]  /*53d80*/  LDL.LU R28, [R1+0x13e8] ;  /* 0x0013e800011c7983 */ /* 0x001ee20000300800 */
[----:B------:R-:W-:Y:S02]  /*53d90*/  STL [R1+0x13f8], R3 ;  /* 0x0013f80301007387 */ /* 0x000fe40000100800 */
[----:B------:R-:W3:Y:S02]  /*53da0*/  LDL.LU R4, [R1+0x140c] ;  /* 0x00140c0001047983 */ /* 0x000ee40000300800 */
[----:B------:R-:W3:Y:S01]  /*53db0*/  LDL.LU R24, [R1+0x13e0] ;  /* 0x0013e00001187983 */ /* 0x000ee20000300800 */
[----:B------:R-:W3:Y:S01]  /*53dc0*/  LDL.LU R25, [R1+0x1404] ;  /* 0x0014040001197983 */ /* 0x000ee20000300800 */
[----:B----4-:R-:W-:-:S05]  /*53dd0*/  IADD3 R0, P3, R0, UR9, RZ ;  /* 0x0000000900007c10 */ /* 0x010fca000ff7e0ff */
        /* <DEDUP_REMOVED lines=20> */
[----:B--2---:R-:W-:-:S05]  /*53f20*/  IADD3.X R2, R2, UR7, RZ, P4, !PT ;  /* 0x0000000702027c10 */ /* 0x004fca000a7fe4ff */
[----:B------:R0:W-:Y:S01]  /*53f30*/  STL [R1+0x1414], R2 ;  /* 0x0014140201007387 */ /* 0x0001e20000100800 */
[----:B------:R-:W2:Y:S02]  /*53f40*/  LDL.LU R10, [R1+0x13b4] ;  /* 0x0013b400010a7983 */ /* 0x000ea40000300800 */
[----:B------:R-:W2:Y:S02]  /*53f50*/  LDL.LU R8, [R1+0x1388] ;  /* 0x0013880001087983 */ /* 0x000ea40000300800 */
[----:B------:R-:W2:Y:S01]  /*53f60*/  LDL.LU R9, [R1+0x13ac] ;  /* 0x0013ac0001097983 */ /* 0x000ea20000300800 */
[----:B------:R-:W2:Y:S01]  /*53f70*/  LDL.LU R29, [R1+0x1380] ;  /* 0x00138000011d7983 */ /* 0x000ea20000300800 */
[----:B------:R-:W2:Y:S03]  /*53f80*/  LDL.LU R3, [R1+0x13a4] ;  /* 0x0013a40001037983 */ /* 0x000ea60000300800 */
[----:B0-----:R-:W2:Y:S01]  /*53f90*/  LDL.LU R2, [R1+0x1378] ;  /* 0x0013780001027983 */ /* 0x001ea20000300800 */
[----:B---3--:R-:W-:-:S02]  /*53fa0*/  IADD3 R28, P4, R28, UR9, RZ ;  /* 0x000000091c1c7c10 */ /* 0x008fc4000ff9e0ff */
[----:B------:R-:W-:Y:S01]  /*53fb0*/  IADD3.X R4, R4, UR7, RZ, P5, !PT ;  /* 0x0000000704047c10 */ /* 0x000fe2000affe4ff */
[----:B------:R-:W-:Y:S02]  /*53fc0*/  IADD3 R24, P5, R24, UR9, RZ ;  /* 0x0000000918187c10 */ /* 0x000fe4000ffbe0ff */
[----:B------:R0:W-:Y:S01]  /*53fd0*/  STL [R1+0x13e8], R28 ;  /* 0x0013e81c01007387 */ /* 0x0001e20000100800 */
[----:B------:R-:W-:-:S03]  /*53fe0*/  IADD3.X R25, R25, UR7, RZ, P6, !PT ;  /* 0x0000000719197c10 */ /* 0x000fc6000b7fe4ff */
[----:B0-----:R-:W3:Y:S01]  /*53ff0*/  LDL.LU R28, [R1+0x139c] ;  /* 0x00139c00011c7983 */ /* 0x001ee20000300800 */
[----:B------:R-:W-:Y:S02]  /*54000*/  STL [R1+0x140c], R4 ;  /* 0x00140c0401007387 */ /* 0x000fe40000100800 */
[----:B------:R-:W-:Y:S02]  /*54010*/  STL [R1+0x13e0], R24 ;  /* 0x0013e01801007387 */ /* 0x000fe40000100800 */
[----:B------:R-:W-:Y:S01]  /*54020*/  STL [R1+0x1404], R25 ;  /* 0x0014041901007387 */ /* 0x000fe20000100800 */
[----:B----4-:R-:W-:Y:S02]  /*54030*/  IADD3 R26, P6, R26, UR9, RZ ;  /* 0x000000091a1a7c10 */ /* 0x010fe4000ffde0ff */
        /* <DEDUP_REMOVED lines=26> */
[----:B------:R-:W-:Y:S02]  /*541e0*/  STL [R1+0x13a8], R19 ;  /* 0x0013a81301007387 */ /* 0x000fe40000100800 */
[----:B------:R0:W-:Y:S01]  /*541f0*/  STL [R1+0x13c4], R0 ;  /* 0x0013c40001007387 */ /* 0x0001e20000100800 */
[----:B------:R-:W-:Y:S04]  /*54200*/  STL [R1+0x13cc], R12 ;  /* 0x0013cc0c01007387 */ /* 0x000fe80000100800 */
        /* <DEDUP_REMOVED lines=2009> */
[----:B------:R-:W-:Y:S01]  /*5bfa0*/  IADD3 R24, P4, R24, UR9, RZ ;  /* 0x0000000918187c10 */ /* 0x000fe2000ff9e0ff */
[----:B------:R-:W-:Y:S01]  /*5bfb0*/  IADD3.X R25, R25, UR7, RZ, P5, !PT ;  /* 0x0000000719197c10 */ /* 0x000fe2000affe4ff */
[----:B------:R0:W-:Y:S04]  /*5bfc0*/  STL [R1+0x940], R2 ;  /* 0x0009400201007387 */ /* 0x0001e80000100800 */
[----:B0-----:R-:W2:Y:S01]  /*5bfd0*/  LDL.LU R2, [R1+0x8f4] ;  /* 0x0008f40001027983 */ /* 0x001ea20000300800 */
[----:B------:R-:W-:Y:S02]  /*5bfe0*/  STL [R1+0x964], R4 ;  /* 0x0009640401007387 */ /* 0x000fe40000100800 */
[----:B------:R-:W-:Y:S02]  /*5bff0*/  STL [R1+0x938], R24 ;  /* 0x0009381801007387 */ /* 0x000fe40000100800 */
[----:B------:R-:W-:Y:S01]  /*5c000*/  STL [R1+0x95c], R25 ;  /* 0x00095c1901007387 */ /* 0x000fe20000100800 */
[----:B---3--:R-:W-:-:S02]  /*5c010*/  IADD3 R26, P5, R26, UR9, RZ ;  /* 0x000000091a1a7c10 */ /* 0x008fc4000ffbe0ff */
        /* <DEDUP_REMOVED lines=122> */
[----:B------:R-:W-:Y:S01]  /*5c7c0*/  IADD3.X R14, R14, UR7, RZ, P5, !PT ;  /* 0x000000070e0e7c10 */ /* 0x000fe2000affe4ff */
[----:B------:R-:W-:Y:S01]  /*5c7d0*/  STL [R1+0x880], R12 ;  /* 0x0008800c01007387 */ /* 0x000fe20000100800 */
[----:B------:R-:W-:-:S02]  /*5c7e0*/  IADD3 R15, P5, R15, UR9, RZ ;  /* 0x000000090f0f7c10 */ /* 0x000fc4000ffbe0ff */
[----:B------:R-:W-:Y:S01]  /*5c7f0*/  IADD3.X R6, R6, UR7, RZ, P6, !PT ;  /* 0x0000000706067c10 */ /* 0x000fe2000b7fe4ff */
[----:B0-----:R-:W2:Y:S01]  /*5c800*/  LDL.LU R2, [R1+0x874] ;  /* 0x0008740001027983 */ /* 0x001ea20000300800 */
[----:B------:R-:W-:Y:S02]  /*5c810*/  STL [R1+0x8a4], R13 ;  /* 0x0008a40d01007387 */ /* 0x000fe40000100800 */
[----:B------:R-:W-:Y:S02]  /*5c820*/  STL [R1+0x89c], R14 ;  /* 0x00089c0e01007387 */ /* 0x000fe40000100800 */
[----:B------:R-:W-:Y:S01]  /*5c830*/  STL [R1+0x870], R15 ;  /* 0x0008700f01007387 */ /* 0x000fe20000100800 */
[----:B------:R-:W-:Y:S01]  /*5c840*/  STL [R1+0x894], R6 ;  /* 0x0008940601007387 */ /* 0x000fe20000100800 */
[----:B---3--:R-:W-:Y:S02]  /*5c850*/  IADD3 R10, P6, R10, UR9, RZ ;  /* 0x000000090a0a7c10 */ /* 0x008fe4000ffde0ff */
[----:B------:R-:W-:Y:S01]  /*5c860*/  IADD3.X R8, R8, UR7, RZ, P1, !PT ;  /* 0x0000000708087c10 */ /* 0x000fe20008ffe4ff */
[----:B------:R-:W-:Y:S01]  /*5c870*/  IADD3 R9, P1, R9, UR9, RZ ;  /* 0x0000000909097c10 */ /* 0x000fe2000ff3e0ff */
[----:B------:R-:W-:Y:S01]  /*5c880*/  IADD3.X R29, R29, UR7, RZ, P2, !PT ;  /* 0x000000071d1d7c10 */ /* 0x000fe200097fe4ff */
[----:B------:R-:W-:Y:S01]  /*5c890*/  IADD3 R3, P2, R3, UR9, RZ ;  /* 0x0000000903037c10 */ /* 0x000fe2000ff5e0ff */
[----:B------:R-:W-:Y:S01]  /*5c8a0*/  STL [R1+0x868], R10 ;  /* 0x0008680a01007387 */ /* 0x000fe20000100800 */
[----:B------:R-:W-:Y:S01]  /*5c8b0*/  STL [R1+0x88c], R8 ;  /* 0x00088c0801007387 */ /* 0x000fe20000100800 */
[----:B------:R-:W-:-:S02]  /*5c8c0*/  IADD3.X R28, R28, UR7, RZ, P3, !PT ;  /* 0x000000071c1c7c10 */ /* 0x000fc40009ffe4ff */
        /* <DEDUP_REMOVED lines=39> */
[----:B------:R-:W-:Y:S01]  /*5cb40*/  IADD3 R24, P5, R24, UR9, RZ ;  /* 0x0000000918187c10 */ /* 0x000fe2000ffbe0ff */
[----:B------:R-:W-:Y:S01]  /*5cb50*/  IADD3.X R25, R25, UR7, RZ, P6, !PT ;  /* 0x0000000719197c10 */ /* 0x000fe2000b7fe4ff */
[----:B------:R0:W-:Y:S04]  /*5cb60*/  STL [R1+0x848], R28 ;  /* 0x0008481c01007387 */ /* 0x0001e80000100800 */
[----:B0-----:R-:W3:Y:S01]  /*5cb70*/  LDL.LU R28, [R1+0x7fc] ;  /* 0x0007fc00011c7983 */ /* 0x001ee20000300800 */
[----:B------:R-:W-:Y:S02]  /*5cb80*/  STL [R1+0x86c], R4 ;  /* 0x00086c0401007387 */ /* 0x000fe40000100800 */
[----:B------:R-:W-:Y:S02]  /*5cb90*/  STL [R1+0x840], R24 ;  /* 0x0008401801007387 */ /* 0x000fe40000100800 */
[----:B------:R-:W-:Y:S01]  /*5cba0*/  STL [R1+0x864], R25 ;  /* 0x0008641901007387 */ /* 0x000fe20000100800 */
[----:B----4-:R-:W-:-:S02]  /*5cbb0*/  IADD3 R26, P6, R26, UR9, RZ ;  /* 0x000000091a1a7c10 */ /* 0x010fc4000ffde0ff */
        /* <DEDUP_REMOVED lines=126> */
[----:B0-----:R-:W3:Y:S01]  /*5d3a0*/  LDL.LU R28, [R1+0x77c] ;  /* 0x00077c00011c7983 */ /* 0x001ee20000300800 */
[----:B------:R-:W-:Y:S02]  /*5d3b0*/  STL [R1+0x7ac], R13 ;  /* 0x0007ac0d01007387 */ /* 0x000fe40000100800 */
[----:B------:R-:W-:Y:S02]  /*5d3c0*/  STL [R1+0x7a4], R14 ;  /* 0x0007a40e01007387 */ /* 0x000fe40000100800 */
[----:B------:R-:W-:Y:S01]  /*5d3d0*/  STL [R1+0x778], R15 ;  /* 0x0007780f01007387 */ /* 0x000fe20000100800 */
[----:B------:R-:W-:Y:S01]  /*5d3e0*/  STL [R1+0x79c], R6 ;  /* 0x00079c0601007387 */ /* 0x000fe20000100800 */
[----:B----4-:R-:W-:Y:S02]  /*5d3f0*/  IADD3 R10, P1, R10, UR9, RZ ;  /* 0x000000090a0a7c10 */ /* 0x010fe4000ff3e0ff */
        /* <DEDUP_REMOVED lines=8> */
[----:B------:R1:W-:Y:S03]  /*5d480*/  STL [R1+0x78c], R29 ;  /* 0x00078c1d01007387 */ /* 0x0003e60000100800 */
[----:B0-----:R-:W2:Y:S01]  /*5d490*/  LDL.LU R0, [R1+0x750] ;  /* 0x0007500001007983 */ /* 0x001ea20000300800 */
[----:B------:R-:W-:-:S05]  /*5d4a0*/  IADD3 R3, P3, R3, UR9, RZ ;  /* 0x0000000903037c10 */ /* 0x000fca000ff7e0ff */
[----:B------:R0:W-:Y:S01]  /*5d4b0*/  STL [R1+0x760], R3 ;  /* 0x0007600301007387 */ /* 0x0001e20000100800 */
[----:B------:R-:W2:Y:S02]  /*5d4c0*/  LDL.LU R4, [R1+0x774] ;  /* 0x0007740001047983 */ /* 0x000ea40000300800 */
[----:B------:R-:W2:Y:S02]  /*5d4d0*/  LDL.LU R24, [R1+0x748] ;  /* 0x0007480001187983 */ /* 0x000ea40000300800 */
[----:B------:R-:W2:Y:S02]  /*5d4e0*/  LDL.LU R25, [R1+0x76c] ;  /* 0x00076c0001197983 */ /* 0x000ea40000300800 */
[----:B--2---:R-:W-:-:S05]  /*5d4f0*/  IADD3 R2, P4, R2, UR9, RZ ;  /* 0x0000000902027c10 */ /* 0x004fca000ff9e0ff */
        /* <DEDUP_REMOVED lines=20> */
[----:B---3--:R-:W-:-:S05]  /*5d640*/  IADD3.X R28, R28, UR7, RZ, P5, !PT ;  /* 0x000000071c1c7c10 */ /* 0x008fca000affe4ff */
[----:B------:R3:W-:Y:S01]  /*5d650*/  STL [R1+0x77c], R28 ;  /* 0x00077c1c01007387 */ /* 0x0007e20000100800 */
[----:B------:R-:W4:Y:S02]  /*5d660*/  LDL.LU R10, [R1+0x71c] ;  /* 0x00071c00010a7983 */ /* 0x000f240000300800 */
[----:B------:R-:W4:Y:S02]  /*5d670*/  LDL.LU R9, [R1+0x6f0] ;  /* 0x0006f00001097983 */ /* 0x000f240000300800 */
[----:B-1----:R-:W4:Y:S01]  /*5d680*/  LDL.LU R29, [R1+0x714] ;  /* 0x00071400011d7983 */ /* 0x002f220000300800 */
[----:B0-----:R-:W4:Y:S01]  /*5d690*/  LDL.LU R3, [R1+0x6e8] ;  /* 0x0006e80001037983 */ /* 0x001f220000300800 */
[----:B--2---:R-:W2:Y:S03]  /*5d6a0*/  LDL.LU R2, [R1+0x70c] ;  /* 0x00070c0001027983 */ /* 0x004ea60000300800 */
[----:B---3--:R-:W3:Y:S01]  /*5d6b0*/  LDL.LU R28, [R1+0x6e0] ;  /* 0x0006e000011c7983 */ /* 0x008ee20000300800 */
[----:B------:R-:W-:-:S05]  /*5d6c0*/  IADD3 R0, P5, R0, UR9, RZ ;  /* 0x0000000900007c10 */ /* 0x000fca000ffbe0ff */
[----:B------:R0:W-:Y:S04]  /*5d6d0*/  STL [R1+0x750], R0 ;  /* 0x0007500001007387 */ /* 0x0001e80000100800 */
[----:B0-----:R-:W3:Y:S01]  /*5d6e0*/  LDL.LU R0, [R1+0x704] ;  /* 0x0007040001007983 */ /* 0x001ee20000300800 */
[----:B------:R-:W-:Y:S01]  /*5d6f0*/  IADD3.X R4, R4, UR7, RZ, P6, !PT ;  /* 0x0000000704047c10 */ /* 0x000fe2000b7fe4ff */
[----:B------:R-:W-:Y:S01]  /*5d700*/  IADD3 R24, P6, R24, UR9, RZ ;  /* 0x0000000918187c10 */ /* 0x000fe2000ffde0ff */
[----:B------:R-:W-:-:S03]  /*5d710*/  IADD3.X R25, R25, UR7, RZ, P1, !PT ;  /* 0x0000000719197c10 */ /* 0x000fc60008ffe4ff */
[----:B------:R-:W-:Y:S01]  /*5d720*/  STL [R1+0x774], R4 ;  /* 0x0007740401007387 */ /* 0x000fe20000100800 */
        /* <DEDUP_REMOVED lines=28> */
[----:B------:R-:W-:Y:S01]  /*5d8f0*/  IADD3 R13, P2, R13, UR9, RZ ;  /* 0x000000090d0d7c10 */ /* 0x000fe2000ff5e0ff */
[----:B------:R-:W-:Y:S02]  /*5d900*/  STL [R1+0x73c], R18 ;  /* 0x00073c1201007387 */ /* 0x000fe40000100800 */
[----:B------:R-:W-:Y:S01]  /*5d910*/  STL [R1+0x710], R19 ;  /* 0x0007101301007387 */ /* 0x000fe20000100800 */
[----:B------:R-:W-:Y:S01]  /*5d920*/  IADD3 R14, P3, R14, UR9, RZ ;  /* 0x000000090e0e7c10 */ /* 0x000fe2000ff7e0ff */
[----:B------:R0:W-:Y:S01]  /*5d930*/  STL [R1+0x72c], R8 ;  /* 0x00072c0801007387 */ /* 0x0001e20000100800 */
[----:B------:R-:W-:Y:S01]  /*5d940*/  IADD3.X R15, R15, UR7, RZ, P4, !PT ;  /* 0x000000070f0f7c10 */ /* 0x000fe2000a7fe4ff */
[----:B------:R-:W-:Y:S01]  /*5d950*/  STL [R1+0x734], R12 ;  /* 0x0007340c01007387 */ /* 0x000fe20000100800 */
[----:B------:R-:W-:Y:S01]  /*5d960*/  IADD3 R6, P4, R6, UR9, RZ ;  /* 0x0000000906067c10 */ /* 0x000fe2000ff9e0ff */
[----:B0-----:R-:W4:Y:S01]  /*5d970*/  LDL.LU R8, [R1+0x6d8] ;  /* 0x0006d80001087983 */ /* 0x001f220000300800 */
[----:B------:R-:W-:Y:S02]  /*5d980*/  STL [R1+0x708], R13 ;  /* 0x0007080d01007387 */ /* 0x000fe40000100800 */
[----:B------:R-:W-:Y:S02]  /*5d990*/  STL [R1+0x700], R14 ;  /* 0x0007000e01007387 */ /* 0x000fe40000100800 */
[----:B------:R-:W-:Y:S01]  /*5d9a0*/  STL [R1+0x724], R15 ;  /* 0x0007240f01007387 */ /* 0x000fe20000100800 */
[----:B------:R-:W-:Y:S01]  /*5d9b0*/  STL [R1+0x6f8], R6 ;  /* 0x0006f80601007387 */ /* 0x000fe20000100800 */
[----:B------:R-:W-:Y:S01]  /*5d9c0*/  IADD3.X R10, R10, UR7, RZ, P5, !PT ;  /* 0x000000070a0a7c10 */ /* 0x000fe2000affe4ff */
[----:B------:R-:W-:Y:S01]  /*5d9d0*/  IADD3 R9, P5, R9, UR9, RZ ;  /* 0x0000000909097c10 */ /* 0x000fe2000ffbe0ff */
[----:B------:R-:W-:Y:S01]  /*5d9e0*/  IADD3.X R29, R29, UR7, RZ, P6, !PT ;  /* 0x000000071d1d7c10 */ /* 0x000fe2000b7fe4ff */
[----:B------:R-:W-:Y:S01]  /*5d9f0*/  IADD3 R3, P6, R3, UR9, RZ ;  /* 0x0000000903037c10 */ /* 0x000fe2000ffde0ff */
[----:B--2---:R-:W-:Y:S01]  /*5da00*/  IADD3.X R2, R2, UR7, RZ, P1, !PT ;  /* 0x0000000702027c10 */ /* 0x004fe20008ffe4ff */
[----:B------:R-:W-:Y:S01]  /*5da10*/  STL [R1+0x71c], R10 ;  /* 0x00071c0a01007387 */ /* 0x000fe20000100800 */
[----:B------:R0:W-:Y:S02]  /*5da20*/  STL [R1+0x6f0], R9 ;  /* 0x0006f00901007387 */ /* 0x0001e40000100800 */
[----:B------:R1:W-:Y:S01]  /*5da30*/  STL [R1+0x714], R29 ;  /* 0x0007141d01007387 */ /* 0x0003e20000100800 */
[----:B---3--:R-:W-:Y:S01]  /*5da40*/  IADD3 R28, P1, R28, UR9, RZ ;  /* 0x000000091c1c7c10 */ /* 0x008fe2000ff3e0ff */
[----:B0-----:R-:W2:Y:S01]  /*5da50*/  LDL.LU R9, [R1+0x6fc] ;  /* 0x0006fc0001097983 */ /* 0x001ea20000300800 */
[----:B------:R0:W-:Y:S02]  /*5da60*/  STL [R1+0x6e8], R3 ;  /* 0x0006e80301007387 */ /* 0x0001e40000100800 */
[----:B------:R3:W-:Y:S02]  /*5da70*/  STL [R1+0x70c], R2 ;  /* 0x00070c0201007387 */ /* 0x0007e40000100800 */
[----:B------:R-:W2:Y:S01]  /*5da80*/  LDL.LU R4, [R1+0x6d0] ;  /* 0x0006d00001047983 */ /* 0x000ea20000300800 */
[----:B------:R0:W-:Y:S01]  /*5da90*/  STL [R1+0x6e0], R28 ;  /* 0x0006e01c01007387 */ /* 0x0001e20000100800 */
[----:B------:R-:W2:Y:S02]  /*5daa0*/  LDL.LU R11, [R1+0x6f4] ;  /* 0x0006f400010b7983 */ /* 0x000ea40000300800 */
[----:B------:R-:W2:Y:S01]  /*5dab0*/  LDL.LU R7, [R1+0x6c8] ;  /* 0x0006c80001077983 */ /* 0x000ea20000300800 */
[----:B------:R-:W-:-:S05]  /*5dac0*/  IADD3.X R0, R0, UR7, RZ, P2, !PT ;  /* 0x0000000700007c10 */ /* 0x000fca00097fe4ff */
[----:B------:R3:W-:Y:S01]  /*5dad0*/  STL [R1+0x704], R0 ;  /* 0x0007040001007387 */ /* 0x0007e20000100800 */
[----:B------:R-:W2:Y:S02]  /*5dae0*/  LDL.LU R5, [R1+0x6ec] ;  /* 0x0006ec0001057983 */ /* 0x000ea40000300800 */
[----:B------:R-:W2:Y:S02]  /*5daf0*/  LDL.LU R10, [R1+0x6c0] ;  /* 0x0006c000010a7983 */ /* 0x000ea40000300800 */
[----:B------:R-:W2:Y:S01]  /*5db00*/  LDL.LU R6, [R1+0x6e4] ;  /* 0x0006e40001067983 */ /* 0x000ea20000300800 */
[----:B-1----:R-:W2:Y:S01]  /*5db10*/  LDL.LU R29, [R1+0x6b8] ;  /* 0x0006b800011d7983 */ /* 0x002ea20000300800 */
[----:B0-----:R-:W2:Y:S02]  /*5db20*/  LDL.LU R3, [R1+0x6dc] ;  /* 0x0006dc0001037983 */ /* 0x001ea40000300800 */
[----:B---3--:R-:W3:Y:S01]  /*5db30*/  LDL.LU R2, [R1+0x6b0] ;  /* 0x0006b00001027983 */ /* 0x008ee20000300800 */
[----:B------:R-:W3:Y:S04]  /*5db40*/  LDL.LU R28, [R1+0x6d4] ;  /* 0x0006d400011c7983 */ /* 0x000ee80000300800 */
        /* <DEDUP_REMOVED lines=26> */
[----:B------:R0:W-:Y:S03]  /*5dcf0*/  STL [R1+0x6d0], R4 ;  /* 0x0006d00401007387 */ /* 0x0001e60000100800 */
[----:B0-----:R0:W5:Y:S01]  /*5dd00*/  LDL.LU R4, [R1+0x16fc] ;  /* 0x0016fc0001047983 */ /* 0x0011620000300800 */
[----:B------:R1:W-:Y:S01]  /*5dd10*/  STL [R1+0x6f4], R11 ;  /* 0x0006f40b01007387 */ /* 0x0003e20000100800 */
[----:B------:R-:W-:Y:S01]  /*5dd20*/  IADD3.X R5, R5, UR7, RZ, P5, !PT ;  /* 0x0000000705057c10 */ /* 0x000fe2000affe4ff */
[----:B------:R-:W-:Y:S01]  /*5dd30*/  IADD3 R10, P5, R10, UR9, RZ ;  /* 0x000000090a0a7c10 */ /* 0x000fe2000ffbe0ff */
[----:B------:R-:W-:Y:S01]  /*5dd40*/  IADD3.X R6, R6, UR7, RZ, P6, !PT ;  /* 0x0000000706067c10 */ /* 0x000fe2000b7fe4ff */
[----:B-1----:R0:W5:Y:S01]  /*5dd50*/  LDL.LU R11, [R1+0x16f8] ;  /* 0x0016f800010b7983 */ /* 0x0021620000300800 */
[----:B------:R1:W-:Y:S01]  /*5dd60*/  STL [R1+0x6c8], R7 ;  /* 0x0006c80701007387 */ /* 0x0003e20000100800 */
[----:B------:R-:W-:-:S02]  /*5dd70*/  IADD3 R29, P6, R29, UR9, RZ ;  /* 0x000000091d1d7c10 */ /* 0x000fc4000ffde0ff */
[----:B------:R-:W-:Y:S01]  /*5dd80*/  IADD3.X R3, R3, UR7, RZ, P1, !PT ;  /* 0x0000000703037c10 */ /* 0x000fe20008ffe4ff */
[----:B---3--:R-:W-:Y:S01]  /*5dd90*/  IADD3 R2, P1, R2, UR9, RZ ;  /* 0x0000000902027c10 */ /* 0x008fe2000ff3e0ff */
[----:B-1----:R0:W5:Y:S01]  /*5dda0*/  LDL.LU R7, [R1+0x16f4] ;  /* 0x0016f40001077983 */ /* 0x0021620000300800 */
[----:B------:R1:W-:Y:S01]  /*5ddb0*/  STL [R1+0x6ec], R5 ;  /* 0x0006ec0501007387 */ /* 0x0003e20000100800 */
[----:B------:R-:W-:Y:S01]  /*5ddc0*/  IADD3.X R28, R28, UR7, RZ, P2, !PT ;  /* 0x000000071c1c7c10 */ /* 0x000fe200097fe4ff */
[----:B------:R-:W-:Y:S01]  /*5ddd0*/  IADD3 R0, P2, R0, UR9, RZ ;  /* 0x0000000900007c10 */ /* 0x000fe2000ff5e0ff */
[----:B-1----:R0:W5:Y:S01]  /*5dde0*/  LDL.LU R5, [R1+0x16f0] ;  /* 0x0016f00001057983 */ /* 0x0021620000300800 */
[----:B------:R1:W-:Y:S03]  /*5ddf0*/  STL [R1+0x6c0], R10 ;  /* 0x0006c00a01007387 */ /* 0x0003e60000100800 */
        /* <DEDUP_REMOVED lines=12> */
[----:B-1----:R-:W3:Y:S01]  /*5dec0*/  LDL.LU R0, [R1+0x16d4] ;  /* 0x0016d40001007983 */ /* 0x002ee20000300800 */
[----:B------:R-:W-:Y:S01]  /*5ded0*/  IADD3.X R24, R24, UR7, RZ, P3, !PT ;  /* 0x0000000718187c10 */ /* 0x000fe20009ffe4ff */
[----:B------:R-:W-:Y:S01]  /*5dee0*/  IADD3 R25, P3, R25, UR9, RZ ;  /* 0x0000000919197c10 */ /* 0x000fe2000ff7e0ff */
[----:B------:R-:W-:Y:S01]  /*5def0*/  IADD3.X R26, R26, UR7, RZ, P4, !PT ;  /* 0x000000071a1a7c10 */ /* 0x000fe2000a7fe4ff */
[----:B------:R-:W-:Y:S01]  /*5df00*/  IADD3 R27, P4, R27, UR9, RZ ;  /* 0x000000091b1b7c10 */ /* 0x000fe2000ff9e0ff */
[----:B------:R-:W-:Y:S01]  /*5df10*/  IADD3.X R20, R20, UR7, RZ, P5, !PT ;  /* 0x0000000714147c10 */ /* 0x000fe2000affe4ff */
[----:B------:R-:W-:Y:S01]  /*5df20*/  STL [R1+0x6cc], R24 ;  /* 0x0006cc1801007387 */ /* 0x000fe20000100800 */
[----:B------:R-:W-:Y:S01]  /*5df30*/  IADD3 R21, P5, R21, UR9, RZ ;  /* 0x0000000915157c10 */ /* 0x000fe2000ffbe0ff */
[----:B------:R-:W-:Y:S02]  /*5df40*/  STL [R1+0x6a0], R25 ;  /* 0x0006a01901007387 */ /* 0x000fe40000100800 */
[----:B------:R-:W-:Y:S01]  /*5df50*/  STL [R1+0x6c4], R26 ;  /* 0x0006c41a01007387 */ /* 0x000fe20000100800 */
[----:B------:R-:W-:Y:S01]  /*5df60*/  IADD3.X R22, R22, UR7, RZ, P6, !PT ;  /* 0x0000000716167c10 */ /* 0x000fe2000b7fe4ff */
[----:B------:R-:W-:Y:S01]  /*5df70*/  STL [R1+0x698], R27 ;  /* 0x0006981b01007387 */ /* 0x000fe20000100800 */
[----:B------:R-:W-:Y:S02]  /*5df80*/  STL [R1+0x6bc], R20 ;  /* 0x0006bc1401007387 */ /* 0x000fe40000100800 */
[----:B------:R-:W-:Y:S01]  /*5df90*/  STL [R1+0x690], R21 ;  /* 0x0006901501007387 */ /* 0x000fe20000100800 */
[----:B---3--:R-:W-:-:S05]  /*5dfa0*/  IADD3.X R0, R0, UR7, RZ, P1, !PT ;  /* 0x0000000700007c10 */ /* 0x008fca0008ffe4ff */
[----:B------:R1:W-:Y:S01]  /*5dfb0*/  STL [R1+0x6ac], R0 ;  /* 0x0006ac0001007387 */ /* 0x0003e20000100800 */
[----:B------:R-:W-:Y:S03]  /*5dfc0*/  STL [R1+0x6b4], R22 ;  /* 0x0006b41601007387 */ /* 0x000fe60000100800 */
[----:B-1----:R-:W3:Y:S01]  /*5dfd0*/  LDL.LU R0, [R1+0x16d0] ;  /* 0x0016d00001007983 */ /* 0x002ee20000300800 */
[----:B------:R-:W-:Y:S02]  /*5dfe0*/  IADD3 R23, P6, R23, UR9, RZ ;  /* 0x0000000917177c10 */ /* 0x000fe4000ffde0ff */
[----:B------:R-:W-:Y:S02]  /*5dff0*/  IADD3 R16, P1, R16, UR9, RZ ;  /* 0x0000000910107c10 */ /* 0x000fe4000ff3e0ff */
[----:B------:R-:W-:Y:S01]  /*5e000*/  IADD3.X R17, R17, UR7, RZ, P2, !PT ;  /* 0x0000000711117c10 */ /* 0x000fe200097fe4ff */
[----:B------:R-:W-:Y:S01]  /*5e010*/  IADD3 R18, P2, R18, UR9, RZ ;  /* 0x0000000912127c10 */ /* 0x000fe2000ff5e0ff */
[----:B----4-:R-:W-:Y:S01]  /*5e020*/  IADD3.X R19, R19, UR7, RZ, P3, !PT ;  /* 0x0000000713137c10 */ /* 0x010fe20009ffe4ff */
        /* <DEDUP_REMOVED lines=9> */
[----:B------:R-:W-:Y:S02]  /*5e0c0*/  STL [R1+0x694], R13 ;  /* 0x0006940d01007387 */ /* 0x000fe40000100800 */
[----:B------:R-:W-:Y:S01]  /*5e0d0*/  STL [R1+0x68c], R14 ;  /* 0x00068c0e01007387 */ /* 0x000fe20000100800 */
[----:B------:R-:W-:-:S02]  /*5e0e0*/  IADD3.X R15, R15, UR7, RZ, P6, !PT ;  /* 0x000000070f0f7c10 */ /* 0x000fc4000b7fe4ff */
[----:B------:R-:W-:Y:S02]  /*5e0f0*/  IADD3.X R8, R8, UR7, RZ, P1, !PT ;  /* 0x0000000708087c10 */ /* 0x000fe40008ffe4ff */
[----:B--2---:R-:W-:Y:S02]  /*5e100*/  IADD3.X R9, R9, UR7, RZ, P3, !PT ;  /* 0x0000000709097c10 */ /* 0x004fe40009ffe4ff */
[----:B---3--:R-:W-:-:S05]  /*5e110*/  IADD3.X R0, R0, UR7, RZ, P2, !PT ;  /* 0x0000000700007c10 */ /* 0x008fca00097fe4ff */
[----:B------:R1:W-:Y:S01]  /*5e120*/  STL [R1+0x674], R0 ;  /* 0x0006740001007387 */ /* 0x0003e20000100800 */
[----:B------:R0:W-:Y:S02]  /*5e130*/  STL [R1+0x684], R15 ;  /* 0x0006840f01007387 */ /* 0x0001e40000100800 */
[----:B------:R0:W-:Y:S01]  /*5e140*/  STL [R1+0x67c], R8 ;  /* 0x00067c0801007387 */ /* 0x0001e20000100800 */
[----:B-1----:R-:W1:Y:S01]  /*5e150*/  S2R R0, SR_TID.X ;  /* 0x0000000000007919 */ /* 0x002e620000002100 */
[----:B------:R0:W-:Y:S01]  /*5e160*/  STL [R1+0x66c], R9 ;  /* 0x00066c0901007387 */ /* 0x0001e20000100800 */
[----:B-1----:R-:W-:-:S05]  /*5e170*/  LOP3.LUT R0, R0, 0x7f, RZ, 0xc0, !PT ;  /* 0x0000007f00007812 */ /* 0x002fca00078ec0ff */
[----:B------:R-:W-:Y:S01]  /*5e180*/  IMAD.SHL.U32 R0, R0, 0x2, RZ ;  /* 0x0000000200007824 */ /* 0x000fe200078e00ff */
[----:B0-----:R-:W-:Y:S01]  /*5e190*/  @!P0 CALL.REL.NOINC `(.L_x_2) ;  /* 0x0000001000008944 */ /* 0x001fe20003c00000 */
[----:B------:R-:W-:Y:S05]  /*5e1a0*/  BRA `(.L_x_3) ;  /* 0xfffd31d000007947 */ /* 0x000fea000383ffff */
.L_x_2:
[----:B-----5:R0:W-:Y:S04]  /*5e1b0*/  STL [R1+0x171c], R7 ;  /* 0x00171c0701007387 */ /* 0x0201e80000100800 */
[----:B0-----:R-:W2:Y:S04]  /*5e1c0*/  LDL.LU R7, [R1+0x388] ;  /* 0x0003880001077983 */ /* 0x001ea80000300800 */
[----:B--2---:R0:W-:Y:S04]  /*5e1d0*/  STL [R1+0x1724], R7 ;  /* 0x0017240701007387 */ /* 0x0041e80000100800 */
        /* <DEDUP_REMOVED lines=12> */
[----:B------:R1:W-:Y:S01]  /*5e2a0*/  STL [R1+0x1718], R6 ;  /* 0x0017180601007387 */ /* 0x0003e20000100800 */
[----:B0-----:R-:W-:-:S03]  /*5e2b0*/  IMAD.MOV.U32 R7, RZ, RZ, R5 ;  /* 0x000000ffff077224 */ /* 0x001fc600078e0005 */
[----:B-1----:R-:W2:Y:S04]  /*5e2c0*/  LDL.LU R6, [R1+0xe4] ;  /* 0x0000e40001067983 */ /* 0x002ea80000300800 */
        /* <DEDUP_REMOVED lines=15> */
[----:B------:R-:W2:Y:S01]  /*5e3c0*/  LDL.LU R5, [R1+0x364] ;  /* 0x0003640001057983 */ /* 0x000ea20000300800 */
[----:B0-----:R-:W-:-:S03]  /*5e3d0*/  IMAD.MOV.U32 R6, RZ, RZ, R4 ;  /* 0x000000ffff067224 */ /* 0x001fc600078e0004 */
[----:B--2---:R0:W-:Y:S04]  /*5e3e0*/  STL [R1+0x1714], R5 ;  /* 0x0017140501007387 */ /* 0x0041e80000100800 */
[----:B0-----:R-:W2:Y:S04]  /*5e3f0*/  LDL.LU R5, [R1+0x144] ;  /* 0x0001440001057983 */ /* 0x001ea80000300800 */
[----:B------:R0:W-:Y:S04]  /*5e400*/  STL [R1+0x170c], R11 ;  /* 0x00170c0b01007387 */ /* 0x0001e80000100800 */
[----:B0-----:R-:W3:Y:S04]  /*5e410*/  LDL.LU R11, [R1+0x374] ;  /* 0x00037400010b7983 */ /* 0x001ee80000300800 */
[----:B---3--:R0:W-:Y:S04]  /*5e420*/  STL [R1+0x1710], R11 ;  /* 0x0017100b01007387 */ /* 0x0081e80000100800 */
[----:B0-----:R-:W3:Y:S04]  /*5e430*/  LDL.LU R11, [R1+0x354] ;  /* 0x00035400010b7983 */ /* 0x001ee80000300800 */
[----:B------:R-:W4:Y:S04]  /*5e440*/  LDL.LU R4, [R1+0x384] ;  /* 0x0003840001047983 */ /* 0x000f280000300800 */
[----:B------:R0:W-:Y:S04]  /*5e450*/  STL [R1+0x1708], R10 ;  /* 0x0017080a01007387 */ /* 0x0001e80000100800 */
[----:B0-----:R-:W2:Y:S04]  /*5e460*/  LDL.LU R10, [R1+0xe0] ;  /* 0x0000e000010a7983 */ /* 0x001ea80000300800 */
[----:B------:R-:W2:Y:S04]  /*5e470*/  LDL.LU R9, [R1+0x360] ;  /* 0x0003600001097983 */ /* 0x000ea80000300800 */
[----:B--2---:R0:W-:Y:S04]  /*5e480*/  STL [R1+0x1704], R9 ;  /* 0x0017040901007387 */ /* 0x0041e80000100800 */
        /* <DEDUP_REMOVED lines=28> */
[----:B------:R0:W-:Y:S04]  /*5e650*/  STL [R1+0x16d8], R29 ;  /* 0x0016d81d01007387 */ /* 0x0001e80000100800 */
[----:B0-----:R-:W2:Y:S01]  /*5e660*/  LDL.LU R29, [R1+0x394] ;  /* 0x00039400011d7983 */ /* 0x001ea20000300800 */
[----:B------:R-:W-:-:S03]  /*5e670*/  F2FP.BF16.PACK_AB R7, R6, R7 ;  /* 0x000000070607723e */ /* 0x000fc600000010ff */
[----:B--2---:R0:W-:Y:S04]  /*5e680*/  STL [R1+0x16dc], R29 ;  /* 0x0016dc1d01007387 */ /* 0x0041e80000100800 */
[----:B0-----:R-:W2:Y:S04]  /*5e690*/  LDL.LU R29, [R1+0x3f8] ;  /* 0x0003f800011d7983 */ /* 0x001ea80000300800 */
[----:B------:R-:W2:Y:S04]  /*5e6a0*/  LDL.LU R23, [R1+0x3a4] ;  /* 0x0003a40001177983 */ /* 0x000ea80000300800 */
        /* <DEDUP_REMOVED lines=14> */
[----:B------:R0:W-:Y:S04]  /*5e790*/  STL [R1+0x1c], R7 ;  /* 0x00001c0701007387 */ /* 0x0001e80000100800 */
[----:B0-----:R-:W2:Y:S02]  /*5e7a0*/  LDL.LU R7, [R1+0x1754] ;  /* 0x0017540001077983 */ /* 0x001ea40000300800 */
[----:B--2---:R-:W-:-:S02]  /*5e7b0*/  F2FP.BF16.PACK_AB R7, R6, R7 ;  /* 0x000000070607723e */ /* 0x004fc400000010ff */
        /* <DEDUP_REMOVED lines=25> */
[----:B------:R0:W-:Y:S04]  /*5e950*/  STL [R1], R7 ;  /* 0x0000000701007387 */ /* 0x0001e80000100800 */
[----:B0-----:R-:W2:Y:S02]  /*5e960*/  LDL.LU R7, [R1+0x171c] ;  /* 0x00171c0001077983 */ /* 0x001ea40000300800 */
[----:B--2---:R-:W-:-:S02]  /*5e970*/  F2FP.BF16.PACK_AB R7, R6, R7 ;  /* 0x000000070607723e */ /* 0x004fc400000010ff */
[----:B------:R-:W2:Y:S02]  /*5e980*/  LDL.LU R6, [R1+0x1718] ;  /* 0x0017180001067983 */ /* 0x000ea40000300800 */
[----:B--2---:R-:W-:Y:S02]  /*5e990*/  F2FP.BF16.PACK_AB R6, R5, R6 ;  /* 0x000000060506723e */ /* 0x004fe400000010ff */
[----:B------:R-:W3:Y:S02]  /*5e9a0*/  LDL.LU R5, [R1+0x1714] ;  /* 0x0017140001057983 */ /* 0x000ee40000300800 */
[----:B---3--:R-:W-:Y:S02]  /*5e9b0*/  F2FP.BF16.PACK_AB R5, R11, R5 ;  /* 0x000000050b05723e */ /* 0x008fe400000010ff */
[----:B------:R-:W4:Y:S02]  /*5e9c0*/  LDL.LU R11, [R1+0x1710] ;  /* 0x00171000010b7983 */ /* 0x000f240000300800 */
[----:B----4-:R-:W-:-:S02]  /*5e9d0*/  F2FP.BF16.PACK_AB R4, R11, R4 ;  /* 0x000000040b04723e */ /* 0x010fc400000010ff */
[----:B------:R-:W2:Y:S02]  /*5e9e0*/  LDL.LU R11, [R1+0x170c] ;  /* 0x00170c00010b7983 */ /* 0x000ea40000300800 */
[----:B--2---:R-:W-:Y:S02]  /*5e9f0*/  F2FP.BF16.PACK_AB R11, R10, R11 ;  /* 0x0000000b0a0b723e */ /* 0x004fe400000010ff */
[----:B------:R-:W2:Y:S02]  /*5ea00*/  LDL.LU R10, [R1+0x1708] ;  /* 0x00170800010a7983 */ /* 0x000ea40000300800 */
[----:B--2---:R-:W-:Y:S02]  /*5ea10*/  F2FP.BF16.PACK_AB R10, R9, R10 ;  /* 0x0000000a090a723e */ /* 0x004fe400000010ff */
[----:B------:R-:W2:Y:S02]  /*5ea20*/  LDL.LU R9, [R1+0x1704] ;  /* 0x0017040001097983 */ /* 0x000ea40000300800 */
[----:B--2---:R-:W-:-:S02]  /*5ea30*/  F2FP.BF16.PACK_AB R9, R8, R9 ;  /* 0x000000090809723e */ /* 0x004fc400000010ff */
        /* <DEDUP_REMOVED lines=18> */
[----:B------:R-:W2:Y:S01]  /*5eb60*/  LDL.LU R29, [R1+0x16dc] ;  /* 0x0016dc00011d7983 */ /* 0x000ea20000300800 */
[----:B------:R-:W-:Y:S02]  /*5eb70*/  F2FP.BF16.PACK_AB R22, R2, R22 ;  /* 0x000000160216723e */ /* 0x000fe400000010ff */
[----:B------:R-:W-:Y:S02]  /*5eb80*/  F2FP.BF16.PACK_AB R21, R3, R21 ;  /* 0x000000150315723e */ /* 0x000fe400000010ff */
[----:B--2---:R-:W-:Y:S02]  /*5eb90*/  F2FP.BF16.PACK_AB R23, R29, R23 ;  /* 0x000000171d17723e */ /* 0x004fe400000010ff */
[----:B------:R-:W2:Y:S04]  /*5eba0*/  LDL.LU R29, [R1+0x16d8] ;  /* 0x0016d800011d7983 */ /* 0x000ea80000300800 */
[----:B------:R-:W3:Y:S04]  /*5ebb0*/  LDL.LU R2, [R1+0x16d4] ;  /* 0x0016d40001027983 */ /* 0x000ee80000300800 */
[----:B------:R-:W3:Y:S01]  /*5ebc0*/  LDL.LU R3, [R1+0x16d0] ;  /* 0x0016d00001037983 */ /* 0x000ee20000300800 */
[----:B------:R-:W-:-:S02]  /*5ebd0*/  F2FP.BF16.PACK_AB R26, R24, R26 ;  /* 0x0000001a181a723e */ /* 0x000fc400000010ff */
[----:B------:R-:W-:Y:S02]  /*5ebe0*/  F2FP.BF16.PACK_AB R20, R28, R20 ;  /* 0x000000141c14723e */ /* 0x000fe400000010ff */
[----:B------:R-:W-:Y:S02]  /*5ebf0*/  F2FP.BF16.PACK_AB R27, R0, R27 ;  /* 0x0000001b001b723e */ /* 0x000fe400000010ff */
[----:B--2---:R-:W-:Y:S02]  /*5ec00*/  F2FP.BF16.PACK_AB R25, R25, R29 ;  /* 0x0000001d1919723e */ /* 0x004fe400000010ff */
[----:B---3--:R-:W-:Y:S02]  /*5ec10*/  F2FP.BF16.PACK_AB R24, R3, R2 ;  /* 0x000000020318723e */ /* 0x008fe400000010ff */
.L_x_1:
[----:B------:R1:W-:Y:S04]  /*5ec20*/  STL [R1+0x16f4], R6 ;  /* 0x0016f40601007387 */ /* 0x0003e80000100800 */
[----:B-1----:R-:W2:Y:S04]  /*5ec30*/  LDL.LU R6, [R1+0x167c] ;  /* 0x00167c0001067983 */ /* 0x002ea80000300800 */
[----:B------:R1:W-:Y:S04]  /*5ec40*/  STL [R1+0x16f0], R7 ;  /* 0x0016f00701007387 */ /* 0x0003e80000100800 */
[----:B-1----:R-:W3:Y:S04]  /*5ec50*/  LDL.LU R7, [R1+0x1678] ;  /* 0x0016780001077983 */ /* 0x002ee80000300800 */
[----:B------:R-:W1:Y:S02]  /*5ec60*/  S2R R29, SR_TID.X ;  /* 0x00000000001d7919 */ /* 0x000e640000002100 */
[C---:B-1----:R-:W-:Y:S01]  /*5ec70*/  IMAD.SHL.U32 R28, R29.reuse, 0x4, RZ ;  /* 0x000000041d1c7824 */ /* 0x042fe200078e00ff */
[C---:B------:R-:W-:Y:S01]  /*5ec80*/  LOP3.LUT R3, R29.reuse, 0x60, RZ, 0xc0, !PT ;  /* 0x000000601d037812 */ /* 0x040fe200078ec0ff */
[----:B0-----:R-:W-:-:S02]  /*5ec90*/  IMAD.SHL.U32 R0, R29, 0x100, RZ ;  /* 0x000001001d007824 */ /* 0x001fc400078e00ff */
[----:B------:R-:W-:Y:S01]  /*5eca0*/  IMAD.SHL.U32 R2, R29, 0x400, RZ ;  /* 0x000004001d027824 */ /* 0x000fe200078e00ff */
[----:B------:R-:W-:-:S05]  /*5ecb0*/  LOP3.LUT R28, R28, 0x70, RZ, 0xc0, !PT ;  /* 0x000000701c1c7812 */ /* 0x000fca00078ec0ff */
[----:B------:R-:W-:Y:S01]  /*5ecc0*/  IMAD R28, R3, 0x10, R28 ;  /* 0x00000010031c7824 */ /* 0x000fe200078e021c */
[----:B------:R-:W-:Y:S01]  /*5ecd0*/  LOP3.LUT R2, R2, 0x1800, RZ, 0xc0, !PT ;  /* 0x0000180002027812 */ /* 0x000fe200078ec0ff */
[----:B------:R-:W-:Y:S01]  /*5ece0*/  BAR.SYNC.DEFER_BLOCKING 0x0 ;  /* 0x0000000000007b1d */ /* 0x000fe20000010000 */
[----:B--2---:R-:W-:-:S05]  /*5ecf0*/  LOP3.LUT R0, R6, 0x1800, R0, 0xf8, !PT ;  /* 0x0000180006007812 */ /* 0x004fca00078ef800 */
[----:B------:R-:W2:Y:S01]  /*5ed00*/  LDL.LU R6, [R1+0x16f4] ;  /* 0x0016f40001067983 */ /* 0x000ea20000300800 */
[----:B------:R-:W-:-:S03]  /*5ed10*/  LOP3.LUT R28, R0, R28, RZ, 0x3c, !PT ;  /* 0x0000001c001c7212 */ /* 0x000fc600078e3cff */
[----:B------:R-:W0:Y:S04]  /*5ed20*/  S2R R3, SR_TID.X ;  /* 0x0000000000037919 */ /* 0x000e280000002100 */
[----:B------:R1:W-:Y:S01]  /*5ed30*/  STS.128 [R28+0x100], R20 ;  /* 0x000100141c007388 */ /* 0x0003e20000000c00 */
[----:B---3--:R-:W-:-:S03]  /*5ed40*/  LOP3.LUT R2, R2, 0x1f0, R7, 0xf8, !PT ;  /* 0x000001f002027812 */ /* 0x008fc600078ef807 */
[----:B------:R-:W2:Y:S01]  /*5ed50*/  LDL.LU R7, [R1+0x16f0] ;  /* 0x0016f00001077983 */ /* 0x000ea20000300800 */
[----:B------:R-:W-:-:S03]  /*5ed60*/  SHF.R.U32.HI R29, RZ, 0x4, R29 ;  /* 0x00000004ff1d7819 */ /* 0x000fc6000001161d */
[----:B------:R3:W-:Y:S04]  /*5ed70*/  STS.128 [R28], R24 ;  /* 0x000000181c007388 */ /* 0x0007e80000000c00 */
[----:B-1----:R-:W4:Y:S01]  /*5ed80*/  LDL.LU R23, [R1+0x2b0] ;  /* 0x0002b00001177983 */ /* 0x002f220000300800 */
[--C-:B0-----:R-:W-:Y:S02]  /*5ed90*/  LOP3.LUT R0, R2, 0x60, R3.reuse, 0x78, !PT ;  /* 0x0000006002007812 */ /* 0x101fe400078e7803 */
[C---:B------:R-:W-:Y:S01]  /*5eda0*/  IADD3 R2, R29.reuse, 0x38, RZ ;  /* 0x000000381d027810 */ /* 0x040fe20007ffe0ff */
[----:B------:R4:W-:Y:S01]  /*5edb0*/  STS.128 [R28+0x180], R12 ;  /* 0x0001800c1c007388 */ /* 0x0009e20000000c00 */
[----:B---3--:R-:W-:Y:S02]  /*5edc0*/  IADD3 R27, R29, 0x78, RZ ;  /* 0x000000781d1b7810 */ /* 0x008fe40007ffe0ff */
[--C-:B------:R-:W-:Y:S01]  /*5edd0*/  SHF.R.U32.HI R29, RZ, 0x4, R3.reuse ;  /* 0x00000004ff1d7819 */ /* 0x100fe20000011603 */
[----:B------:R-:W-:Y:S01]  /*5ede0*/  STL [R1+0x48], R0 ;  /* 0x0000480001007387 */ /* 0x000fe20000100800 */
[----:B------:R-:W-:-:S04]  /*5edf0*/  SHF.R.U32.HI R22, RZ, 0x4, R3 ;  /* 0x00000004ff167819 */ /* 0x000fc80000011603 */
[----:B------:R-:W-:Y:S01]  /*5ee00*/  SGXT.U32 R22, R22, 0x3 ;  /* 0x000000031616781a */ /* 0x000fe20000000000 */
[----:B------:R-:W-:Y:S04]  /*5ee10*/  STS.128 [R28+0x80], R16 ;  /* 0x000080101c007388 */ /* 0x000fe80000000c00 */
[----:B------:R-:W-:Y:S06]  /*5ee20*/  BAR.SYNC.DEFER_BLOCKING 0x0 ;  /* 0x0000000000007b1d */ /* 0x000fec0000010000 */
[----:B------:R-:W-:Y:S01]  /*5ee30*/  LDS.128 R16, [R0+0x200] ;  /* 0x0002000000107984 */ /* 0x000fe20000000c00 */
[----:B----4-:R-:W-:-:S02]  /*5ee40*/  LOP3.LUT R12, R23, R27, RZ, 0xfc, !PT ;  /* 0x0000001b170c7212 */ /* 0x010fc400078efcff */
[C---:B------:R-:W-:Y:S01]  /*5ee50*/  LOP3.LUT R2, R23.reuse, R2, RZ, 0xfc, !PT ;  /* 0x0000000217027212 */ /* 0x040fe200078efcff */
[----:B------:R-:W-:Y:S01]  /*5ee60*/  LDS.128 R24, [R0+0x400] ;  /* 0x0004000000187984 */ /* 0x000fe20000000c00 */
[----:B------:R-:W-:-:S03]  /*5ee70*/  LOP3.LUT R13, R23, 0x1f8, R29, 0xfe, !PT ;  /* 0x000001f8170d7812 */ /* 0x000fc600078efe1d */
[----:B------:R0:W-:Y:S04]  /*5ee80*/  STL [R1+0x58], R12 ;  /* 0x0000580c01007387 */ /* 0x0001e80000100800 */
[----:B------:R1:W-:Y:S01]  /*5ee90*/  STL [R1+0x34], R2 ;  /* 0x0000340201007387 */ /* 0x0003e20000100800 */
[C-C-:B------:R-:W-:Y:S02]  /*5eea0*/  LOP3.LUT R3, R23.reuse, 0x138, R29.reuse, 0xfe, !PT ;  /* 0x0000013817037812 */ /* 0x140fe400078efe1d */
[C-C-:B0-----:R-:W-:Y:S01]  /*5eeb0*/  LOP3.LUT R12, R23.reuse, 0x1b8, R29.reuse, 0xfe, !PT ;  /* 0x000001b8170c7812 */ /* 0x141fe200078efe1d */
[----:B------:R-:W-:Y:S01]  /*5eec0*/  STL [R1+0x98], R13 ;  /* 0x0000980d01007387 */ /* 0x000fe20000100800 */
[----:B-1----:R-:W-:-:S03]  /*5eed0*/  LOP3.LUT R2, R23, 0x178, R29, 0xfe, !PT ;  /* 0x0000017817027812 */ /* 0x002fc600078efe1d */
[----:B------:R0:W-:Y:S04]  /*5eee0*/  STL [R1+0x74], R12 ;  /* 0x0000740c01007387 */ /* 0x0001e80000100800 */
[----:B------:R1:W-:Y:S01]  /*5eef0*/  STL [R1+0x68], R2 ;  /* 0x0000680201007387 */ /* 0x0003e20000100800 */
[----:B0-----:R-:W-:-:S03]  /*5ef00*/  LOP3.LUT R12, R23, 0xf8, R29, 0xfe, !PT ;  /* 0x000000f8170c7812 */ /* 0x001fc600078efe1d */
[----:B------:R-:W-:Y:S01]  /*5ef10*/  STL [R1+0x64], R3 ;  /* 0x0000640301007387 */ /* 0x000fe20000100800 */
[----:B-1----:R-:W-:-:S03]  /*5ef20*/  LOP3.LUT R2, R23, 0xb8, R29, 0xfe, !PT ;  /* 0x000000b817027812 */ /* 0x002fc600078efe1d */
[----:B------:R0:W-:Y:S01]  /*5ef30*/  STL [R1+0x60], R12 ;  /* 0x0000600c01007387 */ /* 0x0001e20000100800 */
[----:B------:R-:W-:-:S03]  /*5ef40*/  LOP3.LUT R13, R23, 0x18, R22, 0xfe, !PT ;  /* 0x00000018170d7812 */ /* 0x000fc600078efe16 */
[----:B------:R1:W-:Y:S01]  /*5ef50*/  STL [R1+0x5c], R2 ;  /* 0x00005c0201007387 */ /* 0x0003e20000100800 */
[C-C-:B0-----:R-:W-:Y:S02]  /*5ef60*/  LOP3.LUT R12, R23.reuse, 0x20, R22.reuse, 0xfe, !PT ;  /* 0x00000020170c7812 */ /* 0x141fe400078efe16 */
[----:B-1----:R-:W-:-:S05]  /*5ef70*/  LOP3.LUT R2, R23, 0x10, R22, 0xfe, !PT ;  /* 0x0000001017027812 */ /* 0x002fca00078efe16 */
[----:B------:R0:W-:Y:S04]  /*5ef80*/  STL [R1+0x20], R2 ;  /* 0x0000200201007387 */ /* 0x0001e80000100800 */
[----:B------:R1:W-:Y:S04]  /*5ef90*/  STL [R1+0x24], R13 ;  /* 0x0000240d01007387 */ /* 0x0003e80000100800 */
[----:B------:R3:W-:Y:S01]  /*5efa0*/  STL [R1+0x28], R12 ;  /* 0x0000280c01007387 */ /* 0x0007e20000100800 */
[C-C-:B0-----:R-:W-:Y:S02]  /*5efb0*/  LOP3.LUT R2, R23.reuse, 0x28, R22.reuse, 0xfe, !PT ;  /* 0x0000002817027812 */ /* 0x141fe400078efe16 */
[----:B-1----:R-:W-:-:S03]  /*5efc0*/  LOP3.LUT R13, R23, 0x30, R22, 0xfe, !PT ;  /* 0x00000030170d7812 */ /* 0x002fc600078efe16 */
[----:B------:R0:W-:Y:S01]  /*5efd0*/  STL [R1+0x2c], R2 ;  /* 0x00002c0201007387 */ /* 0x0001e20000100800 */
[----:B---3--:R-:W-:-:S03]  /*5efe0*/  LOP3.LUT R12, R23, 0x40, R22, 0xfe, !PT ;  /* 0x00000040170c7812 */ /* 0x008fc600078efe16 */
        /* <DEDUP_REMOVED lines=66> */
[----:B------:R-:W-:Y:S04]  /*5f410*/  STL [R1+0xd8], R13 ;  /* 0x0000d80d01007387 */ /* 0x000fe80000100800 */
[----:B------:R-:W-:Y:S04]  /*5f420*/  STL [R1+0xdc], R12 ;  /* 0x0000dc0c01007387 */ /* 0x000fe80000100800 */
[----:B------:R-:W1:Y:S01]  /*5f430*/  LDS.128 R12, [R0] ;  /* 0x00000000000c7984 */ /* 0x000e620000000c00 */
[----:B0-----:R-:W-:-:S05]  /*5f440*/  LOP3.LUT R2, R23, 0x170, R22, 0xfe, !PT ;  /* 0x0000017017027812 */ /* 0x001fca00078efe16 */
[----:B------:R0:W-:Y:S02]  /*5f450*/  STL [R1+0xe0], R2 ;  /* 0x0000e00201007387 */ /* 0x0001e40000100800 */
[C-C-:B0-----:R-:W-:Y:S02]  /*5f460*/  LOP3.LUT R2, R23.reuse, 0x180, R22.reuse, 0xfe, !PT ;  /* 0x0000018017027812 */ /* 0x141fe400078efe16 */
[----:B-1----:R-:W-:Y:S04]  /*5f470*/  STL.64 [R1+0x16d8], R14 ;  /* 0x0016d80e01007387 */ /* 0x002fe80000100a00 */
[----:B------:R0:W-:Y:S04]  /*5f480*/  STL.64 [R1+0x16d0], R12 ;  /* 0x0016d00c01007387 */ /* 0x0001e80000100a00 */
[----:B------:R-:W-:Y:S04]  /*5f490*/  STL.64 [R1+0x16e8], R18 ;  /* 0x0016e81201007387 */ /* 0x000fe80000100a00 */
[----:B------:R1:W-:Y:S01]  /*5f4a0*/  STL [R1+0xe4], R2 ;  /* 0x0000e40201007387 */ /* 0x0003e20000100800 */
[----:B0-----:R-:W-:-:S02]  /*5f4b0*/  LOP3.LUT R13, R23, 0x188, R22, 0xfe, !PT ;  /* 0x00000188170d7812 */ /* 0x001fc400078efe16 */
[C-C-:B------:R-:W-:Y:S01]  /*5f4c0*/  LOP3.LUT R12, R23.reuse, 0x190, R22.reuse, 0xfe, !PT ;  /* 0x00000190170c7812 */ /* 0x140fe200078efe16 */
[----:B------:R-:W-:Y:S01]  /*5f4d0*/  STL.64 [R1+0x16e0], R16 ;  /* 0x0016e01001007387 */ /* 0x000fe20000100a00 */
[----:B-1----:R-:W-:-:S03]  /*5f4e0*/  LOP3.LUT R2, R23, 0x198, R22, 0xfe, !PT ;  /* 0x0000019817027812 */ /* 0x002fc600078efe16 */
[----:B------:R0:W-:Y:S04]  /*5f4f0*/  STL [R1+0xe8], R13 ;  /* 0x0000e80d01007387 */ /* 0x0001e80000100800 */
[----:B------:R1:W-:Y:S01]  /*5f500*/  STL [R1+0xf0], R12 ;  /* 0x0000f00c01007387 */ /* 0x0003e20000100800 */
[----:B0-----:R-:W-:-:S03]  /*5f510*/  LOP3.LUT R13, R23, 0x1a0, R22, 0xfe, !PT ;  /* 0x000001a0170d7812 */ /* 0x001fc600078efe16 */
[----:B------:R0:W-:Y:S01]  /*5f520*/  STL [R1+0xf4], R2 ;  /* 0x0000f40201007387 */ /* 0x0001e20000100800 */
[----:B-1----:R-:W-:-:S03]  /*5f530*/  LOP3.LUT R12, R23, 0x1a8, R22, 0xfe, !PT ;  /* 0x000001a8170c7812 */ /* 0x002fc600078efe16 */
[----:B0-----:R-:W3:Y:S04]  /*5f540*/  LDL.LU R2, [R1+0x1688] ;  /* 0x0016880001027983 */ /* 0x001ee80000300800 */
[----:B------:R-:W-:Y:S04]  /*5f550*/  STL [R1+0xf8], R13 ;  /* 0x0000f80d01007387 */ /* 0x000fe80000100800 */
[----:B------:R-:W4:Y:S04]  /*5f560*/  LDL.LU R16, [R1] ;  /* 0x0000000001107983 */ /* 0x000f280000300800 */
[----:B------:R0:W-:Y:S04]  /*5f570*/  STL [R1+0xfc], R12 ;  /* 0x0000fc0c01007387 */ /* 0x0001e80000100800 */
[----:B------:R-:W4:Y:S04]  /*5f580*/  LDL.LU R17, [R1+0x4] ;  /* 0x0000040001117983 */ /* 0x000f280000300800 */
[----:B------:R-:W4:Y:S04]  /*5f590*/  LDL.LU R18, [R1+0x8] ;  /* 0x0000080001127983 */ /* 0x000f280000300800 */
[----:B------:R-:W4:Y:S04]  /*5f5a0*/  LDL.LU R19, [R1+0xc] ;  /* 0x00000c0001137983 */ /* 0x000f280000300800 */
[----:B0-----:R-:W5:Y:S04]  /*5f5b0*/  LDL.LU R12, [R1+0x10] ;  /* 0x00001000010c7983 */ /* 0x001f680000300800 */
[----:B------:R-:W5:Y:S04]  /*5f5c0*/  LDL.LU R13, [R1+0x14] ;  /* 0x00001400010d7983 */ /* 0x000f680000300800 */
[----:B------:R-:W5:Y:S04]  /*5f5d0*/  LDL.LU R14, [R1+0x18] ;  /* 0x00001800010e7983 */ /* 0x000f680000300800 */
[----:B------:R-:W5:Y:S01]  /*5f5e0*/  LDL.LU R15, [R1+0x1c] ;  /* 0x00001c00010f7983 */ /* 0x000f620000300800 */
[----:B------:R-:W-:-:S02]  /*5f5f0*/  LOP3.LUT R21, R23, 0x1b0, R22, 0xfe, !PT ;  /* 0x000001b017157812 */ /* 0x000fc400078efe16 */
[----:B------:R-:W-:-:S03]  /*5f600*/  LOP3.LUT R20, R23, 0x1c0, R22, 0xfe, !PT ;  /* 0x000001c017147812 */ /* 0x000fc600078efe16 */
[----:B------:R0:W-:Y:S04]  /*5f610*/  STL [R1+0x100], R21 ;  /* 0x0001001501007387 */ /* 0x0001e80000100800 */
[----:B------:R1:W-:Y:S01]  /*5f620*/  STL [R1+0x104], R20 ;  /* 0x0001041401007387 */ /* 0x0003e20000100800 */
[C-C-:B0-----:R-:W-:Y:S02]  /*5f630*/  LOP3.LUT R21, R23.reuse, 0x1c8, R22.reuse, 0xfe, !PT ;  /* 0x000001c817157812 */ /* 0x141fe400078efe16 */
[----:B-1----:R-:W-:-:S03]  /*5f640*/  LOP3.LUT R20, R23, 0x1d0, R22, 0xfe, !PT ;  /* 0x000001d017147812 */ /* 0x002fc600078efe16 */
        /* <DEDUP_REMOVED lines=8> */
[----:B------:R-:W-:Y:S01]  /*5f6d0*/  STL [R1+0x118], R21 ;  /* 0x0001181501007387 */ /* 0x000fe20000100800 */
[C---:B------:R-:W-:Y:S02]  /*5f6e0*/  LOP3.LUT R3, R23.reuse, R22, RZ, 0xfc, !PT ;  /* 0x0000001617037212 */ /* 0x040fe400078efcff */
[----:B------:R-:W-:Y:S01]  /*5f6f0*/  LOP3.LUT R29, R23, 0x8, R22, 0xfe, !PT ;  /* 0x00000008171d7812 */ /* 0x000fe200078efe16 */
[----:B------:R-:W-:Y:S04]  /*5f700*/  STL [R1+0xec], R20 ;  /* 0x0000ec1401007387 */ /* 0x000fe80000100800 */
[----:B------:R-:W0:Y:S04]  /*5f710*/  LDS.128 R20, [R0+0x600] ;  /* 0x0006000000147984 */ /* 0x000e280000000c00 */
[----:B------:R-:W-:Y:S06]  /*5f720*/  BAR.SYNC.DEFER_BLOCKING 0x0 ;  /* 0x0000000000007b1d */ /* 0x000fec0000010000 */
[----:B------:R1:W-:Y:S04]  /*5f730*/  STS.128 [R28], R8 ;  /* 0x000000081c007388 */ /* 0x0003e80000000c00 */
[----:B--2---:R2:W-:Y:S04]  /*5f740*/  STS.128 [R28+0x100], R4 ;  /* 0x000100041c007388 */ /* 0x0045e80000000c00 */
[----:B-1----:R-:W5:Y:S04]  /*5f750*/  LDL.LU R9, [R1+0x20] ;  /* 0x0000200001097983 */ /* 0x002f680000300800 */
[----:B------:R-:W5:Y:S01]  /*5f760*/  LDL.LU R10, [R1+0x28] ;  /* 0x00002800010a7983 */ /* 0x000f620000300800 */
[----:B--2---:R-:W-:-:S03]  /*5f770*/  IMAD R5, R29, c[0x0][0x198], RZ ;  /* 0x000066001d057a24 */ /* 0x004fc600078e02ff */
[----:B------:R-:W2:Y:S01]  /*5f780*/  LDL.LU R11, [R1+0x30] ;  /* 0x00003000010b7983 */ /* 0x000ea20000300800 */
[----:B---3--:R-:W-:-:S04]  /*5f790*/  ISETP.GE.AND P0, PT, R2, c[0x0][0x178], PT ;  /* 0x00005e0002007a0c */ /* 0x008fc80003f06270 */
[----:B------:R-:W-:Y:S02]  /*5f7a0*/  ISETP.LT.AND P2, PT, R29, c[0x0][0x17c], !P0 ;  /* 0x00005f001d007a0c */ /* 0x000fe40004741270 */
[----:B------:R-:W3:Y:S04]  /*5f7b0*/  LDL.LU R29, [R1+0x2c] ;  /* 0x00002c00011d7983 */ /* 0x000ee80000300800 */
[----:B----4-:R1:W-:Y:S04]  /*5f7c0*/  STS.128 [R28+0x80], R16 ;  /* 0x000080101c007388 */ /* 0x0103e80000000c00 */
[----:B-1----:R-:W4:Y:S04]  /*5f7d0*/  LDL.LU.64 R18, [R1+0x16e8] ;  /* 0x0016e80001127983 */ /* 0x002f280000300a00 */
[----:B------:R-:W3:Y:S04]  /*5f7e0*/  LDL.LU.64 R16, [R1+0x16e0] ;  /* 0x0016e00001107983 */ /* 0x000ee80000300a00 */
[----:B-----5:R1:W-:Y:S04]  /*5f7f0*/  STS.128 [R28+0x180], R12 ;  /* 0x0001800c1c007388 */ /* 0x0203e80000000c00 */
[----:B-1----:R-:W5:Y:S04]  /*5f800*/  LDL.LU.64 R14, [R1+0x16d8] ;  /* 0x0016d800010e7983 */ /* 0x002f680000300a00 */
[----:B------:R-:W3:Y:S04]  /*5f810*/  LDL.LU.64 R12, [R1+0x16d0] ;  /* 0x0016d000010c7983 */ /* 0x000ee80000300a00 */
[----:B------:R-:W4:Y:S01]  /*5f820*/  LDL.LU R28, [R1+0x24] ;  /* 0x00002400011c7983 */ /* 0x000f220000300800 */
[----:B------:R-:W-:-:S03]  /*5f830*/  IMAD R2, R2, c[0x0][0x194], RZ ;  /* 0x0000650002027a24 */ /* 0x000fc600078e02ff */
[----:B------:R-:W-:Y:S01]  /*5f840*/  BAR.SYNC.DEFER_BLOCKING 0x0 ;  /* 0x0000000000007b1d */ /* 0x000fe20000010000 */
[C---:B------:R-:W-:Y:S01]  /*5f850*/  ISETP.LT.AND P3, PT, R3.reuse, c[0x0][0x17c], !P0 ;  /* 0x00005f0003007a0c */ /* 0x040fe20004761270 */
[----:B------:R-:W-:Y:S01]  /*5f860*/  IMAD R3, R3, c[0x0][0x198], RZ ;  /* 0x0000660003037a24 */ /* 0x000fe200078e02ff */
[----:B------:R-:W-:-:S04]  /*5f870*/  LEA R0, P1, R2, c[0x0][0x170], 0x1 ;  /* 0x00005c0002007a11 */ /* 0x000fc800078208ff */
[----:B------:R-:W-:Y:S02]  /*5f880*/  LEA.HI.X.SX32 R2, R2, c[0x0][0x174], 0x1, P1 ;  /* 0x00005d0002027a11 */ /* 0x000fe400008f0eff */
[-C--:B------:R-:W-:Y:S02]  /*5f890*/  LEA R6, P4, R3, R0.reuse, 0x1 ;  /* 0x0000000003067211 */ /* 0x080fe400078808ff */
[----:B------:R-:W-:Y:S02]  /*5f8a0*/  LEA R4, P5, R5, R0, 0x1 ;  /* 0x0000000005047211 */ /* 0x000fe400078a08ff */
[-C--:B------:R-:W-:Y:S02]  /*5f8b0*/  LEA.HI.X.SX32 R7, R3, R2.reuse, 0x1, P4 ;  /* 0x0000000203077211 */ /* 0x080fe400020f0eff */
[----:B------:R-:W-:Y:S02]  /*5f8c0*/  LEA.HI.X.SX32 R5, R5, R2, 0x1, P5 ;  /* 0x0000000205057211 */ /* 0x000fe400028f0eff */
[C---:B------:R-:W-:Y:S01]  /*5f8d0*/  ISETP.LT.AND P1, PT, R9.reuse, c[0x0][0x17c], !P0 ;  /* 0x00005f0009007a0c */ /* 0x040fe20004721270 */
[----:B------:R-:W-:-:S05]  /*5f8e0*/  IMAD R9, R9, c[0x0][0x198], RZ ;  /* 0x0000660009097a24 */ /* 0x000fca00078e02ff */
[----:B------:R-:W-:-:S04]  /*5f8f0*/  LEA R8, P4, R9, R0, 0x1 ;  /* 0x0000000009087211 */ /* 0x000fc800078808ff */
[----:B------:R-:W-:Y:S02]  /*5f900*/  LEA.HI.X.SX32 R9, R9, R2, 0x1, P4 ;  /* 0x0000000209097211 */ /* 0x000fe400020f0eff */
[----:B--2---:R-:W-:Y:S01]  /*5f910*/  ISETP.LT.AND P5, PT, R11, c[0x0][0x17c], !P0 ;  /* 0x00005f000b007a0c */ /* 0x004fe200047a1270 */
[----:B---3--:R1:W-:Y:S01]  /*5f920*/  @P3 STG.E.U16 [R6.64], R12 ;  /* 0x0000000c06003986 */ /* 0x0083e2000c10150a */
[----:B------:R-:W-:-:S03]  /*5f930*/  ISETP.LT.AND P3, PT, R10, c[0x0][0x17c], !P0 ;  /* 0x00005f000a007a0c */ /* 0x000fc60004761270 */
[----:B------:R2:W-:Y:S01]  /*5f940*/  @P2 STG.E.U16 [R4.64], R16 ;  /* 0x0000001004002986 */ /* 0x0005e2000c10150a */
[----:B----4-:R-:W-:-:S03]  /*5f950*/  ISETP.LT.AND P4, PT, R28, c[0x0][0x17c], !P0 ;  /* 0x00005f001c007a0c */ /* 0x010fc60004781270 */
[----:B------:R3:W-:Y:S01]  /*5f960*/  @P1 STG.E.U16 [R8.64], R24 ;  /* 0x0000001808001986 */ /* 0x0007e2000c10150a */
[----:B-1----:R-:W-:Y:S02]  /*5f970*/  IMAD R7, R10, c[0x0][0x198], RZ ;  /* 0x000066000a077a24 */ /* 0x002fe400078e02ff */
[----:B--2---:R-:W-:-:S03]  /*5f980*/  IMAD R5, R28, c[0x0][0x198], RZ ;  /* 0x000066001c057a24 */ /* 0x004fc600078e02ff */
[-C--:B------:R-:W-:Y:S01]  /*5f990*/  LEA R6, P6, R7, R0.reuse, 0x1 ;  /* 0x0000000007067211 */ /* 0x080fe200078c08ff */
[----:B------:R-:W2:Y:S01]  /*5f9a0*/  LDL.LU R28, [R1+0x3c] ;  /* 0x00003c00011c7983 */ /* 0x000ea20000300800 */
[----:B------:R-:W-:Y:S02]  /*5f9b0*/  LEA R4, P1, R5, R0, 0x1 ;  /* 0x0000000005047211 */ /* 0x000fe400078208ff */
[----:B------:R-:W-:Y:S01]  /*5f9c0*/  PRMT R12, R12, 0x7632, R12 ;  /* 0x000076320c0c7816 */ /* 0x000fe2000000000c */
[----:B---3--:R-:W-:Y:S01]  /*5f9d0*/  IMAD R9, R11, c[0x0][0x198], RZ ;  /* 0x000066000b097a24 */ /* 0x008fe200078e02ff */
[-C--:B------:R-:W-:Y:S01]  /*5f9e0*/  LEA.HI.X.SX32 R5, R5, R2.reuse, 0x1, P1 ;  /* 0x0000000205057211 */ /* 0x080fe200008f0eff */
[----:B------:R-:W3:Y:S01]  /*5f9f0*/  LDL.LU R10, [R1+0x40] ;  /* 0x00004000010a7983 */ /* 0x000ee20000300800 */
[----:B------:R-:W-:Y:S01]  /*5fa00*/  LEA.HI.X.SX32 R7, R7, R2, 0x1, P6 ;  /* 0x0000000207077211 */ /* 0x000fe200030f0eff */
[C---:B------:R-:W-:Y:S01]  /*5fa10*/  IMAD R8, R29.reuse, c[0x0][0x198], RZ ;  /* 0x000066001d087a24 */ /* 0x040fe200078e02ff */
[----:B------:R-:W-:Y:S01]  /*5fa20*/  ISETP.LT.AND P2, PT, R29, c[0x0][0x17c], !P0 ;  /* 0x00005f001d007a0c */ /* 0x000fe20004741270 */
[----:B0-----:R-:W-:Y:S04]  /*5fa30*/  @P4 STG.E.U16 [R4.64], R20 ;  /* 0x0000001404004986 */ /* 0x001fe8000c10150a */
[----:B------:R-:W4:Y:S04]  /*5fa40*/  LDL.LU R29, [R1+0x6c] ;  /* 0x00006c00011d7983 */ /* 0x000f280000300800 */
[----:B------:R-:W3:Y:S04]  /*5fa50*/  LDL.LU R11, [R1+0x44] ;  /* 0x00004400010b7983 */ /* 0x000ee80000300800 */
[----:B------:R0:W-:Y:S04]  /*5fa60*/  @P3 STG.E.U16 [R6.64], R12 ;  /* 0x0000000c06003986 */ /* 0x0001e8000c10150a */
[----:B0-----:R-:W3:Y:S01]  /*5fa70*/  LDL.LU R12, [R1+0x34] ;  /* 0x00003400010c7983 */ /* 0x001ee20000300800 */
[----:B------:R-:W-:-:S04]  /*5fa80*/  LEA R6, P3, R9, R0, 0x1 ;  /* 0x0000000009067211 */ /* 0x000fc800078608ff */
[----:B------:R-:W-:Y:S02]  /*5fa90*/  LEA.HI.X.SX32 R7, R9, R2, 0x1, P3 ;  /* 0x0000000209077211 */ /* 0x000fe400018f0eff */
[----:B------:R-:W5:Y:S01]  /*5faa0*/  LDL.LU R9, [R1+0x38] ;  /* 0x0000380001097983 */ /* 0x000f620000300800 */
[----:B------:R-:W-:Y:S02]  /*5fab0*/  LEA R4, P1, R8, R0, 0x1 ;  /* 0x0000000008047211 */ /* 0x000fe400078208ff */
[----:B------:R-:W-:Y:S02]  /*5fac0*/  PRMT R16, R16, 0x7632, R16 ;  /* 0x0000763210107816 */ /* 0x000fe40000000010 */
[----:B------:R-:W-:Y:S02]  /*5fad0*/  LEA.HI.X.SX32 R5, R8, R2, 0x1, P1 ;  /* 0x0000000208057211 */ /* 0x000fe400008f0eff */
[----:B------:R-:W-:-:S03]  /*5fae0*/  PRMT R24, R24, 0x7632, R24 ;  /* 0x0000763218187816 */ /* 0x000fc60000000018 */
[----:B------:R0:W-:Y:S04]  /*5faf0*/  @P2 STG.E.U16 [R4.64], R16 ;  /* 0x0000001004002986 */ /* 0x0001e8000c10150a */
[----:B------:R5:W-:Y:S01]  /*5fb00*/  @P5 STG.E.U16 [R6.64], R24 ;  /* 0x0000001806005986 */ /* 0x000be2000c10150a */
[----:B------:R-:W-:Y:S02]  /*5fb10*/  PRMT R20, R20, 0x7632, R20 ;  /* 0x0000763214147816 */ /* 0x000fe40000000014 */
[----:B--2---:R-:W-:Y:S02]  /*5fb20*/  ISETP.LT.AND P4, PT, R28, c[0x0][0x17c], !P0 ;  /* 0x00005f001c007a0c */ /* 0x004fe40004781270 */
[----:B----4-:R-:W-:Y:S01]  /*5fb30*/  ISETP.LT.AND P3, PT, R29, c[0x0][0x17c], !P0 ;  /* 0x00005f001d007a0c */ /* 0x010fe20004761270 */
[C---:B---3--:R-:W-:Y:S01]  /*5fb40*/  IMAD R8, R12.reuse, c[0x0][0x198], RZ ;  /* 0x000066000c087a24 */ /* 0x048fe200078e02ff */
[----:B------:R-:W-:-:S02]  /*5fb50*/  ISETP.LT.AND P1, PT, R12, c[0x0][0x17c], !P0 ;  /* 0x00005f000c007a0c */ /* 0x000fc40004721270 */
[----:B------:R-:W2:Y:S02]  /*5fb60*/  LDL.LU R12, [R1+0x50] ;  /* 0x00005000010c7983 */ /* 0x000ea40000300800 */
[----:B0-----:R-:W-:Y:S01]  /*5fb70*/  LEA R4, P2, R8, R0, 0x1 ;  /* 0x0000000008047211 */ /* 0x001fe200078408ff */
[C---:B-----5:R-:W-:Y:S01]  /*5fb80*/  IMAD R7, R9.reuse, c[0x0][0x198], RZ ;  /* 0x0000660009077a24 */ /* 0x060fe200078e02ff */
[----:B------:R-:W-:Y:S01]  /*5fb90*/  ISETP.LT.AND P5, PT, R9, c[0x0][0x17c], !P0 ;  /* 0x00005f0009007a0c */ /* 0x000fe200047a1270 */
[----:B------:R-:W-:Y:S01]  /*5fba0*/  IMAD R9, R28, c[0x0][0x198], RZ ;  /* 0x000066001c097a24 */ /* 0x000fe200078e02ff */
[----:B------:R-:W-:Y:S01]  /*5fbb0*/  LEA.HI.X.SX32 R5, R8, R2, 0x1, P2 ;  /* 0x0000000208057211 */ /* 0x000fe200010f0eff */
[----:B------:R-:W3:Y:S01]  /*5fbc0*/  LDL.LU R24, [R1+0x70] ;  /* 0x0000700001187983 */ /* 0x000ee20000300800 */
[C---:B------:R-:W-:Y:S01]  /*5fbd0*/  ISETP.LT.AND P2, PT, R10.reuse, c[0x0][0x17c], !P0 ;  /* 0x00005f000a007a0c */ /* 0x040fe20004741270 */
[----:B------:R-:W-:Y:S01]  /*5fbe0*/  IMAD R10, R10, c[0x0][0x198], RZ ;  /* 0x000066000a0a7a24 */ /* 0x000fe200078e02ff */
[C---:B------:R-:W-:Y:S01]  /*5fbf0*/  LEA R6, P6, R7.reuse, R0, 0x1 ;  /* 0x0000000007067211 */ /* 0x040fe200078c08ff */
[----:B------:R0:W-:Y:S03]  /*5fc00*/  @P1 STG.E.U16 [R4.64], R20 ;  /* 0x0000001404001986 */ /* 0x0001e6000c10150a */
[----:B------:R-:W-:Y:S01]  /*5fc10*/  LEA.HI.X.SX32 R7, R7, R2, 0x1, P6 ;  /* 0x0000000207077211 */ /* 0x000fe200030f0eff */
[----:B------:R-:W4:Y:S01]  /*5fc20*/  LDL.LU R16, [R1+0x54] ;  /* 0x0000540001107983 */ /* 0x000f220000300800 */
[----:B------:R-:W-:-:S03]  /*5fc30*/  LEA R8, P6, R10, R0, 0x1 ;  /* 0x000000000a087211 */ /* 0x000fc600078c08ff */
[----:B------:R-:W5:Y:S01]  /*5fc40*/  LDL.LU R28, [R1+0x58] ;  /* 0x00005800011c7983 */ /* 0x000f620000300800 */
[----:B0-----:R-:W-:-:S03]  /*5fc50*/  LEA R4, P1, R9, R0, 0x1 ;  /* 0x0000000009047211 */ /* 0x001fc600078208ff */
[----:B------:R-:W5:Y:S01]  /*5fc60*/  LDL.LU R29, [R1+0x78] ;  /* 0x00007800011d7983 */ /* 0x000f620000300800 */
[-C--:B------:R-:W-:Y:S02]  /*5fc70*/  LEA.HI.X.SX32 R5, R9, R2.reuse, 0x1, P1 ;  /* 0x0000000209057211 */ /* 0x080fe400008f0eff */
[----:B------:R-:W-:Y:S02]  /*5fc80*/  LEA.HI.X.SX32 R9, R10, R2, 0x1, P6 ;  /* 0x000000020a097211 */ /* 0x000fe400030f0eff */
[----:B------:R-:W5:Y:S01]  /*5fc90*/  LDL.LU R10, [R1+0x4c] ;  /* 0x00004c00010a7983 */ /* 0x000f620000300800 */
[C---:B------:R-:W-:Y:S01]  /*5fca0*/  ISETP.LT.AND P1, PT, R11.reuse, c[0x0][0x17c], !P0 ;  /* 0x00005f000b007a0c */ /* 0x040fe20004721270 */
[----:B------:R-:W-:Y:S02]  /*5fcb0*/  IMAD R11, R11, c[0x0][0x198], RZ ;  /* 0x000066000b0b7a24 */ /* 0x000fe400078e02ff */
[----:B------:R-:W-:Y:S04]  /*5fcc0*/  @P5 STG.E.U16 [R6.64], R13 ;  /* 0x0000000d06005986 */ /* 0x000fe8000c10150a */
[----:B------:R0:W-:Y:S04]  /*5fcd0*/  @P4 STG.E.U16 [R4.64], R17 ;  /* 0x0000001104004986 */ /* 0x0001e8000c10150a */
[----:B------:R1:W-:Y:S01]  /*5fce0*/  @P2 STG.E.U16 [R8.64], R25 ;  /* 0x0000001908002986 */ /* 0x0003e2000c10150a */
[----:B0-----:R-:W-:-:S04]  /*5fcf0*/  LEA R4, P4, R11, R0, 0x1 ;  /* 0x000000000b047211 */ /* 0x001fc800078808ff */
[----:B------:R-:W-:-:S05]  /*5fd00*/  LEA.HI.X.SX32 R5, R11, R2, 0x1, P4 ;  /* 0x000000020b057211 */ /* 0x000fca00020f0eff */
[----:B------:R0:W-:Y:S01]  /*5fd10*/  @P1 STG.E.U16 [R4.64], R21 ;  /* 0x0000001504001986 */ /* 0x0001e2000c10150a */
[----:B------:R-:W-:Y:S02]  /*5fd20*/  PRMT R13, R13, 0x7632, R13 ;  /* 0x000076320d0d7816 */ /* 0x000fe4000000000d */
[----:B------:R-:W-:Y:S02]  /*5fd30*/  PRMT R17, R17, 0x7632, R17 ;  /* 0x0000763211117816 */ /* 0x000fe40000000011 */
[C---:B--2---:R-:W-:Y:S01]  /*5fd40*/  ISETP.LT.AND P5, PT, R12.reuse, c[0x0][0x17c], !P0 ;  /* 0x00005f000c007a0c */ /* 0x044fe200047a1270 */
[----:B-1----:R-:W-:Y:S02]  /*5fd50*/  IMAD R8, R12, c[0x0][0x198], RZ ;  /* 0x000066000c087a24 */ /* 0x002fe400078e02ff */
[----:B------:R-:W2:Y:S03]  /*5fd60*/  LDL.LU R12, [R1+0x7c] ;  /* 0x00007c00010c7983 */ /* 0x000ea60000300800 */
[----:B0-----:R-:W-:Y:S01]  /*5fd70*/  LEA R4, P1, R8, R0, 0x1 ;  /* 0x0000000008047211 */ /* 0x001fe200078208ff */
[----:B------:R-:W2:Y:S01]  /*5fd80*/  LDL.LU R9, [R1+0x80] ;  /* 0x0000800001097983 */ /* 0x000ea20000300800 */
[----:B---3--:R-:W-:-:S02]  /*5fd90*/  ISETP.LT.AND P4, PT, R24, c[0x0][0x17c], !P0 ;  /* 0x00005f0018007a0c */ /* 0x008fc40004781270 */
[----:B------:R-:W-:Y:S01]  /*5fda0*/  LEA.HI.X.SX32 R5, R8, R2, 0x1, P1 ;  /* 0x0000000208057211 */ /* 0x000fe200008f0eff */
[----:B----4-:R-:W-:Y:S02]  /*5fdb0*/  IMAD R8, R16, c[0x0][0x198], RZ ;  /* 0x0000660010087a24 */ /* 0x010fe400078e02ff */
[C---:B-----5:R-:W-:Y:S01]  /*5fdc0*/  IMAD R7, R10.reuse, c[0x0][0x198], RZ ;  /* 0x000066000a077a24 */ /* 0x060fe200078e02ff */
[----:B------:R-:W-:Y:S02]  /*5fdd0*/  ISETP.LT.AND P2, PT, R10, c[0x0][0x17c], !P0 ;  /* 0x00005f000a007a0c */ /* 0x000fe40004741270 */
[----:B------:R-:W3:Y:S02]  /*5fde0*/  LDL.LU R10, [R1+0x84] ;  /* 0x00008400010a7983 */ /* 0x000ee40000300800 */
[C---:B------:R-:W-:Y:S02]  /*5fdf0*/  LEA R6, P6, R7.reuse, R0, 0x1 ;  /* 0x0000000007067211 */ /* 0x040fe400078c08ff */
[----:B------:R-:W4:Y:S02]  /*5fe00*/  LDL.LU R24, [R1+0x88] ;  /* 0x0000880001187983 */ /* 0x000f240000300800 */
[----:B------:R-:W-:-:S05]  /*5fe10*/  LEA.HI.X.SX32 R7, R7, R2, 0x1, P6 ;  /* 0x0000000207077211 */ /* 0x000fca00030f0eff */
[----:B------:R-:W-:Y:S04]  /*5fe20*/  @P2 STG.E.U16 [R6.64], R13 ;  /* 0x0000000d06002986 */ /* 0x000fe8000c10150a */
[----:B------:R0:W-:Y:S01]  /*5fe30*/  @P5 STG.E.U16 [R4.64], R17 ;  /* 0x0000001104005986 */ /* 0x0001e2000c10150a */
[----:B------:R-:W-:-:S03]  /*5fe40*/  ISETP.LT.AND P6, PT, R16, c[0x0][0x17c], !P0 ;  /* 0x00005f0010007a0c */ /* 0x000fc600047c1270 */
[----:B------:R-:W5:Y:S01]  /*5fe50*/  LDL.LU R16, [R1+0x8c] ;  /* 0x00008c0001107983 */ /* 0x000f620000300800 */
[----:B0-----:R-:W-:-:S04]  /*5fe60*/  LEA R4, P1, R8, R0, 0x1 ;  /* 0x0000000008047211 */ /* 0x001fc800078208ff */
[----:B------:R-:W-:Y:S02]  /*5fe70*/  LEA.HI.X.SX32 R5, R8, R2, 0x1, P1 ;  /* 0x0000000208057211 */ /* 0x000fe400008f0eff */
[----:B------:R-:W-:Y:S02]  /*5fe80*/  ISETP.LT.AND P1, PT, R29, c[0x0][0x17c], !P0 ;  /* 0x00005f001d007a0c */ /* 0x000fe40004721270 */
[----:B------:R-:W3:Y:S01]  /*5fe90*/  LDL.LU R29, [R1+0x90] ;  /* 0x00009000011d7983 */ /* 0x000ee20000300800 */
[C---:B------:R-:W-:Y:S01]  /*5fea0*/  ISETP.LT.AND P5, PT, R28.reuse, c[0x0][0x17c], !P0 ;  /* 0x00005f001c007a0c */ /* 0x040fe200047a1270 */
[----:B------:R-:W-:Y:S02]  /*5feb0*/  IMAD R7, R28, c[0x0][0x198], RZ ;  /* 0x000066001c077a24 */ /* 0x000fe400078e02ff */
[----:B------:R-:W-:Y:S01]  /*5fec0*/  IMAD.MOV.U32 R28, RZ, RZ, c[0x0][0x198] ;  /* 0x00006600ff1c7624 */ /* 0x000fe200078e00ff */
[----:B------:R-:W-:Y:S02]  /*5fed0*/  PRMT R25, R25, 0x7632, R25 ;  /* 0x0000763219197816 */ /* 0x000fe40000000019 */
[----:B------:R-:W-:Y:S01]  /*5fee0*/  LEA R6, P2, R7, R0, 0x1 ;  /* 0x0000000007067211 */ /* 0x000fe200078408ff */
[C---:B------:R-:W-:Y:S01]  /*5fef0*/  IMAD R3, R28.reuse, 0x80, R3 ;  /* 0x000000801c037824 */ /* 0x040fe200078e0203 */
[----:B------:R-:W-:Y:S01]  /*5ff00*/  PRMT R21, R21, 0x7632, R21 ;  /* 0x0000763215157816 */ /* 0x000fe20000000015 */
[----:B------:R0:W-:Y:S01]  /*5ff10*/  @P6 STG.E.U16 [R4.64], R25 ;  /* 0x0000001904006986 */ /* 0x0001e2000c10150a */
[----:B------:R-:W-:Y:S01]  /*5ff20*/  LEA.HI.X.SX32 R7, R7, R2, 0x1, P2 ;  /* 0x0000000207077211 */ /* 0x000fe200010f0eff */
[----:B------:R-:W-:-:S04]  /*5ff30*/  IMAD R8, R28, 0x8, R3 ;  /* 0x000000081c087824 */ /* 0x000fc800078e0203 */
[----:B------:R1:W-:Y:S01]  /*5ff40*/  @P5 STG.E.U16 [R6.64], R21 ;  /* 0x0000001506005986 */ /* 0x0003e2000c10150a */
[----:B0-----:R-:W-:-:S04]  /*5ff50*/  LEA R4, P6, R3, R0, 0x1 ;  /* 0x0000000003047211 */ /* 0x001fc800078c08ff */
[----:B------:R-:W-:Y:S01]  /*5ff60*/  LEA.HI.X.SX32 R5, R3, R2, 0x1, P6 ;  /* 0x0000000203057211 */ /* 0x000fe200030f0eff */
[----:B------:R-:W-:Y:S01]  /*5ff70*/  IMAD R3, R28, 0x8, R8 ;  /* 0x000000081c037824 */ /* 0x000fe200078e0208 */
[----:B-1----:R-:W-:-:S03]  /*5ff80*/  LEA R6, P6, R8, R0, 0x1 ;  /* 0x0000000008067211 */ /* 0x002fc600078c08ff */
[----:B------:R0:W-:Y:S01]  /*5ff90*/  @P3 STG.E.U16 [R4.64], R14 ;  /* 0x0000000e04003986 */ /* 0x0001e2000c10150a */
[----:B------:R-:W-:Y:S01]  /*5ffa0*/  LEA.HI.X.SX32 R7, R8, R2, 0x1, P6 ;  /* 0x0000000208077211 */ /* 0x000fe200030f0eff */
[----:B------:R-:W-:-:S04]  /*5ffb0*/  IMAD R8, R28, 0x8, R3 ;  /* 0x000000081c087824 */ /* 0x000fc800078e0203 */
[----:B------:R1:W-:Y:S01]  /*5ffc0*/  @P4 STG.E.U16 [R6.64], R18 ;  /* 0x0000001206004986 */ /* 0x0003e2000c10150a */
[----:B0-----:R-:W-:-:S04]  /*5ffd0*/  LEA R4, P6, R3, R0, 0x1 ;  /* 0x0000000003047211 */ /* 0x001fc800078c08ff */
[----:B------:R-:W-:Y:S02]  /*5ffe0*/  LEA.HI.X.SX32 R5, R3, R2, 0x1, P6 ;  /* 0x0000000203057211 */ /* 0x000fe400030f0eff */
[----:B-1----:R-:W-:-:S04]  /*5fff0*/  LEA R6, P6, R8, R0, 0x1 ;  /* 0x0000000008067211 */ /* 0x002fc800078c08ff */
[----:B------:R-:W-:Y:S01]  /*60000*/  LEA.HI.X.SX32 R7, R8, R2, 0x1, P6 ;  /* 0x0000000208077211 */ /* 0x000fe200030f0eff */
[----:B------:R0:W-:Y:S01]  /*60010*/  @P1 STG.E.U16 [R4.64], R26 ;  /* 0x0000001a04001986 */ /* 0x0001e2000c10150a */
[----:B--2---:R-:W-:-:S03]  /*60020*/  ISETP.LT.AND P2, PT, R12, c[0x0][0x17c], !P0 ;  /* 0x00005f000c007a0c */ /* 0x004fc60004741270 */
[----:B------:R-:W2:Y:S01]  /*60030*/  LDL.LU R12, [R1+0x5c] ;  /* 0x00005c00010c7983 */ /* 0x000ea20000300800 */
[----:B------:R-:W-:-:S03]  /*60040*/  ISETP.LT.AND P5, PT, R9, c[0x0][0x17c], !P0 ;  /* 0x00005f0009007a0c */ /* 0x000fc600047a1270 */
[----:B------:R-:W2:Y:S06]  /*60050*/  LDL.LU R9, [R1+0x94] ;  /* 0x0000940001097983 */ /* 0x000eac0000300800 */
[----:B------:R1:W-:Y:S01]  /*60060*/  @P2 STG.E.U16 [R6.64], R22 ;  /* 0x0000001606002986 */ /* 0x0003e2000c10150a */
[----:B----4-:R-:W-:-:S03]  /*60070*/  ISETP.LT.AND P4, PT, R24, c[0x0][0x17c], !P0 ;  /* 0x00005f0018007a0c */ /* 0x010fc60004781270 */
[----:B------:R-:W4:Y:S01]  /*60080*/  LDL.LU R24, [R1+0x9c] ;  /* 0x00009c0001187983 */ /* 0x000f220000300800 */
[----:B---3--:R-:W-:-:S03]  /*60090*/  ISETP.LT.AND P2, PT, R29, c[0x0][0x17c], !P0 ;  /* 0x00005f001d007a0c */ /* 0x008fc60004741270 */
[----:B------:R-:W3:Y:S01]  /*600a0*/  LDL.LU R29, [R1+0xa0] ;  /* 0x0000a000011d7983 */ /* 0x000ee20000300800 */
[----:B------:R-:W-:Y:S01]  /*600b0*/  ISETP.LT.AND P3, PT, R10, c[0x0][0x17c], !P0 ;  /* 0x00005f000a007a0c */ /* 0x000fe20004761270 */
[C---:B------:R-:W-:Y:S02]  /*600c0*/  IMAD R3, R28.reuse, 0x8, R8 ;  /* 0x000000081c037824 */ /* 0x040fe400078e0208 */
[----:B------:R-:W3:Y:S02]  /*600d0*/  LDL.LU R10, [R1+0xa4] ;  /* 0x0000a400010a7983 */ /* 0x000ee40000300800 */
[----:B------:R-:W-:Y:S01]  /*600e0*/  IMAD R8, R28, 0x8, R3 ;  /* 0x000000081c087824 */ /* 0x000fe200078e0203 */
[C---:B0-----:R-:W-:Y:S01]  /*600f0*/  LEA R4, P6, R3.reuse, R0, 0x1 ;  /* 0x0000000003047211 */ /* 0x041fe200078c08ff */
[----:B------:R-:W3:Y:S01]  /*60100*/  LDL.LU R11, [R1+0xa8] ;  /* 0x0000a800010b7983 */ /* 0x000ee20000300800 */
[----:B------:R-:W-:Y:S02]  /*60110*/  PRMT R14, R14, 0x7632, R14 ;  /* 0x000076320e0e7816 */ /* 0x000fe4000000000e */
[----:B------:R-:W-:Y:S01]  /*60120*/  LEA.HI.X.SX32 R5, R3, R2, 0x1, P6 ;  /* 0x0000000203057211 */ /* 0x000fe200030f0eff */
[----:B------:R-:W-:Y:S01]  /*60130*/  IMAD R3, R28, 0x8, R8 ;  /* 0x000000081c037824 */ /* 0x000fe200078e0208 */
[----:B-1----:R-:W-:-:S02]  /*60140*/  LEA R6, P6, R8, R0, 0x1 ;  /* 0x0000000008067211 */ /* 0x002fc400078c08ff */
[----:B-----5:R-:W-:Y:S01]  /*60150*/  ISETP.LT.AND P1, PT, R16, c[0x0][0x17c], !P0 ;  /* 0x00005f0010007a0c */ /* 0x020fe20004721270 */
[----:B------:R0:W-:Y:S01]  /*60160*/  @P5 STG.E.U16 [R4.64], R14 ;  /* 0x0000000e04005986 */ /* 0x0001e2000c10150a */
[----:B------:R-:W-:Y:S02]  /*60170*/  LEA.HI.X.SX32 R7, R8, R2, 0x1, P6 ;  /* 0x0000000208077211 */ /* 0x000fe400030f0eff */
[----:B------:R-:W-:Y:S01]  /*60180*/  PRMT R18, R18, 0x7632, R18 ;  /* 0x0000763212127816 */ /* 0x000fe20000000012 */
[----:B------:R-:W5:Y:S01]  /*60190*/  LDL.LU R16, [R1+0xac] ;  /* 0x0000ac0001107983 */ /* 0x000f620000300800 */
[----:B------:R-:W-:Y:S02]  /*601a0*/  PRMT R26, R26, 0x7632, R26 ;  /* 0x000076321a1a7816 */ /* 0x000fe4000000001a */
[C---:B0-----:R-:W-:Y:S01]  /*601b0*/  LEA R4, P6, R3.reuse, R0, 0x1 ;  /* 0x0000000003047211 */ /* 0x041fe200078c08ff */
[----:B------:R0:W-:Y:S03]  /*601c0*/  @P3 STG.E.U16 [R6.64], R18 ;  /* 0x0000001206003986 */ /* 0x0001e6000c10150a */
[----:B------:R-:W-:Y:S01]  /*601d0*/  LEA.HI.X.SX32 R5, R3, R2, 0x1, P6 ;  /* 0x0000000203057211 */ /* 0x000fe200030f0eff */
[----:B------:R-:W-:Y:S01]  /*601e0*/  IMAD R3, R28, 0x10, R3 ;  /* 0x000000101c037824 */ /* 0x000fe200078e0203 */
[----:B------:R-:W-:-:S03]  /*601f0*/  PRMT R22, R22, 0x7632, R22 ;  /* 0x0000763216167816 */ /* 0x000fc60000000016 */
[----:B------:R1:W-:Y:S01]  /*60200*/  @P4 STG.E.U16 [R4.64], R26 ;  /* 0x0000001a04004986 */ /* 0x0003e2000c10150a */
[C---:B--2---:R-:W-:Y:S01]  /*60210*/  ISETP.LT.AND P5, PT, R12.reuse, c[0x0][0x17c], !P0 ;  /* 0x00005f000c007a0c */ /* 0x044fe200047a1270 */
[----:B------:R-:W-:Y:S02]  /*60220*/  IMAD R8, R12, c[0x0][0x198], RZ ;  /* 0x000066000c087a24 */ /* 0x000fe400078e02ff */
[----:B------:R-:W2:Y:S03]  /*60230*/  LDL.LU R12, [R1+0xb0] ;  /* 0x0000b000010c7983 */ /* 0x000ea60000300800 */
[----:B0-----:R-:W-:-:S04]  /*60240*/  LEA R6, P6, R8, R0, 0x1 ;  /* 0x0000000008067211 */ /* 0x001fc800078c08ff */
[----:B------:R-:W-:Y:S02]  /*60250*/  LEA.HI.X.SX32 R7, R8, R2, 0x1, P6 ;  /* 0x0000000208077211 */ /* 0x000fe400030f0eff */
[----:B-1----:R-:W-:-:S03]  /*60260*/  LEA R4, P6, R3, R0, 0x1 ;  /* 0x0000000003047211 */ /* 0x002fc600078c08ff */
[----:B------:R0:W-:Y:S01]  /*60270*/  @P5 STG.E.U16 [R6.64], R22 ;  /* 0x0000001606005986 */ /* 0x0001e2000c10150a */
[----:B------:R-:W-:Y:S02]  /*60280*/  LEA.HI.X.SX32 R5, R3, R2, 0x1, P6 ;  /* 0x0000000203057211 */ /* 0x000fe400030f0eff */
[----:B----4-:R-:W-:Y:S02]  /*60290*/  ISETP.LT.AND P4, PT, R24, c[0x0][0x17c], !P0 ;  /* 0x00005f0018007a0c */ /* 0x010fe40004781270 */
[----:B------:R-:W4:Y:S04]  /*602a0*/  LDL.LU R24, [R1+0x60] ;  /* 0x0000600001187983 */ /* 0x000f280000300800 */
[----:B0-----:R-:W4:Y:S01]  /*602b0*/  LDL.LU R22, [R1+0x48] ;  /* 0x0000480001167983 */ /* 0x001f220000300800 */
[----:B---3--:R-:W-:-:S03]  /*602c0*/  ISETP.LT.AND P6, PT, R29, c[0x0][0x17c], !P0 ;  /* 0x00005f001d007a0c */ /* 0x008fc600047c1270 */
[----:B------:R-:W3:Y:S01]  /*602d0*/  LDL.LU R29, [R1+0xb4] ;  /* 0x0000b400011d7983 */ /* 0x000ee20000300800 */
[C---:B------:R-:W-:Y:S01]  /*602e0*/  IMAD R8, R28.reuse, 0x8, R3 ;  /* 0x000000081c087824 */ /* 0x040fe200078e0203 */
[----:B------:R-:W-:Y:S02]  /*602f0*/  ISETP.LT.AND P3, PT, R9, c[0x0][0x17c], !P0 ;  /* 0x00005f0009007a0c */ /* 0x000fe40004761270 */
[----:B------:R0:W-:Y:S01]  /*60300*/  @P1 STG.E.U16 [R4.64], R15 ;  /* 0x0000000f04001986 */ /* 0x0001e2000c10150a */
[----:B------:R-:W-:Y:S01]  /*60310*/  IMAD R3, R28, 0x8, R8 ;  /* 0x000000081c037824 */ /* 0x000fe200078e0208 */
[----:B------:R-:W-:Y:S02]  /*60320*/  LEA R6, P5, R8, R0, 0x1 ;  /* 0x0000000008067211 */ /* 0x000fe400078a08ff */
[----:B------:R-:W-:Y:S01]  /*60330*/  ISETP.LT.AND P1, PT, R10, c[0x0][0x17c], !P0 ;  /* 0x00005f000a007a0c */ /* 0x000fe20004721270 */
[----:B------:R-:W-:Y:S01]  /*60340*/  IMAD R10, R28, 0x8, R3 ;  /* 0x000000081c0a7824 */ /* 0x000fe200078e0203 */
[----:B------:R-:W-:Y:S01]  /*60350*/  LEA.HI.X.SX32 R7, R8, R2, 0x1, P5 ;  /* 0x0000000208077211 */ /* 0x000fe200028f0eff */
[----:B------:R-:W3:Y:S01]  /*60360*/  LDL.LU R26, [R1+0xc0] ;  /* 0x0000c000011a7983 */ /* 0x000ee20000300800 */
[----:B0-----:R-:W-:-:S04]  /*60370*/  LEA R4, P5, R3, R0, 0x1 ;  /* 0x0000000003047211 */ /* 0x001fc800078a08ff */
[----:B------:R-:W-:Y:S02]  /*60380*/  LEA.HI.X.SX32 R5, R3, R2, 0x1, P5 ;  /* 0x0000000203057211 */ /* 0x000fe400028f0eff */
[----:B------:R-:W-:Y:S01]  /*60390*/  LEA R8, P5, R10, R0, 0x1 ;  /* 0x000000000a087211 */ /* 0x000fe200078a08ff */
[----:B------:R-:W-:-:S03]  /*603a0*/  IMAD R3, R28, 0x8, R10 ;  /* 0x000000081c037824 */ /* 0x000fc600078e020a */
[----:B------:R-:W-:Y:S01]  /*603b0*/  LEA.HI.X.SX32 R9, R10, R2, 0x1, P5 ;  /* 0x000000020a097211 */ /* 0x000fe200028f0eff */
[----:B------:R-:W-:Y:S01]  /*603c0*/  @P2 STG.E.U16 [R6.64], R19 ;  /* 0x0000001306002986 */ /* 0x000fe2000c10150a */
[----:B------:R-:W-:Y:S01]  /*603d0*/  PRMT R20, R15, 0x7632, R20 ;  /* 0x000076320f147816 */ /* 0x000fe20000000014 */
[----:B------:R-:W-:Y:S02]  /*603e0*/  IMAD R15, R28, 0x8, R3 ;  /* 0x000000081c0f7824 */ /* 0x000fe400078e0203 */
[----:B------:R-:W-:Y:S04]  /*603f0*/  @P3 STG.E.U16 [R4.64], R27 ;  /* 0x0000001b04003986 */ /* 0x000fe8000c10150a */
[----:B------:R-:W-:Y:S01]  /*60400*/  @P4 STG.E.U16 [R8.64], R23 ;  /* 0x0000001708004986 */ /* 0x000fe2000c10150a */
[----:B------:R-:W-:-:S02]  /*60410*/  PRMT R21, R19, 0x7632, R21 ;  /* 0x0000763213157816 */ /* 0x000fc40000000015 */
[----:B------:R-:W-:Y:S02]  /*60420*/  ISETP.LT.AND P2, PT, R11, c[0x0][0x17c], !P0 ;  /* 0x00005f000b007a0c */ /* 0x000fe40004741270 */
[----:B-----5:R-:W-:Y:S02]  /*60430*/  ISETP.LT.AND P5, PT, R16, c[0x0][0x17c], !P0 ;  /* 0x00005f0010007a0c */ /* 0x020fe400047a1270 */
[----:B------:R-:W-:Y:S02]  /*60440*/  PRMT R25, R23, 0x7632, R25 ;  /* 0x0000763217197816 */ /* 0x000fe40000000019 */
[----:B--2---:R-:W-:Y:S02]  /*60450*/  ISETP.LT.AND P3, PT, R12, c[0x0][0x17c], !P0 ;  /* 0x00005f000c007a0c */ /* 0x004fe40004761270 */
[----:B------:R-:W-:-:S04]  /*60460*/  LEA R12, P4, R3, R0, 0x1 ;  /* 0x00000000030c7211 */ /* 0x000fc800078808ff */
[----:B------:R-:W-:Y:S01]  /*60470*/  LEA.HI.X.SX32 R13, R3, R2, 0x1, P4 ;  /* 0x00000002030d7211 */ /* 0x000fe200020f0eff */
[----:B------:R-:W-:Y:S01]  /*60480*/  IMAD R3, R28, 0x8, R15 ;  /* 0x000000081c037824 */ /* 0x000fe200078e020f */
[----:B------:R-:W-:-:S03]  /*60490*/  LEA R14, P4, R15, R0, 0x1 ;  /* 0x000000000f0e7211 */ /* 0x000fc600078808ff */
[----:B------:R0:W-:Y:S01]  /*604a0*/  @P6 STG.E.U16 [R12.64], R20 ;  /* 0x000000140c006986 */ /* 0x0001e2000c10150a */
[----:B------:R-:W-:-:S05]  /*604b0*/  LEA.HI.X.SX32 R15, R15, R2, 0x1, P4 ;  /* 0x000000020f0f7211 */ /* 0x000fca00020f0eff */
[----:B------:R1:W-:Y:S01]  /*604c0*/  @P1 STG.E.U16 [R14.64], R21 ;  /* 0x000000150e001986 */ /* 0x0003e2000c10150a */
[----:B0-----:R-:W-:-:S04]  /*604d0*/  LEA R20, P6, R3, R0, 0x1 ;  /* 0x0000000003147211 */ /* 0x001fc800078c08ff */
[----:B-1----:R-:W-:Y:S02]  /*604e0*/  LEA.HI.X.SX32 R21, R3, R2, 0x1, P6 ;  /* 0x0000000203157211 */ /* 0x002fe400030f0eff */
[C---:B----4-:R-:W-:Y:S01]  /*604f0*/  ISETP.LT.AND P4, PT, R24.reuse, c[0x0][0x17c], !P0 ;  /* 0x00005f0018007a0c */ /* 0x050fe20004781270 */
[----:B------:R-:W-:Y:S01]  /*60500*/  IMAD R24, R24, c[0x0][0x198], RZ ;  /* 0x0000660018187a24 */ /* 0x000fe200078e02ff */
[----:B------:R-:W0:Y:S04]  /*60510*/  LDS.128 R4, [R22] ;  /* 0x0000000016047984 */ /* 0x000e280000000c00 */
[----:B------:R-:W1:Y:S04]  /*60520*/  LDS.128 R8, [R22+0x200] ;  /* 0x0002000016087984 */ /* 0x000e680000000c00 */
[----:B------:R-:W2:Y:S04]  /*60530*/  LDS.128 R16, [R22+0x400] ;  /* 0x0004000016107984 */ /* 0x000ea80000000c00 */
[----:B------:R4:W5:Y:S02]  /*60540*/  LDS.128 R12, [R22+0x600] ;  /* 0x00060000160c7984 */ /* 0x0009640000000c00 */
[----:B----4-:R-:W-:-:S04]  /*60550*/  LEA R22, P6, R24, R0, 0x1 ;  /* 0x0000000018167211 */ /* 0x010fc800078c08ff */
[----:B------:R-:W-:Y:S02]  /*60560*/  LEA.HI.X.SX32 R23, R24, R2, 0x1, P6 ;  /* 0x0000000218177211 */ /* 0x000fe400030f0eff */
[----:B---3--:R-:W-:Y:S02]  /*60570*/  ISETP.LT.AND P1, PT, R29, c[0x0][0x17c], !P0 ;  /* 0x00005f001d007a0c */ /* 0x008fe40004721270 */
[----:B------:R-:W3:Y:S04]  /*60580*/  LDL.LU R29, [R1+0xcc] ;  /* 0x0000cc00011d7983 */ /* 0x000ee80000300800 */
[----:B------:R-:W4:Y:S01]  /*60590*/  LDL.LU R24, [R1+0xb8] ;  /* 0x0000b80001187983 */ /* 0x000f220000300800 */
[----:B------:R-:W-:Y:S01]  /*605a0*/  PRMT R27, R27, 0x7632, R27 ;  /* 0x000076321b1b7816 */ /* 0x000fe2000000001b */
[----:B------:R-:W-:-:S04]  /*605b0*/  IMAD R3, R28, 0x10, R3 ;  /* 0x000000101c037824 */ /* 0x000fc800078e0203 */
[----:B------:R0:W-:Y:S02]  /*605c0*/  @P2 STG.E.U16 [R20.64], R27 ;  /* 0x0000001b14002986 */ /* 0x0001e4000c10150a */
[C---:B0-----:R-:W-:Y:S02]  /*605d0*/  LEA R20, P6, R3.reuse, R0, 0x1 ;  /* 0x0000000003147211 */ /* 0x041fe400078c08ff */
[----:B------:R-:W2:Y:S02]  /*605e0*/  LDL.LU R27, [R1+0xc8] ;  /* 0x0000c800011b7983 */ /* 0x000ea40000300800 */
[----:B------:R-:W-:Y:S02]  /*605f0*/  LEA.HI.X.SX32 R21, R3, R2, 0x1, P6 ;  /* 0x0000000203157211 */ /* 0x000fe400030f0eff */
[----:B----4-:R-:W-:Y:S01]  /*60600*/  ISETP.LT.AND P2, PT, R24, c[0x0][0x17c], !P0 ;  /* 0x00005f0018007a0c */ /* 0x010fe20004741270 */
[----:B------:R-:W-:Y:S02]  /*60610*/  IMAD R24, R28, 0x8, R3 ;  /* 0x000000081c187824 */ /* 0x000fe400078e0203 */
[----:B------:R-:W4:Y:S04]  /*60620*/  LDL.LU R3, [R1+0xbc] ;  /* 0x0000bc0001037983 */ /* 0x000f280000300800 */
[----:B------:R0:W-:Y:S04]  /*60630*/  @P4 STG.E.U16 [R22.64], R25 ;  /* 0x0000001916004986 */ /* 0x0001e8000c10150a */
[----:B------:R1:W-:Y:S01]  /*60640*/  @P5 STG.E.U16 [R20.64], R4 ;  /* 0x0000000414005986 */ /* 0x0003e2000c10150a */
[----:B0-----:R-:W-:-:S03]  /*60650*/  LEA R22, P6, R24, R0, 0x1 ;  /* 0x0000000018167211 */ /* 0x001fc600078c08ff */
[----:B------:R-:W2:Y:S01]  /*60660*/  LDL.LU R25, [R1+0x64] ;  /* 0x0000640001197983 */ /* 0x000ea20000300800 */
[----:B------:R-:W-:Y:S02]  /*60670*/  LEA.HI.X.SX32 R23, R24, R2, 0x1, P6 ;  /* 0x0000000218177211 */ /* 0x000fe400030f0eff */
[----:B------:R-:W-:Y:S02]  /*60680*/  ISETP.LT.AND P5, PT, R26, c[0x0][0x17c], !P0 ;  /* 0x00005f001a007a0c */ /* 0x000fe400047a1270 */
[----:B------:R-:W3:Y:S01]  /*60690*/  LDL.LU R26, [R1+0xd0] ;  /* 0x0000d000011a7983 */ /* 0x000ee20000300800 */
[----:B----4-:R-:W-:Y:S01]  /*606a0*/  ISETP.LT.AND P4, PT, R3, c[0x0][0x17c], !P0 ;  /* 0x00005f0003007a0c */ /* 0x010fe20004781270 */
[----:B------:R-:W-:-:S05]  /*606b0*/  IMAD R3, R28, 0x8, R24 ;  /* 0x000000081c037824 */ /* 0x000fca00078e0218 */
[----:B-1----:R-:W-:Y:S01]  /*606c0*/  LEA R20, P6, R3, R0, 0x1 ;  /* 0x0000000003147211 */ /* 0x002fe200078c08ff */
[----:B------:R-:W-:-:S03]  /*606d0*/  IMAD R24, R28, 0x8, R3 ;  /* 0x000000081c187824 */ /* 0x000fc600078e0203 */
[----:B------:R-:W-:Y:S02]  /*606e0*/  LEA.HI.X.SX32 R21, R3, R2, 0x1, P6 ;  /* 0x0000000203157211 */ /* 0x000fe400030f0eff */
[----:B------:R-:W4:Y:S04]  /*606f0*/  LDL.LU R3, [R1+0xc4] ;  /* 0x0000c40001037983 */ /* 0x000f280000300800 */
[----:B------:R0:W-:Y:S04]  /*60700*/  @P3 STG.E.U16 [R22.64], R8 ;  /* 0x0000000816003986 */ /* 0x0001e8000c10150a */
[----:B--2---:R1:W-:Y:S01]  /*60710*/  @P1 STG.E.U16 [R20.64], R16 ;  /* 0x0000001014001986 */ /* 0x0043e2000c10150a */
[----:B------:R-:W-:-:S03]  /*60720*/  ISETP.LT.AND P1, PT, R27, c[0x0][0x17c], !P0 ;  /* 0x00005f001b007a0c */ /* 0x000fc60004721270 */
[----:B------:R-:W2:Y:S01]  /*60730*/  LDL.LU R27, [R1+0xd8] ;  /* 0x0000d800011b7983 */ /* 0x000ea20000300800 */
[----:B0-----:R-:W-:Y:S02]  /*60740*/  LEA R22, P6, R24, R0, 0x1 ;  /* 0x0000000018167211 */ /* 0x001fe400078c08ff */
[----:B------:R-:W-:Y:S02]  /*60750*/  PRMT R8, R4, 0x7632, R8 ;  /* 0x0000763204087816 */ /* 0x000fe40000000008 */
[----:B------:R-:W-:-:S05]  /*60760*/  LEA.HI.X.SX32 R23, R24, R2, 0x1, P6 ;  /* 0x0000000218177211 */ /* 0x000fca00030f0eff */
[----:B-----5:R0:W-:Y:S01]  /*60770*/  @P2 STG.E.U16 [R22.64], R12 ;  /* 0x0000000c16002986 */ /* 0x0201e2000c10150a */
[----:B---3--:R-:W-:-:S03]  /*60780*/  ISETP.LT.AND P2, PT, R29, c[0x0][0x17c], !P0 ;  /* 0x00005f001d007a0c */ /* 0x008fc60004741270 */
[----:B------:R-:W3:Y:S01]  /*60790*/  LDL.LU R29, [R1+0xdc] ;  /* 0x0000dc00011d7983 */ /* 0x000ee20000300800 */
[----:B----4-:R-:W-:Y:S01]  /*607a0*/  ISETP.LT.AND P3, PT, R3, c[0x0][0x17c], !P0 ;  /* 0x00005f0003007a0c */ /* 0x010fe20004761270 */
[C---:B------:R-:W-:Y:S02]  /*607b0*/  IMAD R3, R28.reuse, 0x8, R24 ;  /* 0x000000081c037824 */ /* 0x040fe400078e0218 */
[----:B------:R-:W4:Y:S02]  /*607c0*/  LDL.LU R24, [R1+0xe0] ;  /* 0x0000e00001187983 */ /* 0x000f240000300800 */
[----:B------:R-:W-:Y:S01]  /*607d0*/  IMAD R4, R28, 0x8, R3 ;  /* 0x000000081c047824 */ /* 0x000fe200078e0203 */
[----:B-1----:R-:W-:-:S04]  /*607e0*/  LEA R20, P6, R3, R0, 0x1 ;  /* 0x0000000003147211 */ /* 0x002fc800078c08ff */
[----:B------:R-:W-:Y:S02]  /*607f0*/  LEA.HI.X.SX32 R21, R3, R2, 0x1, P6 ;  /* 0x0000000203157211 */ /* 0x000fe400030f0eff */
[----:B0-----:R-:W-:-:S03]  /*60800*/  LEA R22, P6, R4, R0, 0x1 ;  /* 0x0000000004167211 */ /* 0x001fc600078c08ff */
[----:B------:R0:W-:Y:S01]  /*60810*/  @P4 STG.E.U16 [R20.64], R8 ;  /* 0x0000000814004986 */ /* 0x0001e2000c10150a */
[----:B------:R-:W-:Y:S02]  /*60820*/  LEA.HI.X.SX32 R23, R4, R2, 0x1, P6 ;  /* 0x0000000204177211 */ /* 0x000fe400030f0eff */
[----:B0-----:R-:W-:-:S05]  /*60830*/  PRMT R8, R8, 0x7632, R8 ;  /* 0x0000763208087816 */ /* 0x001fca0000000008 */
[----:B------:R0:W-:Y:S01]  /*60840*/  @P5 STG.E.U16 [R22.64], R8 ;  /* 0x0000000816005986 */ /* 0x0001e2000c10150a */
[----:B------:R-:W-:-:S03]  /*60850*/  ISETP.LT.AND P5, PT, R26, c[0x0][0x17c], !P0 ;  /* 0x00005f001a007a0c */ /* 0x000fc600047a1270 */
[----:B0-----:R-:W5:Y:S04]  /*60860*/  LDL.LU R8, [R1+0xd4] ;  /* 0x0000d40001087983 */ /* 0x001f680000300800 */
[----:B------:R-:W5:Y:S01]  /*60870*/  LDL.LU R26, [R1+0xe4] ;  /* 0x0000e400011a7983 */ /* 0x000f620000300800 */
[----:B------:R-:W-:Y:S01]  /*60880*/  IMAD R3, R28, 0x8, R4 ;  /* 0x000000081c037824 */ /* 0x000fe200078e0204 */
[C---:B------:R-:W-:Y:S01]  /*60890*/  ISETP.LT.AND P4, PT, R25.reuse, c[0x0][0x17c], !P0 ;  /* 0x00005f0019007a0c */ /* 0x040fe20004781270 */
[----:B------:R-:W-:Y:S01]  /*608a0*/  IMAD R4, R25, c[0x0][0x198], RZ ;  /* 0x0000660019047a24 */ /* 0x000fe200078e02ff */
[----:B------:R-:W-:Y:S01]  /*608b0*/  PRMT R16, R16, 0x7632, R16 ;  /* 0x0000763210107816 */ /* 0x000fe20000000010 */
[----:B------:R-:W5:Y:S01]  /*608c0*/  LDL.LU R25, [R1+0xe8] ;  /* 0x0000e80001197983 */ /* 0x000f620000300800 */
[----:B------:R-:W-:-:S04]  /*608d0*/  LEA R20, P6, R3, R0, 0x1 ;  /* 0x0000000003147211 */ /* 0x000fc800078c08ff */
[----:B------:R-:W-:Y:S01]  /*608e0*/  LEA.HI.X.SX32 R21, R3, R2, 0x1, P6 ;  /* 0x0000000203157211 */ /* 0x000fe200030f0eff */
[----:B------:R-:W-:Y:S01]  /*608f0*/  IMAD R3, R28, 0x10, R3 ;  /* 0x000000101c037824 */ /* 0x000fe200078e0203 */
[----:B------:R-:W-:Y:S02]  /*60900*/  LEA R22, P6, R4, R0, 0x1 ;  /* 0x0000000004167211 */ /* 0x000fe400078c08ff */
[----:B------:R-:W-:Y:S01]  /*60910*/  PRMT R12, R12, 0x7632, R12 ;  /* 0x000076320c0c7816 */ /* 0x000fe2000000000c */
[----:B------:R0:W-:Y:S01]  /*60920*/  @P3 STG.E.U16 [R20.64], R16 ;  /* 0x0000001014003986 */ /* 0x0001e2000c10150a */
[----:B------:R-:W-:Y:S01]  /*60930*/  LEA.HI.X.SX32 R23, R4, R2, 0x1, P6 ;  /* 0x0000000204177211 */ /* 0x000fe200030f0eff */
[----:B------:R-:W-:-:S04]  /*60940*/  IMAD R4, R28, 0x8, R3 ;  /* 0x000000081c047824 */ /* 0x000fc800078e0203 */
[----:B------:R1:W-:Y:S01]  /*60950*/  @P4 STG.E.U16 [R22.64], R12 ;  /* 0x0000000c16004986 */ /* 0x0003e2000c10150a */
[----:B--2---:R-:W-:-:S03]  /*60960*/  ISETP.LT.AND P4, PT, R27, c[0x0][0x17c], !P0 ;  /* 0x00005f001b007a0c */ /* 0x004fc60004781270 */
[----:B------:R-:W2:Y:S01]  /*60970*/  LDL.LU R27, [R1+0x68] ;  /* 0x00006800011b7983 */ /* 0x000ea20000300800 */
[----:B0-----:R-:W-:-:S04]  /*60980*/  LEA R20, P6, R3, R0, 0x1 ;  /* 0x0000000003147211 */ /* 0x001fc800078c08ff */
[----:B------:R-:W-:Y:S01]  /*60990*/  LEA.HI.X.SX32 R21, R3, R2, 0x1, P6 ;  /* 0x0000000203157211 */ /* 0x000fe200030f0eff */
[----:B------:R-:W-:Y:S01]  /*609a0*/  IMAD R3, R28, 0x8, R4 ;  /* 0x000000081c037824 */ /* 0x000fe200078e0204 */
[----:B-1----:R-:W-:-:S03]  /*609b0*/  LEA R22, P6, R4, R0, 0x1 ;  /* 0x0000000004167211 */ /* 0x002fc600078c08ff */
[----:B------:R0:W-:Y:S01]  /*609c0*/  @P1 STG.E.U16 [R20.64], R5 ;  /* 0x0000000514001986 */ /* 0x0001e2000c10150a */
[----:B------:R-:W-:Y:S02]  /*609d0*/  LEA.HI.X.SX32 R23, R4, R2, 0x1, P6 ;  /* 0x0000000204177211 */ /* 0x000fe400030f0eff */
[----:B---3--:R-:W-:Y:S02]  /*609e0*/  ISETP.LT.AND P1, PT, R29, c[0x0][0x17c], !P0 ;  /* 0x00005f001d007a0c */ /* 0x008fe40004721270 */
[----:B------:R-:W3:Y:S01]  /*609f0*/  LDL.LU R29, [R1+0xf0] ;  /* 0x0000f000011d7983 */ /* 0x000ee20000300800 */
[----:B0-----:R-:W-:-:S04]  /*60a00*/  LEA R20, P6, R3, R0, 0x1 ;  /* 0x0000000003147211 */ /* 0x001fc800078c08ff */
[----:B------:R-:W-:Y:S01]  /*60a10*/  LEA.HI.X.SX32 R21, R3, R2, 0x1, P6 ;  /* 0x0000000203157211 */ /* 0x000fe200030f0eff */
[----:B------:R0:W-:Y:S04]  /*60a20*/  @P2 STG.E.U16 [R22.64], R9 ;  /* 0x0000000916002986 */ /* 0x0001e8000c10150a */
[----:B------:R1:W-:Y:S01]  /*60a30*/  @P5 STG.E.U16 [R20.64], R17 ;  /* 0x0000001114005986 */ /* 0x0003e2000c10150a */
[----:B----4-:R-:W-:-:S03]  /*60a40*/  ISETP.LT.AND P2, PT, R24, c[0x0][0x17c], !P0 ;  /* 0x00005f0018007a0c */ /* 0x010fc60004741270 */
[----:B------:R-:W4:Y:S01]  /*60a50*/  LDL.LU R24, [R1+0xf4] ;  /* 0x0000f40001187983 */ /* 0x000f220000300800 */
[----:B-----5:R-:W-:-:S03]  /*60a60*/  ISETP.LT.AND P5, PT, R26, c[0x0][0x17c], !P0 ;  /* 0x00005f001a007a0c */ /* 0x020fc600047a1270 */
[----:B------:R-:W5:Y:S01]  /*60a70*/  LDL.LU R26, [R1+0xf8] ;  /* 0x0000f800011a7983 */ /* 0x000f620000300800 */
[----:B------:R-:W-:Y:S01]  /*60a80*/  IMAD R4, R28, 0x8, R3 ;  /* 0x000000081c047824 */ /* 0x000fe200078e0203 */
[----:B------:R-:W-:Y:S02]  /*60a90*/  ISETP.LT.AND P3, PT, R8, c[0x0][0x17c], !P0 ;  /* 0x00005f0008007a0c */ /* 0x000fe40004761270 */
[----:B0-----:R-:W-:Y:S01]  /*60aa0*/  PRMT R9, R5, 0x7632, R9 ;  /* 0x0000763205097816 */ /* 0x001fe20000000009 */
[----:B------:R-:W-:Y:S01]  /*60ab0*/  IMAD R3, R28, 0x8, R4 ;  /* 0x000000081c037824 */ /* 0x000fe200078e0204 */
[C---:B------:R-:W-:Y:S01]  /*60ac0*/  LEA R22, P6, R4.reuse, R0, 0x1 ;  /* 0x0000000004167211 */ /* 0x040fe200078c08ff */
[----:B------:R-:W5:Y:S03]  /*60ad0*/  LDL.LU R16, [R1+0xfc] ;  /* 0x0000fc0001107983 */ /* 0x000f660000300800 */
[----:B------:R-:W-:Y:S01]  /*60ae0*/  LEA.HI.X.SX32 R23, R4, R2, 0x1, P6 ;  /* 0x0000000204177211 */ /* 0x000fe200030f0eff */
[----:B------:R-:W-:Y:S01]  /*60af0*/  IMAD R8, R28, 0x8, R3 ;  /* 0x000000081c087824 */ /* 0x000fe200078e0203 */
[----:B------:R-:W-:-:S04]  /*60b00*/  LEA R4, P6, R3, R0, 0x1 ;  /* 0x0000000003047211 */ /* 0x000fc800078c08ff */
[----:B------:R-:W-:Y:S01]  /*60b10*/  LEA.HI.X.SX32 R5, R3, R2, 0x1, P6 ;  /* 0x0000000203057211 */ /* 0x000fe200030f0eff */
[----:B------:R-:W-:Y:S01]  /*60b20*/  IMAD R3, R28, 0x8, R8 ;  /* 0x000000081c037824 */ /* 0x000fe200078e0208 */
[C---:B-1----:R-:W-:Y:S01]  /*60b30*/  LEA R20, P6, R8.reuse, R0, 0x1 ;  /* 0x0000000008147211 */ /* 0x042fe200078c08ff */
[----:B------:R-:W-:Y:S01]  /*60b40*/  @P3 STG.E.U16 [R22.64], R13 ;  /* 0x0000000d16003986 */ /* 0x000fe2000c10150a */
[----:B------:R-:W-:Y:S02]  /*60b50*/  ISETP.LT.AND P3, PT, R25, c[0x0][0x17c], !P0 ;  /* 0x00005f0019007a0c */ /* 0x000fe40004761270 */
[----:B------:R-:W-:Y:S01]  /*60b60*/  LEA.HI.X.SX32 R21, R8, R2, 0x1, P6 ;  /* 0x0000000208157211 */ /* 0x000fe200030f0eff */
[----:B------:R0:W-:Y:S01]  /*60b70*/  @P4 STG.E.U16 [R4.64], R9 ;  /* 0x0000000904004986 */ /* 0x0001e2000c10150a */
[----:B--2---:R-:W-:-:S03]  /*60b80*/  ISETP.LT.AND P4, PT, R27, c[0x0][0x17c], !P0 ;  /* 0x00005f001b007a0c */ /* 0x004fc60004781270 */
[----:B------:R-:W2:Y:S01]  /*60b90*/  LDL.LU R25, [R1+0x100] ;  /* 0x0001000001197983 */ /* 0x000ea20000300800 */
[----:B0-----:R-:W-:Y:S01]  /*60ba0*/  PRMT R5, R9, 0x7632, R5 ;  /* 0x0000763209057816 */ /* 0x001fe20000000005 */
[----:B------:R-:W-:Y:S01]  /*60bb0*/  IMAD R9, R27, c[0x0][0x198], RZ ;  /* 0x000066001b097a24 */ /* 0x000fe200078e02ff */
[----:B------:R-:W-:Y:S01]  /*60bc0*/  LEA R4, P6, R3, R0, 0x1 ;  /* 0x0000000003047211 */ /* 0x000fe200078c08ff */
[----:B------:R-:W2:Y:S04]  /*60bd0*/  LDL.LU R27, [R1+0x104] ;  /* 0x00010400011b7983 */ /* 0x000ea80000300800 */
[----:B------:R0:W-:Y:S01]  /*60be0*/  @P1 STG.E.U16 [R20.64], R5 ;  /* 0x0000000514001986 */ /* 0x0001e2000c10150a */
[----:B------:R-:W-:Y:S02]  /*60bf0*/  PRMT R17, R17, 0x7632, R17 ;  /* 0x0000763211117816 */ /* 0x000fe40000000011 */
[----:B------:R-:W-:-:S02]  /*60c00*/  PRMT R13, R13, 0x7632, R13 ;  /* 0x000076320d0d7816 */ /* 0x000fc4000000000d */
[----:B0-----:R-:W-:Y:S02]  /*60c10*/  LEA.HI.X.SX32 R5, R3, R2, 0x1, P6 ;  /* 0x0000000203057211 */ /* 0x001fe400030f0eff */
[----:B------:R-:W-:-:S04]  /*60c20*/  LEA R8, P6, R9, R0, 0x1 ;  /* 0x0000000009087211 */ /* 0x000fc800078c08ff */
[----:B------:R-:W-:Y:S01]  /*60c30*/  LEA.HI.X.SX32 R9, R9, R2, 0x1, P6 ;  /* 0x0000000209097211 */ /* 0x000fe200030f0eff */
[----:B------:R0:W-:Y:S01]  /*60c40*/  @P2 STG.E.U16 [R4.64], R17 ;  /* 0x0000001104002986 */ /* 0x0001e2000c10150a */
[----:B---3--:R-:W-:-:S03]  /*60c50*/  ISETP.LT.AND P1, PT, R29, c[0x0][0x17c], !P0 ;  /* 0x00005f001d007a0c */ /* 0x008fc60004721270 */
[----:B------:R-:W3:Y:S04]  /*60c60*/  LDL.LU R29, [R1+0x108] ;  /* 0x00010800011d7983 */ /* 0x000ee80000300800 */
[----:B------:R1:W-:Y:S01]  /*60c70*/  @P4 STG.E.U16 [R8.64], R13 ;  /* 0x0000000d08004986 */ /* 0x0003e2000c10150a */
[----:B----4-:R-:W-:-:S03]  /*60c80*/  ISETP.LT.AND P2, PT, R24, c[0x0][0x17c], !P0 ;  /* 0x00005f0018007a0c */ /* 0x010fc60004741270 */
[----:B------:R-:W4:Y:S01]  /*60c90*/  LDL.LU R24, [R1+0x74] ;  /* 0x0000740001187983 */ /* 0x000f220000300800 */
[----:B-----5:R-:W-:-:S03]  /*60ca0*/  ISETP.LT.AND P4, PT, R26, c[0x0][0x17c], !P0 ;  /* 0x00005f001a007a0c */ /* 0x020fc60004781270 */
[----:B------:R-:W5:Y:S01]  /*60cb0*/  LDL.LU R26, [R1+0x10c] ;  /* 0x00010c00011a7983 */ /* 0x000f620000300800 */
[----:B------:R-:W-:-:S04]  /*60cc0*/  IMAD R3, R28, 0x10, R3 ;  /* 0x000000101c037824 */ /* 0x000fc800078e0203 */
[----:B------:R-:W-:Y:S01]  /*60cd0*/  IMAD R12, R28, 0x8, R3 ;  /* 0x000000081c0c7824 */ /* 0x000fe200078e0203 */
        /* <DEDUP_REMOVED lines=9> */
[----:B------:R-:W-:Y:S01]  /*60d70*/  LEA.HI.X.SX32 R5, R3, R2, 0x1, P6 ;  /* 0x0000000203057211 */ /* 0x000fe200030f0eff */
[C---:B------:R-:W-:Y:S01]  /*60d80*/  IMAD R3, R28.reuse, 0x8, R17 ;  /* 0x000000081c037824 */ /* 0x040fe200078e0211 */
[----:B-1----:R-:W-:Y:S02]  /*60d90*/  LEA R8, P6, R17, R0, 0x1 ;  /* 0x0000000011087211 */ /* 0x002fe400078c08ff */
[----:B--2---:R-:W-:Y:S01]  /*60da0*/  ISETP.LT.AND P3, PT, R25, c[0x0][0x17c], !P0 ;  /* 0x00005f0019007a0c */ /* 0x004fe20004761270 */
[----:B------:R0:W-:Y:S01]  /*60db0*/  @P1 STG.E.U16 [R4.64], R18 ;  /* 0x0000001204001986 */ /* 0x0001e2000c10150a */
[----:B------:R-:W-:Y:S01]  /*60dc0*/  LEA.HI.X.SX32 R9, R17, R2, 0x1, P6 ;  /* 0x0000000211097211 */ /* 0x000fe200030f0eff */
[----:B------:R-:W-:Y:S01]  /*60dd0*/  IMAD R13, R28, 0x8, R3 ;  /* 0x000000081c0d7824 */ /* 0x000fe200078e0203 */
[----:B------:R-:W-:Y:S01]  /*60de0*/  ISETP.LT.AND P5, PT, R16, c[0x0][0x17c], !P0 ;  /* 0x00005f0010007a0c */ /* 0x000fe200047a1270 */
[----:B------:R-:W2:Y:S04]  /*60df0*/  LDL.LU R25, [R1+0x110] ;  /* 0x0001100001197983 */ /* 0x000ea80000300800 */
[----:B------:R1:W-:Y:S01]  /*60e00*/  @P2 STG.E.U16 [R8.64], R14 ;  /* 0x0000000e08002986 */ /* 0x0003e2000c10150a */
[----:B0-----:R-:W-:-:S04]  /*60e10*/  LEA R4, P6, R3, R0, 0x1 ;  /* 0x0000000003047211 */ /* 0x001fc800078c08ff */
[----:B------:R-:W-:Y:S02]  /*60e20*/  LEA.HI.X.SX32 R5, R3, R2, 0x1, P6 ;  /* 0x0000000203057211 */ /* 0x000fe400030f0eff */
[C---:B-1----:R-:W-:Y:S02]  /*60e30*/  LEA R8, P6, R13.reuse, R0, 0x1 ;  /* 0x000000000d087211 */ /* 0x042fe400078c08ff */
[----:B------:R-:W-:Y:S02]  /*60e40*/  PRMT R6, R6, 0x7632, R6 ;  /* 0x0000763206067816 */ /* 0x000fe40000000006 */
[----:B------:R-:W-:Y:S02]  /*60e50*/  LEA.HI.X.SX32 R9, R13, R2, 0x1, P6 ;  /* 0x000000020d097211 */ /* 0x000fe400030f0eff */
[----:B------:R-:W-:Y:S01]  /*60e60*/  PRMT R10, R10, 0x7632, R10 ;  /* 0x000076320a0a7816 */ /* 0x000fe2000000000a */
[----:B------:R0:W-:Y:S01]  /*60e70*/  @P4 STG.E.U16 [R4.64], R6 ;  /* 0x0000000604004986 */ /* 0x0001e2000c10150a */
[----:B------:R-:W-:Y:S01]  /*60e80*/  ISETP.LT.AND P1, PT, R27, c[0x0][0x17c], !P0 ;  /* 0x00005f001b007a0c */ /* 0x000fe20004721270 */
[----:B------:R-:W-:Y:S01]  /*60e90*/  IMAD R3, R28, 0x8, R13 ;  /* 0x000000081c037824 */ /* 0x000fe200078e020d */
[----:B---3--:R-:W-:Y:S01]  /*60ea0*/  ISETP.LT.AND P2, PT, R29, c[0x0][0x17c], !P0 ;  /* 0x00005f001d007a0c */ /* 0x008fe20004741270 */
[----:B------:R-:W3:Y:S04]  /*60eb0*/  LDL.LU R27, [R1+0x114] ;  /* 0x00011400011b7983 */ /* 0x000ee80000300800 */
[----:B------:R-:W3:Y:S04]  /*60ec0*/  LDL.LU R29, [R1+0x98] ;  /* 0x00009800011d7983 */ /* 0x000ee80000300800 */
[----:B------:R1:W-:Y:S01]  /*60ed0*/  @P5 STG.E.U16 [R8.64], R10 ;  /* 0x0000000a08005986 */ /* 0x0003e2000c10150a */
[C---:B----4-:R-:W-:Y:S01]  /*60ee0*/  ISETP.LT.AND P4, PT, R24.reuse, c[0x0][0x17c], !P0 ;  /* 0x00005f0018007a0c */ /* 0x050fe20004781270 */
[----:B------:R-:W-:-:S02]  /*60ef0*/  IMAD R13, R24, c[0x0][0x198], RZ ;  /* 0x00006600180d7a24 */ /* 0x000fc400078e02ff */
[----:B------:R-:W4:Y:S01]  /*60f00*/  LDL.LU R24, [R1+0x118] ;  /* 0x0001180001187983 */ /* 0x000f220000300800 */
[----:B-----5:R-:W-:-:S03]  /*60f10*/  ISETP.LT.AND P5, PT, R26, c[0x0][0x17c], !P0 ;  /* 0x00005f001a007a0c */ /* 0x020fc600047a1270 */
[----:B------:R-:W5:Y:S01]  /*60f20*/  LDL.LU R26, [R1+0xec] ;  /* 0x0000ec00011a7983 */ /* 0x000f620000300800 */
[C---:B0-----:R-:W-:Y:S02]  /*60f30*/  LEA R4, P6, R3.reuse, R0, 0x1 ;  /* 0x0000000003047211 */ /* 0x041fe400078c08ff */
[----:B------:R-:W-:Y:S02]  /*60f40*/  PRMT R18, R18, 0x7632, R18 ;  /* 0x0000763212127816 */ /* 0x000fe40000000012 */
[----:B------:R-:W-:Y:S01]  /*60f50*/  LEA.HI.X.SX32 R5, R3, R2, 0x1, P6 ;  /* 0x0000000203057211 */ /* 0x000fe200030f0eff */
[----:B------:R-:W-:-:S04]  /*60f60*/  IMAD R3, R28, 0x10, R3 ;  /* 0x000000101c037824 */ /* 0x000fc800078e0203 */
[----:B------:R0:W-:Y:S01]  /*60f70*/  @P3 STG.E.U16 [R4.64], R18 ;  /* 0x0000001204003986 */ /* 0x0001e2000c10150a */
[-C--:B------:R-:W-:Y:S01]  /*60f80*/  LEA R16, P3, R3, R0.reuse, 0x1 ;  /* 0x0000000003107211 */ /* 0x080fe200078608ff */
[C---:B------:R-:W-:Y:S01]  /*60f90*/  IMAD R21, R28.reuse, 0x8, R3 ;  /* 0x000000081c157824 */ /* 0x040fe200078e0203 */
[----:B------:R-:W-:Y:S02]  /*60fa0*/  LEA R12, P6, R13, R0, 0x1 ;  /* 0x000000000d0c7211 */ /* 0x000fe400078c08ff */
[-C--:B------:R-:W-:Y:S01]  /*60fb0*/  LEA.HI.X.SX32 R17, R3, R2.reuse, 0x1, P3 ;  /* 0x0000000203117211 */ /* 0x080fe200018f0eff */
[----:B------:R-:W-:Y:S01]  /*60fc0*/  IMAD R3, R28, 0x8, R21 ;  /* 0x000000081c037824 */ /* 0x000fe200078e0215 */
[----:B------:R-:W-:Y:S02]  /*60fd0*/  PRMT R6, R14, 0x7632, R6 ;  /* 0x000076320e067816 */ /* 0x000fe40000000006 */
[----:B------:R-:W-:Y:S01]  /*60fe0*/  LEA.HI.X.SX32 R13, R13, R2, 0x1, P6 ;  /* 0x000000020d0d7211 */ /* 0x000fe200030f0eff */
[----:B-1----:R-:W-:Y:S01]  /*60ff0*/  IMAD R9, R28, 0x8, R3 ;  /* 0x000000081c097824 */ /* 0x002fe200078e0203 */
[----:B------:R-:W-:-:S03]  /*61000*/  LEA R20, P6, R21, R0, 0x1 ;  /* 0x0000000015147211 */ /* 0x000fc600078c08ff */
[----:B------:R-:W-:Y:S01]  /*61010*/  IMAD R23, R28, 0x8, R9 ;  /* 0x000000081c177824 */ /* 0x000fe200078e0209 */
[----:B------:R1:W-:Y:S01]  /*61020*/  @P4 STG.E.U16 [R12.64], R6 ;  /* 0x000000060c004986 */ /* 0x0003e2000c10150a */
[----:B------:R-:W-:-:S03]  /*61030*/  LEA.HI.X.SX32 R21, R21, R2, 0x1, P6 ;  /* 0x0000000215157211 */ /* 0x000fc600030f0eff */
[----:B------:R-:W-:Y:S01]  /*61040*/  @P1 STG.E.U16 [R16.64], R7 ;  /* 0x0000000710001986 */ /* 0x000fe2000c10150a */
[----:B0-----:R-:W-:-:S03]  /*61050*/  LEA R4, P1, R3, R0, 0x1 ;  /* 0x0000000003047211 */ /* 0x001fc600078208ff */
[----:B------:R0:W-:Y:S01]  /*61060*/  @P2 STG.E.U16 [R20.64], R11 ;  /* 0x0000000b14002986 */ /* 0x0001e2000c10150a */
[----:B------:R-:W-:Y:S02]  /*61070*/  LEA.HI.X.SX32 R5, R3, R2, 0x1, P1 ;  /* 0x0000000203057211 */ /* 0x000fe400008f0eff */
[----:B--2---:R-:W-:Y:S01]  /*61080*/  ISETP.LT.AND P4, PT, R25, c[0x0][0x17c], !P0 ;  /* 0x00005f0019007a0c */ /* 0x004fe20004781270 */
[C---:B------:R-:W-:Y:S01]  /*61090*/  IMAD R25, R28.reuse, 0x8, R23 ;  /* 0x000000081c197824 */ /* 0x040fe200078e0217 */
[-C--:B-1----:R-:W-:Y:S02]  /*610a0*/  LEA R12, P2, R9, R0.reuse, 0x1 ;  /* 0x00000000090c7211 */ /* 0x082fe400078408ff */
[----:B------:R-:W-:Y:S01]  /*610b0*/  LEA R8, P1, R23, R0, 0x1 ;  /* 0x0000000017087211 */ /* 0x000fe200078208ff */
[----:B------:R-:W-:Y:S01]  /*610c0*/  IMAD R3, R28, 0x8, R25 ;  /* 0x000000081c037824 */ /* 0x000fe200078e0219 */
[-C--:B------:R-:W-:Y:S02]  /*610d0*/  LEA.HI.X.SX32 R13, R9, R2.reuse, 0x1, P2 ;  /* 0x00000002090d7211 */ /* 0x080fe400010f0eff */
[----:B------:R-:W-:-:S02]  /*610e0*/  LEA.HI.X.SX32 R9, R23, R2, 0x1, P1 ;  /* 0x0000000217097211 */ /* 0x000fc400008f0eff */
[----:B0-----:R-:W-:-:S04]  /*610f0*/  LEA R20, P1, R3, R0, 0x1 ;  /* 0x0000000003147211 */ /* 0x001fc800078208ff */
[----:B------:R-:W-:Y:S02]  /*61100*/  LEA.HI.X.SX32 R21, R3, R2, 0x1, P1 ;  /* 0x0000000203157211 */ /* 0x000fe400008f0eff */
[----:B------:R-:W-:Y:S02]  /*61110*/  LEA R16, P6, R25, R0, 0x1 ;  /* 0x0000000019107211 */ /* 0x000fe400078c08ff */
[----:B------:R-:W-:Y:S02]  /*61120*/  PRMT R7, R7, 0x7632, R7 ;  /* 0x0000763207077816 */ /* 0x000fe40000000007 */
[----:B---3--:R-:W-:Y:S02]  /*61130*/  ISETP.LT.AND P3, PT, R27, c[0x0][0x17c], !P0 ;  /* 0x00005f001b007a0c */ /* 0x008fe40004761270 */
[----:B------:R-:W-:Y:S01]  /*61140*/  LEA.HI.X.SX32 R17, R25, R2, 0x1, P6 ;  /* 0x0000000219117211 */ /* 0x000fe200030f0eff */
[----:B------:R-:W-:Y:S01]  /*61150*/  IMAD R27, R29, c[0x0][0x198], RZ ;  /* 0x000066001d1b7a24 */ /* 0x000fe200078e02ff */
[----:B------:R-:W-:Y:S01]  /*61160*/  PRMT R11, R11, 0x7632, R11 ;  /* 0x000076320b0b7816 */ /* 0x000fe2000000000b */
[----:B------:R0:W-:Y:S01]  /*61170*/  @P5 STG.E.U16 [R4.64], R19 ;  /* 0x0000001304005986 */ /* 0x0001e2000c10150a */
[----:B------:R-:W-:-:S03]  /*61180*/  PRMT R10, R19, 0x7632, R10 ;  /* 0x00007632130a7816 */ /* 0x000fc6000000000a */
[----:B------:R0:W-:Y:S01]  /*61190*/  @P4 STG.E.U16 [R12.64], R15 ;  /* 0x0000000f0c004986 */ /* 0x0001e2000c10150a */
[----:B------:R-:W-:-:S03]  /*611a0*/  LEA R22, P6, R27, R0, 0x1 ;  /* 0x000000001b167211 */ /* 0x000fc600078c08ff */
[----:B------:R0:W-:Y:S01]  /*611b0*/  @P3 STG.E.U16 [R8.64], R7 ;  /* 0x0000000708003986 */ /* 0x0001e2000c10150a */
[----:B------:R-:W-:Y:S02]  /*611c0*/  LEA.HI.X.SX32 R23, R27, R2, 0x1, P6 ;  /* 0x000000021b177211 */ /* 0x000fe400030f0eff */
[----:B----4-:R-:W-:-:S13]  /*611d0*/  ISETP.LT.AND P2, PT, R24, c[0x0][0x17c], !P0 ;  /* 0x00005f0018007a0c */ /* 0x010fda0004741270 */
[----:B------:R0:W-:Y:S01]  /*611e0*/  @P2 STG.E.U16 [R16.64], R11 ;  /* 0x0000000b10002986 */ /* 0x0001e2000c10150a */
[----:B-----5:R-:W-:Y:S02]  /*611f0*/  ISETP.LT.AND P1, PT, R26, c[0x0][0x17c], !P0 ;  /* 0x00005f001a007a0c */ /* 0x020fe40004721270 */
[----:B------:R-:W-:-:S11]  /*61200*/  ISETP.LT.AND P0, PT, R29, c[0x0][0x17c], !P0 ;  /* 0x00005f001d007a0c */ /* 0x000fd60004701270 */
[----:B------:R0:W-:Y:S02]  /*61210*/  @P1 STG.E.U16 [R20.64], R10 ;  /* 0x0000000a14001986 */ /* 0x0001e4000c10150a */
[----:B------:R-:W-:Y:S05]  /*61220*/  @!P0 EXIT ;  /* 0x000000000000894d */ /* 0x000fea0003800000 */
[----:B0-----:R-:W-:-:S05]  /*61230*/  PRMT R11, R15, 0x7632, R11 ;  /* 0x000076320f0b7816 */ /* 0x001fca000000000b */
[----:B------:R-:W-:Y:S01]  /*61240*/  STG.E.U16 [R22.64], R11 ;  /* 0x0000000b16007986 */ /* 0x000fe2000c10150a */
[----:B------:R-:W-:Y:S05]  /*61250*/  EXIT ;  /* 0x000000000000794d */ /* 0x000fea0003800000 */
.L_x_4:
[----:B------:R-:W-:-:S00]  /*61260*/  BRA `(.L_x_4) ;  /* 0xfffffff000007947 */ /* 0x000fc0000383ffff */
[----:B------:R-:W-:-:S00]  /*61270*/  NOP ;  /* 0x0000000000007918 */ /* 0x000fc00000000000 */
        /* <DEDUP_REMOVED lines=8> */
.L_x_5:


//--------------------- .nv.shared.matmul_kernel  --------------------------
	.section	.nv.shared.matmul_kernel,"aw",@nobits
	.sectionflags	@""
	.align	16
